	.target	sm_100a

	.elftype	@"ET_EXEC"


//--------------------- .note.nv.tkinfo           --------------------------
	.section	.note.nv.tkinfo,"",@"SHT_NOTE"
	.sectionflags	@"SHF_NOTE_NV_TKINFO"
	.tkinfo
        /*0018*/ 	.word	0x00000002
        /*0030*/ 	.string	""
        /*0030*/ 	.string	"ptxas"
        /*0030*/ 	.string	"Cuda compilation tools, release 13.0, V13.0.88"
        /*0030*/ 	.string	"Build cuda_13.0.r13.0/compiler.36424714_0"
        /*0030*/ 	.string	"-arch sm_100a -m 64 "



//--------------------- .note.nv.cuinfo           --------------------------
	.section	.note.nv.cuinfo,"",@"SHT_NOTE"
	.sectionflags	@"SHF_NOTE_NV_CUINFO"
        /*0018*/ 	.short	0x0002
        /*001a*/ 	.short	0x0064
        /*001c*/ 	.short	0x0082
	.zero		2


//--------------------- .nv.info                  --------------------------
	.section	.nv.info,"",@"SHT_CUDA_INFO"
	.align	4


	//----- nvinfo : EIATTR_REGCOUNT
	.align		4
        /*0000*/ 	.byte	0x04, 0x2f
        /*0002*/ 	.short	(.L_19 - .L_18)
	.align		4
.L_18:
        /*0004*/ 	.word	index@(_ZN7cutlass13device_kernelINS_4gemm6kernel13GemmUniversalIN4cute5tupleIJiiiiEEENS1_10collective13CollectiveMmaINS1_35MainloopSm100TmaUmmaWarpSpecializedILi3ELi2ELi2ENS5_IJNS4_1CILi1EEESB_SB_EEEEENS5_IJNSA_ILi128EEENSA_ILi224EEESE_EEENS_12float_e4m3_tENS5_IJlSB_lEEESH_SI_NS4_8TiledMMAINS4_8MMA_AtomIJNS4_10MMA_TraitsINS4_19SM100_MMA_F8F6F4_SSEJSH_SH_fSE_SF_NS4_17integral_constantINS4_4UMMA5MajorELSP_0EEESQ_NSN_INSO_7ScaleInELSR_0EEESS_EEEEEENS4_6LayoutISC_NS5_IJNSA_ILi0EEESW_SW_EEEEENS5_IJNS4_10UnderscoreESZ_SZ_EEEEENS4_13SM90_TMA_LOADENS4_14ComposedLayoutINS4_7SwizzleILi3ELi4ELi3EEENS4_18smem_ptr_flag_bitsILi8EEENSV_INS5_IJNSA_ILi8EEESE_EEENS5_IJSE_SB_EEEEEEEvNS4_8identityES12_S1C_vS1D_EENS_8epilogue10collective18CollectiveEpilogueINS1F_23Sm100TmaWarpSpecializedILi1ELi1ELi224ELb0ELb0EEEJSG_NS5_IJNSV_ISE_SB_EENSV_ISF_SB_EEEEESH_SI_SH_SI_NS1F_6fusion15FusionCallbacksIS1J_NS1N_17LinearCombinationISH_fSH_fLNS_15FloatRoundStyleE2EEESG_S1M_JEEENS4_5SM1004TMEM4LOAD26SM100_TMEM_LOAD_32dp32b32xES12_NS13_INS14_ILi1ELi4ELi3EEES17_NSV_INS5_IJS18_NSA_ILi32EEEEEENS5_IJS1Y_SB_EEEEEEENS4_39AutoVectorizingCopyWithAssumedAlignmentILi128EEENS4_14SM90_TMA_STOREES22_S24_S24_EEEvvEEEEvNT_6ParamsE)
        /*0008*/ 	.word	0x000000ff


	//----- nvinfo : EIATTR_FRAME_SIZE
	.align		4
.L_19:
        /*000c*/ 	.byte	0x04, 0x11
        /*000e*/ 	.short	(.L_21 - .L_20)
	.align		4
.L_20:
        /*0010*/ 	.word	index@($__internal_2_$__cuda_sm10x_tcgen05_guardrail_trap_unallocated_columns_being_dealloced)
        /*0014*/ 	.word	0x00000120


	//----- nvinfo : EIATTR_FRAME_SIZE
	.align		4
.L_21:
        /*0018*/ 	.byte	0x04, 0x11
        /*001a*/ 	.short	(.L_23 - .L_22)
	.align		4
.L_22:
        /*001c*/ 	.word	index@($__internal_1_$__cuda_sm10x_tcgen05_guardrail_trap_phase_invalid_during_alloc)
        /*0020*/ 	.word	0x00000120


	//----- nvinfo : EIATTR_FRAME_SIZE
	.align		4
.L_23:
        /*0024*/ 	.byte	0x04, 0x11
        /*0026*/ 	.short	(.L_25 - .L_24)
	.align		4
.L_24:
        /*0028*/ 	.word	index@($__internal_0_$__cuda_sm10x_tcgen05_guardrail_trap_col_being_dealloced_not_returned_by_alloc)
        /*002c*/ 	.word	0x00000120


	//----- nvinfo : EIATTR_FRAME_SIZE
	.align		4
.L_25:
        /*0030*/ 	.byte	0x04, 0x11
        /*0032*/ 	.short	(.L_27 - .L_26)
	.align		4
.L_26:
        /*0034*/ 	.word	index@(_ZN7cutlass13device_kernelINS_4gemm6kernel13GemmUniversalIN4cute5tupleIJiiiiEEENS1_10collective13CollectiveMmaINS1_35MainloopSm100TmaUmmaWarpSpecializedILi3ELi2ELi2ENS5_IJNS4_1CILi1EEESB_SB_EEEEENS5_IJNSA_ILi128EEENSA_ILi224EEESE_EEENS_12float_e4m3_tENS5_IJlSB_lEEESH_SI_NS4_8TiledMMAINS4_8MMA_AtomIJNS4_10MMA_TraitsINS4_19SM100_MMA_F8F6F4_SSEJSH_SH_fSE_SF_NS4_17integral_constantINS4_4UMMA5MajorELSP_0EEESQ_NSN_INSO_7ScaleInELSR_0EEESS_EEEEEENS4_6LayoutISC_NS5_IJNSA_ILi0EEESW_SW_EEEEENS5_IJNS4_10UnderscoreESZ_SZ_EEEEENS4_13SM90_TMA_LOADENS4_14ComposedLayoutINS4_7SwizzleILi3ELi4ELi3EEENS4_18smem_ptr_flag_bitsILi8EEENSV_INS5_IJNSA_ILi8EEESE_EEENS5_IJSE_SB_EEEEEEEvNS4_8identityES12_S1C_vS1D_EENS_8epilogue10collective18CollectiveEpilogueINS1F_23Sm100TmaWarpSpecializedILi1ELi1ELi224ELb0ELb0EEEJSG_NS5_IJNSV_ISE_SB_EENSV_ISF_SB_EEEEESH_SI_SH_SI_NS1F_6fusion15FusionCallbacksIS1J_NS1N_17LinearCombinationISH_fSH_fLNS_15FloatRoundStyleE2EEESG_S1M_JEEENS4_5SM1004TMEM4LOAD26SM100_TMEM_LOAD_32dp32b32xES12_NS13_INS14_ILi1ELi4ELi3EEES17_NSV_INS5_IJS18_NSA_ILi32EEEEEENS5_IJS1Y_SB_EEEEEEENS4_39AutoVectorizingCopyWithAssumedAlignmentILi128EEENS4_14SM90_TMA_STOREES22_S24_S24_EEEvvEEEEvNT_6ParamsE)
        /*0038*/ 	.word	0x00000120


	//----- nvinfo : EIATTR_MIN_STACK_SIZE
	.align		4
.L_27:
        /*003c*/ 	.byte	0x04, 0x12
        /*003e*/ 	.short	(.L_29 - .L_28)
	.align		4
.L_28:
        /*0040*/ 	.word	index@(_ZN7cutlass13device_kernelINS_4gemm6kernel13GemmUniversalIN4cute5tupleIJiiiiEEENS1_10collective13CollectiveMmaINS1_35MainloopSm100TmaUmmaWarpSpecializedILi3ELi2ELi2ENS5_IJNS4_1CILi1EEESB_SB_EEEEENS5_IJNSA_ILi128EEENSA_ILi224EEESE_EEENS_12float_e4m3_tENS5_IJlSB_lEEESH_SI_NS4_8TiledMMAINS4_8MMA_AtomIJNS4_10MMA_TraitsINS4_19SM100_MMA_F8F6F4_SSEJSH_SH_fSE_SF_NS4_17integral_constantINS4_4UMMA5MajorELSP_0EEESQ_NSN_INSO_7ScaleInELSR_0EEESS_EEEEEENS4_6LayoutISC_NS5_IJNSA_ILi0EEESW_SW_EEEEENS5_IJNS4_10UnderscoreESZ_SZ_EEEEENS4_13SM90_TMA_LOADENS4_14ComposedLayoutINS4_7SwizzleILi3ELi4ELi3EEENS4_18smem_ptr_flag_bitsILi8EEENSV_INS5_IJNSA_ILi8EEESE_EEENS5_IJSE_SB_EEEEEEEvNS4_8identityES12_S1C_vS1D_EENS_8epilogue10collective18CollectiveEpilogueINS1F_23Sm100TmaWarpSpecializedILi1ELi1ELi224ELb0ELb0EEEJSG_NS5_IJNSV_ISE_SB_EENSV_ISF_SB_EEEEESH_SI_SH_SI_NS1F_6fusion15FusionCallbacksIS1J_NS1N_17LinearCombinationISH_fSH_fLNS_15FloatRoundStyleE2EEESG_S1M_JEEENS4_5SM1004TMEM4LOAD26SM100_TMEM_LOAD_32dp32b32xES12_NS13_INS14_ILi1ELi4ELi3EEES17_NSV_INS5_IJS18_NSA_ILi32EEEEEENS5_IJS1Y_SB_EEEEEEENS4_39AutoVectorizingCopyWithAssumedAlignmentILi128EEENS4_14SM90_TMA_STOREES22_S24_S24_EEEvvEEEEvNT_6ParamsE)
        /*0044*/ 	.word	0x00000120
.L_29:


//--------------------- .nv.compat                --------------------------
	.section	.nv.compat,"",@"SHT_CUDA_COMPAT_INFO"
	.align	4
        /*0000*/ 	.byte	0x02, 0x09, 0x01, 0x00, 0x02, 0x02, 0x02, 0x00, 0x02, 0x05, 0x05, 0x00, 0x03, 0x07, 0x01, 0x01
        /*0010*/ 	.byte	0x02, 0x03, 0x01, 0x00, 0x02, 0x06, 0x01, 0x00, 0x04, 0x0b, 0x08, 0x00, 0x09, 0x00, 0x00, 0x00
        /*0020*/ 	.byte	0x00, 0x00, 0x00, 0x00


//--------------------- .nv.info._ZN7cutlass13device_kernelINS_4gemm6kernel13GemmUniversalIN4cute5tupleIJiiiiEEENS1_10collective13CollectiveMmaINS1_35MainloopSm100TmaUmmaWarpSpecializedILi3ELi2ELi2ENS5_IJNS4_1CILi1EEESB_SB_EEEEENS5_IJNSA_ILi128EEENSA_ILi224EEESE_EEENS_12float_e4m3_tENS5_IJlSB_lEEESH_SI_NS4_8TiledMMAINS4_8MMA_AtomIJNS4_10MMA_TraitsINS4_19SM100_MMA_F8F6F4_SSEJSH_SH_fSE_SF_NS4_17integral_constantINS4_4UMMA5MajorELSP_0EEESQ_NSN_INSO_7ScaleInELSR_0EEESS_EEEEEENS4_6LayoutISC_NS5_IJNSA_ILi0EEESW_SW_EEEEENS5_IJNS4_10UnderscoreESZ_SZ_EEEEENS4_13SM90_TMA_LOADENS4_14ComposedLayoutINS4_7SwizzleILi3ELi4ELi3EEENS4_18smem_ptr_flag_bitsILi8EEENSV_INS5_IJNSA_ILi8EEESE_EEENS5_IJSE_SB_EEEEEEEvNS4_8identityES12_S1C_vS1D_EENS_8epilogue10collective18CollectiveEpilogueINS1F_23Sm100TmaWarpSpecializedILi1ELi1ELi224ELb0ELb0EEEJSG_NS5_IJNSV_ISE_SB_EENSV_ISF_SB_EEEEESH_SI_SH_SI_NS1F_6fusion15FusionCallbacksIS1J_NS1N_17LinearCombinationISH_fSH_fLNS_15FloatRoundStyleE2EEESG_S1M_JEEENS4_5SM1004TMEM4LOAD26SM100_TMEM_LOAD_32dp32b32xES12_NS13_INS14_ILi1ELi4ELi3EEES17_NSV_INS5_IJS18_NSA_ILi32EEEEEENS5_IJS1Y_SB_EEEEEEENS4_39AutoVectorizingCopyWithAssumedAlignmentILi128EEENS4_14SM90_TMA_STOREES22_S24_S24_EEEvvEEEEvNT_6ParamsE --------------------------
	.section	.nv.info._ZN7cutlass13device_kernelINS_4gemm6kernel13GemmUniversalIN4cute5tupleIJiiiiEEENS1_10collective13CollectiveMmaINS1_35MainloopSm100TmaUmmaWarpSpecializedILi3ELi2ELi2ENS5_IJNS4_1CILi1EEESB_SB_EEEEENS5_IJNSA_ILi128EEENSA_ILi224EEESE_EEENS_12float_e4m3_tENS5_IJlSB_lEEESH_SI_NS4_8TiledMMAINS4_8MMA_AtomIJNS4_10MMA_TraitsINS4_19SM100_MMA_F8F6F4_SSEJSH_SH_fSE_SF_NS4_17integral_constantINS4_4UMMA5MajorELSP_0EEESQ_NSN_INSO_7ScaleInELSR_0EEESS_EEEEEENS4_6LayoutISC_NS5_IJNSA_ILi0EEESW_SW_EEEEENS5_IJNS4_10UnderscoreESZ_SZ_EEEEENS4_13SM90_TMA_LOADENS4_14ComposedLayoutINS4_7SwizzleILi3ELi4ELi3EEENS4_18smem_ptr_flag_bitsILi8EEENSV_INS5_IJNSA_ILi8EEESE_EEENS5_IJSE_SB_EEEEEEEvNS4_8identityES12_S1C_vS1D_EENS_8epilogue10collective18CollectiveEpilogueINS1F_23Sm100TmaWarpSpecializedILi1ELi1ELi224ELb0ELb0EEEJSG_NS5_IJNSV_ISE_SB_EENSV_ISF_SB_EEEEESH_SI_SH_SI_NS1F_6fusion15FusionCallbacksIS1J_NS1N_17LinearCombinationISH_fSH_fLNS_15FloatRoundStyleE2EEESG_S1M_JEEENS4_5SM1004TMEM4LOAD26SM100_TMEM_LOAD_32dp32b32xES12_NS13_INS14_ILi1ELi4ELi3EEES17_NSV_INS5_IJS18_NSA_ILi32EEEEEENS5_IJS1Y_SB_EEEEEEENS4_39AutoVectorizingCopyWithAssumedAlignmentILi128EEENS4_14SM90_TMA_STOREES22_S24_S24_EEEvvEEEEvNT_6ParamsE,"",@"SHT_CUDA_INFO"
	.sectionflags	@""
	.align	4


	//----- nvinfo : EIATTR_CUDA_API_VERSION
	.align		4
        /*0000*/ 	.byte	0x04, 0x37
        /*0002*/ 	.short	(.L_31 - .L_30)
.L_30:
        /*0004*/ 	.word	0x00000082


	//----- nvinfo : EIATTR_KPARAM_INFO
	.align		4
.L_31:
        /*0008*/ 	.byte	0x04, 0x17
        /*000a*/ 	.short	(.L_33 - .L_32)
.L_32:
        /*000c*/ 	.word	0x00000000
        /*0010*/ 	.short	0x0000
        /*0012*/ 	.short	0x0000
        /*0014*/ 	.byte	0x00, 0xf0, 0x01, 0x20


	//----- nvinfo : EIATTR_AT_ENTRY_FRAGMENTS
	.align		4
.L_33:
        /*0018*/ 	.byte	0x04, 0x4f
        /*001a*/ 	.short	(.L_35 - .L_34)


	//   ....[0]....
.L_34:
        /*001c*/ 	.word	0x00000006


	//----- nvinfo : EIATTR_RESERVED_SMEM_USED
	.align		4
.L_35:
        /*0020*/ 	.byte	0x01, 0x41
	.zero		2


	//----- nvinfo : EIATTR_SPARSE_MMA_MASK
	.align		4
        /*0024*/ 	.byte	0x03, 0x50
        /*0026*/ 	.short	0x0000


	//----- nvinfo : EIATTR_TCGEN05_1CTA_USED
	.align		4
        /*0028*/ 	.byte	0x01, 0x51
	.zero		2


	//----- nvinfo : EIATTR_MAXREG_COUNT
	.align		4
        /*002c*/ 	.byte	0x03, 0x1b
        /*002e*/ 	.short	0x00ff


	//----- nvinfo : EIATTR_NUM_BARRIERS
	.align		4
        /*0030*/ 	.byte	0x02, 0x4c
        /*0032*/ 	.byte	0x07
	.zero		1


	//----- nvinfo : EIATTR_EXTERNS
	.align		4
        /*0034*/ 	.byte	0x04, 0x0f
        /*0036*/ 	.short	(.L_37 - .L_36)


	//   ....[0]....
	.align		4
.L_36:
        /*0038*/ 	.word	index@(__assertfail)


	//----- nvinfo : EIATTR_ANNOTATIONS
	.align		4
.L_37:
        /*003c*/ 	.byte	0x04, 0x55
        /*003e*/ 	.short	(.L_39 - .L_38)


	//   ....[0]....
.L_38:
        /*0040*/ 	.word	0x00000001
        /*0044*/ 	.byte	0xb0, 0x00, 0x00, 0x00, 0x01, 0x00, 0x00, 0x00, 0x50, 0x01, 0x00, 0x00, 0x01, 0x00, 0x00, 0x00
        /* <DEDUP_REMOVED lines=101> */
        /*06a4*/ 	.byte	0x60, 0xb0, 0x00, 0x00


	//----- nvinfo : EIATTR_MERCURY_ISA_VERSION
	.align		4
.L_39:
        /*06a8*/ 	.byte	0x03, 0x5f
        /*06aa*/ 	.short	0x0101


	//----- nvinfo : EIATTR_INT_WARP_WIDE_INSTR_OFFSETS
	.align		4
        /*06ac*/ 	.byte	0x04, 0x31
        /*06ae*/ 	.short	(.L_41 - .L_40)


	//   ....[0]....
.L_40:
        /*06b0*/ 	.word	0x000037a0


	//   ....[1]....
        /*06b4*/ 	.word	0x000037d0


	//   ....[2]....
        /*06b8*/ 	.word	0x000037f0


	//   ....[3]....
        /*06bc*/ 	.word	0x00004420


	//   ....[4]....
        /*06c0*/ 	.word	0x000044a0


	//   ....[5]....
        /*06c4*/ 	.word	0x00004500


	//   ....[6]....
        /*06c8*/ 	.word	0x00004560


	//   ....[7]....
        /*06cc*/ 	.word	0x000045c0


	//   ....[8]....
        /*06d0*/ 	.word	0x00004600


	//   ....[9]....
        /*06d4*/ 	.word	0x000046a0


	//   ....[10]....
        /*06d8*/ 	.word	0x000046c0


	//----- nvinfo : EIATTR_COOP_GROUP_MASK_REGIDS
	.align		4
.L_41:
        /*06dc*/ 	.byte	0x04, 0x29
        /*06de*/ 	.short	(.L_43 - .L_42)


	//   ....[0]....
.L_42:
        /*06e0*/ 	.word	0xffffffff


	//   ....[1]....
        /*06e4*/ 	.word	0xffffffff


	//   ....[2]....
        /*06e8*/ 	.word	0xffffffff


	//   ....[3]....
        /*06ec*/ 	.word	0xffffffff


	//   ....[4]....
        /*06f0*/ 	.word	0xffffffff


	//   ....[5]....
        /*06f4*/ 	.word	0xffffffff


	//   ....[6]....
        /*06f8*/ 	.word	0xffffffff


	//   ....[7]....
        /*06fc*/ 	.word	0xffffffff


	//   ....[8]....
        /*0700*/ 	.word	0xffffffff


	//   ....[9]....
        /*0704*/ 	.word	0xffffffff


	//   ....[10]....
        /*0708*/ 	.word	0xffffffff


	//   ....[11]....
        /*070c*/ 	.word	0xffffffff


	//   ....[12]....
        /*0710*/ 	.word	0xffffffff


	//----- nvinfo : EIATTR_COOP_GROUP_INSTR_OFFSETS
	.align		4
.L_43:
        /*0714*/ 	.byte	0x04, 0x28
        /*0716*/ 	.short	(.L_45 - .L_44)


	//   ....[0]....
.L_44:
        /*0718*/ 	.word	0x00000080


	//   ....[1]....
        /*071c*/ 	.word	0x00000520


	//   ....[2]....
        /*0720*/ 	.word	0x00000670


	//   ....[3]....
        /*0724*/ 	.word	0x000007b0


	//   ....[4]....
        /*0728*/ 	.word	0x000008b0


	//   ....[5]....
        /*072c*/ 	.word	0x00000a20


	//   ....[6]....
        /*0730*/ 	.word	0x00000b80


	//   ....[7]....
        /*0734*/ 	.word	0x00001ce0


	//   ....[8]....
        /*0738*/ 	.word	0x00002b20


	//   ....[9]....
        /*073c*/ 	.word	0x00002d30


	//   ....[10]....
        /*0740*/ 	.word	0x00002d60


	//   ....[11]....
        /*0744*/ 	.word	0x00003680


	//   ....[12]....
        /*0748*/ 	.word	0x000038b0


	//----- nvinfo : EIATTR_VRC_CTA_INIT_COUNT
	.align		4
.L_45:
        /*074c*/ 	.byte	0x02, 0x4a
        /*074e*/ 	.byte	0x80
	.zero		1


	//----- nvinfo : EIATTR_SYSCALL_OFFSETS
	.align		4
        /*0750*/ 	.byte	0x04, 0x46
        /*0752*/ 	.short	(.L_47 - .L_46)


	//   ....[0]....
.L_46:
        /*0754*/ 	.word	0x000050c0


	//   ....[1]....
        /*0758*/ 	.word	0x000051f0


	//   ....[2]....
        /*075c*/ 	.word	0x00006180


	//   ....[3]....
        /*0760*/ 	.word	0x000062f0


	//   ....[4]....
        /*0764*/ 	.word	0x00006460


	//   ....[5]....
        /*0768*/ 	.word	0x000065d0


	//   ....[6]....
        /*076c*/ 	.word	0x00006740


	//   ....[7]....
        /*0770*/ 	.word	0x000068b0


	//   ....[8]....
        /*0774*/ 	.word	0x00006a20


	//----- nvinfo : EIATTR_MBARRIER_INSTR_OFFSETS
	.align		4
.L_47:
        /*0778*/ 	.byte	0x04, 0x39
        /*077a*/ 	.short	(.L_49 - .L_48)


	//   ....[0]....
.L_48:
        /*077c*/ 	.word	0x00000600
        /*0780*/ 	.word	0x000000ff
        /*0784*/ 	.word	0x00000000
        /*0788*/ 	.short	0x0100
        /*078a*/ 	.byte	0x04
	.zero		1


	//   ....[1]....
        /*078c*/ 	.word	0x00000610
        /*0790*/ 	.word	0x000000ff
        /*0794*/ 	.word	0x00000018
        /*0798*/ 	.short	0x0100
        /*079a*/ 	.byte	0x04
	.zero		1


	//   ....[2]....
        /*079c*/ 	.word	0x00000620
        /*07a0*/ 	.word	0x000000ff
        /*07a4*/ 	.word	0x00000008
        /*07a8*/ 	.short	0x0100
        /*07aa*/ 	.byte	0x04
	.zero		1


	//   ....[3]....
        /*07ac*/ 	.word	0x00000630
        /*07b0*/ 	.word	0x000000ff
        /*07b4*/ 	.word	0x00000020
        /*07b8*/ 	.short	0x0100
        /*07ba*/ 	.byte	0x04
	.zero		1


	//   ....[4]....
        /*07bc*/ 	.word	0x00000640
        /*07c0*/ 	.word	0x000000ff
        /*07c4*/ 	.word	0x00000010
        /*07c8*/ 	.short	0x0100
        /*07ca*/ 	.byte	0x04
	.zero		1


	//   ....[5]....
        /*07cc*/ 	.word	0x00000650
        /*07d0*/ 	.word	0x000000ff
        /*07d4*/ 	.word	0x00000028
        /*07d8*/ 	.short	0x0100
        /*07da*/ 	.byte	0x04
	.zero		1


	//   ....[6]....
        /*07dc*/ 	.word	0x00000780
        /*07e0*/ 	.word	0x000000ff
        /*07e4*/ 	.word	0x00000030
        /*07e8*/ 	.short	0x0100
        /*07ea*/ 	.byte	0x04
	.zero		1


	//   ....[7]....
        /*07ec*/ 	.word	0x00000790
        /*07f0*/ 	.word	0x000000ff
        /*07f4*/ 	.word	0x00000038
        /*07f8*/ 	.short	0x0100
        /*07fa*/ 	.byte	0x04
	.zero		1


	//   ....[8]....
        /*07fc*/ 	.word	0x00000880
        /*0800*/ 	.word	0x000000ff
        /*0804*/ 	.word	0x00000040
        /*0808*/ 	.short	0x0100
        /*080a*/ 	.byte	0x06
	.zero		1


	//   ....[9]....
        /*080c*/ 	.word	0x00000890
        /*0810*/ 	.word	0x000000ff
        /*0814*/ 	.word	0x00000048
        /*0818*/ 	.short	0x0100
        /*081a*/ 	.byte	0x06
	.zero		1


	//   ....[10]....
        /*081c*/ 	.word	0x000009d0
        /*0820*/ 	.word	0x000000ff
        /*0824*/ 	.word	0x00000050
        /*0828*/ 	.short	0x0100
        /*082a*/ 	.byte	0x06
	.zero		1


	//   ....[11]....
        /*082c*/ 	.word	0x000009e0
        /*0830*/ 	.word	0x000000ff
        /*0834*/ 	.word	0x00000060
        /*0838*/ 	.short	0x0100
        /*083a*/ 	.byte	0x06
	.zero		1


	//   ....[12]....
        /*083c*/ 	.word	0x000009f0
        /*0840*/ 	.word	0x000000ff
        /*0844*/ 	.word	0x00000058
        /*0848*/ 	.short	0x0100
        /*084a*/ 	.byte	0x06
	.zero		1


	//   ....[13]....
        /*084c*/ 	.word	0x00000a00
        /*0850*/ 	.word	0x000000ff
        /*0854*/ 	.word	0x00000068
        /*0858*/ 	.short	0x0100
        /*085a*/ 	.byte	0x06
	.zero		1


	//   ....[14]....
        /*085c*/ 	.word	0x00000b30
        /*0860*/ 	.word	0x000000ff
        /*0864*/ 	.word	0x00000070
        /*0868*/ 	.short	0x0100
        /*086a*/ 	.byte	0x04
	.zero		1


	//   ....[15]....
        /*086c*/ 	.word	0x00000b40
        /*0870*/ 	.word	0x000000ff
        /*0874*/ 	.word	0x00000080
        /*0878*/ 	.short	0x0100
        /*087a*/ 	.byte	0x04
	.zero		1


	//   ....[16]....
        /*087c*/ 	.word	0x00000b50
        /*0880*/ 	.word	0x000000ff
        /*0884*/ 	.word	0x00000078
        /*0888*/ 	.short	0x0100
        /*088a*/ 	.byte	0x04
	.zero		1


	//   ....[17]....
        /*088c*/ 	.word	0x00000b60
        /*0890*/ 	.word	0x000000ff
        /*0894*/ 	.word	0x00000088
        /*0898*/ 	.short	0x0100
        /*089a*/ 	.byte	0x04
	.zero		1


	//   ....[18]....
        /*089c*/ 	.word	0x00000c70
        /*08a0*/ 	.word	0x000000ff
        /*08a4*/ 	.word	0x00000090
        /*08a8*/ 	.short	0x0100
        /*08aa*/ 	.byte	0x04
	.zero		1


	//   ....[19]....
        /*08ac*/ 	.word	0x00000c80
        /*08b0*/ 	.word	0x000000ff
        /*08b4*/ 	.word	0x000000a0
        /*08b8*/ 	.short	0x0100
        /*08ba*/ 	.byte	0x04
	.zero		1


	//   ....[20]....
        /*08bc*/ 	.word	0x00000c90
        /*08c0*/ 	.word	0x000000ff
        /*08c4*/ 	.word	0x00000098
        /*08c8*/ 	.short	0x0100
        /*08ca*/ 	.byte	0x04
	.zero		1


	//   ....[21]....
        /*08cc*/ 	.word	0x00000ca0
        /*08d0*/ 	.word	0x000000ff
        /*08d4*/ 	.word	0x000000a8
        /*08d8*/ 	.short	0x0100
        /*08da*/ 	.byte	0x04
	.zero		1


	//   ....[22]....
        /*08dc*/ 	.word	0x00001600
        /*08e0*/ 	.word	0x00000002
        /*08e4*/ 	.word	0x000000a0
        /*08e8*/ 	.short	0x010a
        /*08ea*/ 	.byte	0xff
	.zero		1


	//   ....[23]....
        /*08ec*/ 	.word	0x00001620
        /*08f0*/ 	.word	0x00000002
        /*08f4*/ 	.word	0x00000090
        /*08f8*/ 	.short	0x0101
        /*08fa*/ 	.byte	0xff
	.zero		1


	//   ....[24]....
        /*08fc*/ 	.word	0x00001700
        /*0900*/ 	.word	0x000000ff
        /*0904*/ 	.word	0x00000018
        /*0908*/ 	.short	0x010a
        /*090a*/ 	.byte	0x06
	.zero		1


	//   ....[25]....
        /*090c*/ 	.word	0x00001780
        /*0910*/ 	.word	0x000000ff
        /*0914*/ 	.word	0x00000018
        /*0918*/ 	.short	0x010a
        /*091a*/ 	.byte	0x21
	.zero		1


	//   ....[26]....
        /*091c*/ 	.word	0x000018d0
        /*0920*/ 	.word	0x000000ff
        /*0924*/ 	.word	0x00000018
        /*0928*/ 	.short	0x010a
        /*092a*/ 	.byte	0x08
	.zero		1


	//   ....[27]....
        /*092c*/ 	.word	0x000019e0
        /*0930*/ 	.word	0x000000ff
        /*0934*/ 	.word	0x00000048
        /*0938*/ 	.short	0x0101
        /*093a*/ 	.byte	0x04
	.zero		1


	//   ....[28]....
        /*093c*/ 	.word	0x00001a00
        /*0940*/ 	.word	0x000000ff
        /*0944*/ 	.word	0x00000018
        /*0948*/ 	.short	0x010a
        /*094a*/ 	.byte	0x06
	.zero		1


	//   ....[29]....
        /*094c*/ 	.word	0x00001a80
        /*0950*/ 	.word	0x000000ff
        /*0954*/ 	.word	0x00000018
        /*0958*/ 	.short	0x010a
        /*095a*/ 	.byte	0x11
	.zero		1


	//   ....[30]....
        /*095c*/ 	.word	0x00001bd0
        /*0960*/ 	.word	0x000000ff
        /*0964*/ 	.word	0x00000018
        /*0968*/ 	.short	0x010a
        /*096a*/ 	.byte	0x08
	.zero		1


	//   ....[31]....
        /*096c*/ 	.word	0x00001d10
        /*0970*/ 	.word	0x00000003
        /*0974*/ 	.word	0x00000050
        /*0978*/ 	.short	0x010a
        /*097a*/ 	.byte	0xff
	.zero		1


	//   ....[32]....
        /*097c*/ 	.word	0x00001e60
        /*0980*/ 	.word	0x00000002
        /*0984*/ 	.word	0x00000000
        /*0988*/ 	.short	0x0101
        /*098a*/ 	.byte	0xff
	.zero		1


	//   ....[33]....
        /*098c*/ 	.word	0x00002400
        /*0990*/ 	.word	0x000000ff
        /*0994*/ 	.word	0x00000000
        /*0998*/ 	.short	0x010a
        /*099a*/ 	.byte	0x04
	.zero		1


	//   ....[34]....
        /*099c*/ 	.word	0x00002490
        /*09a0*/ 	.word	0x000000ff
        /*09a4*/ 	.word	0x00000000
        /*09a8*/ 	.short	0x010a
        /*09aa*/ 	.byte	0x05
	.zero		1


	//   ....[35]....
        /*09ac*/ 	.word	0x00002530
        /*09b0*/ 	.word	0x00000000
        /*09b4*/ 	.word	0x00000000
        /*09b8*/ 	.short	0x010a
        /*09ba*/ 	.byte	0xff
	.zero		1


	//   ....[36]....
        /*09bc*/ 	.word	0x00002670
        /*09c0*/ 	.word	0x00000000
        /*09c4*/ 	.word	0x00000090
        /*09c8*/ 	.short	0x010a
        /*09ca*/ 	.byte	0xff
	.zero		1


	//   ....[37]....
        /*09cc*/ 	.word	0x000026e0
        /*09d0*/ 	.word	0x00000000
        /*09d4*/ 	.word	0x00000000
        /*09d8*/ 	.short	0x0101
        /*09da*/ 	.byte	0xff
	.zero		1


	//   ....[38]....
        /*09dc*/ 	.word	0x000026f0
        /*09e0*/ 	.word	0x000000ff
        /*09e4*/ 	.word	0x00000060
        /*09e8*/ 	.short	0x010a
        /*09ea*/ 	.byte	0x04
	.zero		1


	//   ....[39]....
        /*09ec*/ 	.word	0x00002810
        /*09f0*/ 	.word	0x00000000
        /*09f4*/ 	.word	0x00000050
        /*09f8*/ 	.short	0x010a
        /*09fa*/ 	.byte	0xff
	.zero		1


	//   ....[40]....
        /*09fc*/ 	.word	0x00002900
        /*0a00*/ 	.word	0x00000000
        /*0a04*/ 	.word	0x00000000
        /*0a08*/ 	.short	0x0101
        /*0a0a*/ 	.byte	0xff
	.zero		1


	//   ....[41]....
        /*0a0c*/ 	.word	0x000029b0
        /*0a10*/ 	.word	0x000000ff
        /*0a14*/ 	.word	0x00000060
        /*0a18*/ 	.short	0x0106
        /*0a1a*/ 	.byte	0x04
	.zero		1


	//   ....[42]....
        /*0a1c*/ 	.word	0x000029d0
        /*0a20*/ 	.word	0x000000ff
        /*0a24*/ 	.word	0x00000060
        /*0a28*/ 	.short	0x010a
        /*0a2a*/ 	.byte	0x04
	.zero		1


	//   ....[43]....
        /*0a2c*/ 	.word	0x00002a60
        /*0a30*/ 	.word	0x000000ff
        /*0a34*/ 	.word	0x00000060
        /*0a38*/ 	.short	0x0106
        /*0a3a*/ 	.byte	0x07
	.zero		1


	//   ....[44]....
        /*0a3c*/ 	.word	0x00002aa0
        /*0a40*/ 	.word	0x00000000
        /*0a44*/ 	.word	0x00000060
        /*0a48*/ 	.short	0x010a
        /*0a4a*/ 	.byte	0xff
	.zero		1


	//   ....[45]....
        /*0a4c*/ 	.word	0x00002ff0
        /*0a50*/ 	.word	0x00000003
        /*0a54*/ 	.word	0x00000050
        /*0a58*/ 	.short	0x010a
        /*0a5a*/ 	.byte	0xff
	.zero		1


	//   ....[46]....
        /*0a5c*/ 	.word	0x00003100
        /*0a60*/ 	.word	0x00000005
        /*0a64*/ 	.word	0x00000000
        /*0a68*/ 	.short	0x0101
        /*0a6a*/ 	.byte	0xff
	.zero		1


	//   ....[47]....
        /*0a6c*/ 	.word	0x00003110
        /*0a70*/ 	.word	0x000000ff
        /*0a74*/ 	.word	0x00000000
        /*0a78*/ 	.short	0x010a
        /*0a7a*/ 	.byte	0x05
	.zero		1


	//   ....[48]....
        /*0a7c*/ 	.word	0x00003120
        /*0a80*/ 	.word	0x000000ff
        /*0a84*/ 	.word	0x00000080
        /*0a88*/ 	.short	0x010a
        /*0a8a*/ 	.byte	0x1d
	.zero		1


	//   ....[49]....
        /*0a8c*/ 	.word	0x000031f0
        /*0a90*/ 	.word	0x000000ff
        /*0a94*/ 	.word	0x00000000
        /*0a98*/ 	.short	0x010a
        /*0a9a*/ 	.byte	0x07
	.zero		1


	//   ....[50]....
        /*0a9c*/ 	.word	0x00003330
        /*0aa0*/ 	.word	0x000000ff
        /*0aa4*/ 	.word	0x00000000
        /*0aa8*/ 	.short	0x010a
        /*0aaa*/ 	.byte	0x06
	.zero		1


	//   ....[51]....
        /*0aac*/ 	.word	0x000035d0
        /*0ab0*/ 	.word	0x000000ff
        /*0ab4*/ 	.word	0x00000000
        /*0ab8*/ 	.short	0x010a
        /*0aba*/ 	.byte	0x04
	.zero		1


	//   ....[52]....
        /*0abc*/ 	.word	0x00003660
        /*0ac0*/ 	.word	0x000000ff
        /*0ac4*/ 	.word	0x00000000
        /*0ac8*/ 	.short	0x010a
        /*0aca*/ 	.byte	0x04
	.zero		1


	//   ....[53]....
        /*0acc*/ 	.word	0x00003b40
        /*0ad0*/ 	.word	0x00000002
        /*0ad4*/ 	.word	0x00000050
        /*0ad8*/ 	.short	0x010a
        /*0ada*/ 	.byte	0xff
	.zero		1


	//   ....[54]....
        /*0adc*/ 	.word	0x00003cb0
        /*0ae0*/ 	.word	0x00000000
        /*0ae4*/ 	.word	0x00000000
        /*0ae8*/ 	.short	0x0101
        /*0aea*/ 	.byte	0xff
	.zero		1


	//   ....[55]....
        /*0aec*/ 	.word	0x00004170
        /*0af0*/ 	.word	0x000000ff
        /*0af4*/ 	.word	0x00000048
        /*0af8*/ 	.short	0x010a
        /*0afa*/ 	.byte	0x1d
	.zero		1


	//   ....[56]....
        /*0afc*/ 	.word	0x00004340
        /*0b00*/ 	.word	0x000000ff
        /*0b04*/ 	.word	0x00000038
        /*0b08*/ 	.short	0x010a
        /*0b0a*/ 	.byte	0x1d
	.zero		1


	//   ....[57]....
        /*0b0c*/ 	.word	0x000046e0
        /*0b10*/ 	.word	0x000000ff
        /*0b14*/ 	.word	0x00000030
        /*0b18*/ 	.short	0x010b
        /*0b1a*/ 	.byte	0x1d
	.zero		1


	//   ....[58]....
        /*0b1c*/ 	.word	0x000046f0
        /*0b20*/ 	.word	0x000000ff
        /*0b24*/ 	.word	0x00000000
        /*0b28*/ 	.short	0x0101
        /*0b2a*/ 	.byte	0x2c
	.zero		1


	//   ....[59]....
        /*0b2c*/ 	.word	0x00004730
        /*0b30*/ 	.word	0x00000002
        /*0b34*/ 	.word	0x00000038
        /*0b38*/ 	.short	0x010a
        /*0b3a*/ 	.byte	0xff
	.zero		1


	//   ....[60]....
        /*0b3c*/ 	.word	0x00004930
        /*0b40*/ 	.word	0x000000ff
        /*0b44*/ 	.word	0x00000050
        /*0b48*/ 	.short	0x010a
        /*0b4a*/ 	.byte	0x04
	.zero		1


	//   ....[61]....
        /*0b4c*/ 	.word	0x00004a00
        /*0b50*/ 	.word	0x000000ff
        /*0b54*/ 	.word	0x00000000
        /*0b58*/ 	.short	0x0101
        /*0b5a*/ 	.byte	0x04
	.zero		1


	//   ....[62]....
        /*0b5c*/ 	.word	0x000057f0
        /*0b60*/ 	.word	0x000000ff
        /*0b64*/ 	.word	0x00000030
        /*0b68*/ 	.short	0x010a
        /*0b6a*/ 	.byte	0x2c
	.zero		1


	//   ....[63]....
        /*0b6c*/ 	.word	0x00005820
        /*0b70*/ 	.word	0x0000000a
        /*0b74*/ 	.word	0x00000070
        /*0b78*/ 	.short	0x010a
        /*0b7a*/ 	.byte	0xff
	.zero		1


	//   ....[64]....
        /*0b7c*/ 	.word	0x00005b10
        /*0b80*/ 	.word	0x000000ff
        /*0b84*/ 	.word	0x00000030
        /*0b88*/ 	.short	0x010a
        /*0b8a*/ 	.byte	0x2c
	.zero		1


	//   ....[65]....
        /*0b8c*/ 	.word	0x00005f60
        /*0b90*/ 	.word	0x000000ff
        /*0b94*/ 	.word	0x00000000
        /*0b98*/ 	.short	0x0101
        /*0b9a*/ 	.byte	0x04
	.zero		1


	//   ....[66]....
        /*0b9c*/ 	.word	0x00006060
        /*0ba0*/ 	.word	0x0000000a
        /*0ba4*/ 	.word	0x00000070
        /*0ba8*/ 	.short	0x010a
        /*0baa*/ 	.byte	0xff
	.zero		1


	//   ....[67]....
        /*0bac*/ 	.word	0x0000a630
        /*0bb0*/ 	.word	0x000000ff
        /*0bb4*/ 	.word	0x00000000
        /*0bb8*/ 	.short	0x0101
        /*0bba*/ 	.byte	0x05
	.zero		1


	//   ....[68]....
        /*0bbc*/ 	.word	0x0000b630
        /*0bc0*/ 	.word	0x00000002
        /*0bc4*/ 	.word	0x000000a0
        /*0bc8*/ 	.short	0x010a
        /*0bca*/ 	.byte	0xff
	.zero		1


	//   ....[69]....
        /*0bcc*/ 	.word	0x0000b690
        /*0bd0*/ 	.word	0x00000004
        /*0bd4*/ 	.word	0x00000018
        /*0bd8*/ 	.short	0x010a
        /*0bda*/ 	.byte	0xff
	.zero		1


	//   ....[70]....
        /*0bdc*/ 	.word	0x0000b6f0
        /*0be0*/ 	.word	0x00000004
        /*0be4*/ 	.word	0x00000018
        /*0be8*/ 	.short	0x010a
        /*0bea*/ 	.byte	0xff
	.zero		1


	//   ....[71]....
        /*0bec*/ 	.word	0x0000b740
        /*0bf0*/ 	.word	0x00000003
        /*0bf4*/ 	.word	0x00000050
        /*0bf8*/ 	.short	0x010a
        /*0bfa*/ 	.byte	0xff
	.zero		1


	//   ....[72]....
        /*0bfc*/ 	.word	0x0000b7a0
        /*0c00*/ 	.word	0x00000003
        /*0c04*/ 	.word	0x00000000
        /*0c08*/ 	.short	0x010a
        /*0c0a*/ 	.byte	0xff
	.zero		1


	//   ....[73]....
        /*0c0c*/ 	.word	0x0000b800
        /*0c10*/ 	.word	0x00000003
        /*0c14*/ 	.word	0x00000000
        /*0c18*/ 	.short	0x010a
        /*0c1a*/ 	.byte	0xff
	.zero		1


	//   ....[74]....
        /*0c1c*/ 	.word	0x0000b850
        /*0c20*/ 	.word	0x00000000
        /*0c24*/ 	.word	0x00000090
        /*0c28*/ 	.short	0x010a
        /*0c2a*/ 	.byte	0xff
	.zero		1


	//   ....[75]....
        /*0c2c*/ 	.word	0x0000b8b0
        /*0c30*/ 	.word	0x00000003
        /*0c34*/ 	.word	0x00000060
        /*0c38*/ 	.short	0x010a
        /*0c3a*/ 	.byte	0xff
	.zero		1


	//   ....[76]....
        /*0c3c*/ 	.word	0x0000b900
        /*0c40*/ 	.word	0x00000000
        /*0c44*/ 	.word	0x00000050
        /*0c48*/ 	.short	0x010a
        /*0c4a*/ 	.byte	0xff
	.zero		1


	//   ....[77]....
        /*0c4c*/ 	.word	0x0000b960
        /*0c50*/ 	.word	0x00000002
        /*0c54*/ 	.word	0x00000060
        /*0c58*/ 	.short	0x010a
        /*0c5a*/ 	.byte	0xff
	.zero		1


	//   ....[78]....
        /*0c5c*/ 	.word	0x0000b9b0
        /*0c60*/ 	.word	0x00000003
        /*0c64*/ 	.word	0x00000050
        /*0c68*/ 	.short	0x010a
        /*0c6a*/ 	.byte	0xff
	.zero		1


	//   ....[79]....
        /*0c6c*/ 	.word	0x0000ba10
        /*0c70*/ 	.word	0x00000004
        /*0c74*/ 	.word	0x00000080
        /*0c78*/ 	.short	0x010a
        /*0c7a*/ 	.byte	0xff
	.zero		1


	//   ....[80]....
        /*0c7c*/ 	.word	0x0000ba70
        /*0c80*/ 	.word	0x00000002
        /*0c84*/ 	.word	0x00000000
        /*0c88*/ 	.short	0x010a
        /*0c8a*/ 	.byte	0xff
	.zero		1


	//   ....[81]....
        /*0c8c*/ 	.word	0x0000bad0
        /*0c90*/ 	.word	0x00000002
        /*0c94*/ 	.word	0x00000000
        /*0c98*/ 	.short	0x010a
        /*0c9a*/ 	.byte	0xff
	.zero		1


	//   ....[82]....
        /*0c9c*/ 	.word	0x0000bb30
        /*0ca0*/ 	.word	0x00000002
        /*0ca4*/ 	.word	0x00000000
        /*0ca8*/ 	.short	0x010a
        /*0caa*/ 	.byte	0xff
	.zero		1


	//   ....[83]....
        /*0cac*/ 	.word	0x0000bb80
        /*0cb0*/ 	.word	0x00000002
        /*0cb4*/ 	.word	0x00000050
        /*0cb8*/ 	.short	0x010a
        /*0cba*/ 	.byte	0xff
	.zero		1


	//   ....[84]....
        /*0cbc*/ 	.word	0x0000bbe0
        /*0cc0*/ 	.word	0x00000002
        /*0cc4*/ 	.word	0x00000048
        /*0cc8*/ 	.short	0x010a
        /*0cca*/ 	.byte	0xff
	.zero		1


	//   ....[85]....
        /*0ccc*/ 	.word	0x0000bc40
        /*0cd0*/ 	.word	0x00000002
        /*0cd4*/ 	.word	0x00000038
        /*0cd8*/ 	.short	0x010a
        /*0cda*/ 	.byte	0xff
	.zero		1


	//   ....[86]....
        /*0cdc*/ 	.word	0x0000bca0
        /*0ce0*/ 	.word	0x00000002
        /*0ce4*/ 	.word	0x00000050
        /*0ce8*/ 	.short	0x010a
        /*0cea*/ 	.byte	0xff
	.zero		1


	//   ....[87]....
        /*0cec*/ 	.word	0x0000bd00
        /*0cf0*/ 	.word	0x00000003
        /*0cf4*/ 	.word	0x00000030
        /*0cf8*/ 	.short	0x010a
        /*0cfa*/ 	.byte	0xff
	.zero		1


	//   ....[88]....
        /*0cfc*/ 	.word	0x0000bd50
        /*0d00*/ 	.word	0x0000000a
        /*0d04*/ 	.word	0x00000070
        /*0d08*/ 	.short	0x010a
        /*0d0a*/ 	.byte	0xff
	.zero		1


	//----- nvinfo : EIATTR_NUM_MBARRIERS
	.align		4
.L_49:
        /*0d0c*/ 	.byte	0x03, 0x38
        /*0d0e*/ 	.short	0x0016


	//----- nvinfo : EIATTR_EXIT_INSTR_OFFSETS
	.align		4
        /*0d10*/ 	.byte	0x04, 0x1c
        /*0d12*/ 	.short	(.L_51 - .L_50)


	//   ....[0]....
.L_50:
        /*0d14*/ 	.word	0x00002560


	//   ....[1]....
        /*0d18*/ 	.word	0x00002a70


	//   ....[2]....
        /*0d1c*/ 	.word	0x00002ad0


	//   ....[3]....
        /*0d20*/ 	.word	0x000038c0


	//   ....[4]....
        /*0d24*/ 	.word	0x00004760


	//   ....[5]....
        /*0d28*/ 	.word	0x000047a0


	//   ....[6]....
        /*0d2c*/ 	.word	0x0000b620


	//----- nvinfo : EIATTR_MAX_THREADS
	.align		4
.L_51:
        /*0d30*/ 	.byte	0x04, 0x05
        /*0d32*/ 	.short	(.L_53 - .L_52)
.L_52:
        /*0d34*/ 	.word	0x00000100
        /*0d38*/ 	.word	0x00000001
        /*0d3c*/ 	.word	0x00000001


	//----- nvinfo : EIATTR_CRS_STACK_SIZE
	.align		4
.L_53:
        /*0d40*/ 	.byte	0x04, 0x1e
        /*0d42*/ 	.short	(.L_55 - .L_54)
.L_54:
        /*0d44*/ 	.word	0x00000000


	//----- nvinfo : EIATTR_CBANK_PARAM_SIZE
	.align		4
.L_55:
        /*0d48*/ 	.byte	0x03, 0x19
        /*0d4a*/ 	.short	0x0800


	//----- nvinfo : EIATTR_PARAM_CBANK
	.align		4
        /*0d4c*/ 	.byte	0x04, 0x0a
        /*0d4e*/ 	.short	(.L_57 - .L_56)
	.align		4
.L_56:
        /*0d50*/ 	.word	index@(.nv.constant0._ZN7cutlass13device_kernelINS_4gemm6kernel13GemmUniversalIN4cute5tupleIJiiiiEEENS1_10collective13CollectiveMmaINS1_35MainloopSm100TmaUmmaWarpSpecializedILi3ELi2ELi2ENS5_IJNS4_1CILi1EEESB_SB_EEEEENS5_IJNSA_ILi128EEENSA_ILi224EEESE_EEENS_12float_e4m3_tENS5_IJlSB_lEEESH_SI_NS4_8TiledMMAINS4_8MMA_AtomIJNS4_10MMA_TraitsINS4_19SM100_MMA_F8F6F4_SSEJSH_SH_fSE_SF_NS4_17integral_constantINS4_4UMMA5MajorELSP_0EEESQ_NSN_INSO_7ScaleInELSR_0EEESS_EEEEEENS4_6LayoutISC_NS5_IJNSA_ILi0EEESW_SW_EEEEENS5_IJNS4_10UnderscoreESZ_SZ_EEEEENS4_13SM90_TMA_LOADENS4_14ComposedLayoutINS4_7SwizzleILi3ELi4ELi3EEENS4_18smem_ptr_flag_bitsILi8EEENSV_INS5_IJNSA_ILi8EEESE_EEENS5_IJSE_SB_EEEEEEEvNS4_8identityES12_S1C_vS1D_EENS_8epilogue10collective18CollectiveEpilogueINS1F_23Sm100TmaWarpSpecializedILi1ELi1ELi224ELb0ELb0EEEJSG_NS5_IJNSV_ISE_SB_EENSV_ISF_SB_EEEEESH_SI_SH_SI_NS1F_6fusion15FusionCallbacksIS1J_NS1N_17LinearCombinationISH_fSH_fLNS_15FloatRoundStyleE2EEESG_S1M_JEEENS4_5SM1004TMEM4LOAD26SM100_TMEM_LOAD_32dp32b32xES12_NS13_INS14_ILi1ELi4ELi3EEES17_NSV_INS5_IJS18_NSA_ILi32EEEEEENS5_IJS1Y_SB_EEEEEEENS4_39AutoVectorizingCopyWithAssumedAlignmentILi128EEENS4_14SM90_TMA_STOREES22_S24_S24_EEEvvEEEEvNT_6ParamsE)
        /*0d54*/ 	.short	0x0380
        /*0d56*/ 	.short	0x0800


	//----- nvinfo : EIATTR_SW_WAR
	.align		4
.L_57:
        /*0d58*/ 	.byte	0x04, 0x36
        /*0d5a*/ 	.short	(.L_59 - .L_58)
.L_58:
        /*0d5c*/ 	.word	0x00000008
.L_59:


//--------------------- .nv.callgraph             --------------------------
	.section	.nv.callgraph,"",@"SHT_CUDA_CALLGRAPH"
	.align	4
	.sectionentsize	8
	.align		4
        /*0000*/ 	.word	0x00000000
	.align		4
        /*0004*/ 	.word	0xffffffff
	.align		4
        /*0008*/ 	.word	index@(_ZN7cutlass13device_kernelINS_4gemm6kernel13GemmUniversalIN4cute5tupleIJiiiiEEENS1_10collective13CollectiveMmaINS1_35MainloopSm100TmaUmmaWarpSpecializedILi3ELi2ELi2ENS5_IJNS4_1CILi1EEESB_SB_EEEEENS5_IJNSA_ILi128EEENSA_ILi224EEESE_EEENS_12float_e4m3_tENS5_IJlSB_lEEESH_SI_NS4_8TiledMMAINS4_8MMA_AtomIJNS4_10MMA_TraitsINS4_19SM100_MMA_F8F6F4_SSEJSH_SH_fSE_SF_NS4_17integral_constantINS4_4UMMA5MajorELSP_0EEESQ_NSN_INSO_7ScaleInELSR_0EEESS_EEEEEENS4_6LayoutISC_NS5_IJNSA_ILi0EEESW_SW_EEEEENS5_IJNS4_10UnderscoreESZ_SZ_EEEEENS4_13SM90_TMA_LOADENS4_14ComposedLayoutINS4_7SwizzleILi3ELi4ELi3EEENS4_18smem_ptr_flag_bitsILi8EEENSV_INS5_IJNSA_ILi8EEESE_EEENS5_IJSE_SB_EEEEEEEvNS4_8identityES12_S1C_vS1D_EENS_8epilogue10collective18CollectiveEpilogueINS1F_23Sm100TmaWarpSpecializedILi1ELi1ELi224ELb0ELb0EEEJSG_NS5_IJNSV_ISE_SB_EENSV_ISF_SB_EEEEESH_SI_SH_SI_NS1F_6fusion15FusionCallbacksIS1J_NS1N_17LinearCombinationISH_fSH_fLNS_15FloatRoundStyleE2EEESG_S1M_JEEENS4_5SM1004TMEM4LOAD26SM100_TMEM_LOAD_32dp32b32xES12_NS13_INS14_ILi1ELi4ELi3EEES17_NSV_INS5_IJS18_NSA_ILi32EEEEEENS5_IJS1Y_SB_EEEEEEENS4_39AutoVectorizingCopyWithAssumedAlignmentILi128EEENS4_14SM90_TMA_STOREES22_S24_S24_EEEvvEEEEvNT_6ParamsE)
	.align		4
        /*000c*/ 	.word	index@(__assertfail)
	.align		4
        /*0010*/ 	.word	0x00000000
	.align		4
        /*0014*/ 	.word	0xfffffffe
	.align		4
        /*0018*/ 	.word	0x00000000
	.align		4
        /*001c*/ 	.word	0xfffffffd
	.align		4
        /*0020*/ 	.word	0x00000000
	.align		4
        /*0024*/ 	.word	0xfffffffc


//--------------------- .nv.constant4             --------------------------
	.section	.nv.constant4,"a",@progbits
	.align	8
	.align		8
.nv.constant4:
        /*0000*/ 	.dword	__assertfail
	.align		8
        /*0008*/ 	.dword	__unnamed_1
	.align		8
        /*0010*/ 	.dword	__unnamed_2
	.align		8
        /*0018*/ 	.dword	_ZN40_INTERNAL_1784f5b2_4_k_cu_a3d34a8d_255154cuda3std3__45__cpo5beginE
	.align		8
        /*0020*/ 	.dword	_ZN40_INTERNAL_1784f5b2_4_k_cu_a3d34a8d_255154cuda3std3__45__cpo3endE
	.align		8
        /*0028*/ 	.dword	_ZN40_INTERNAL_1784f5b2_4_k_cu_a3d34a8d_255154cuda3std3__45__cpo6cbeginE
	.align		8
        /*0030*/ 	.dword	_ZN40_INTERNAL_1784f5b2_4_k_cu_a3d34a8d_255154cuda3std3__45__cpo4cendE
	.align		8
        /*0038*/ 	.dword	_ZN40_INTERNAL_1784f5b2_4_k_cu_a3d34a8d_255154cuda3std3__442_GLOBAL__N__1784f5b2_4_k_cu_a3d34a8d_255156ignoreE
	.align		8
        /*0040*/ 	.dword	_ZN40_INTERNAL_1784f5b2_4_k_cu_a3d34a8d_255154cuda3std3__419piecewise_constructE
	.align		8
        /*0048*/ 	.dword	_ZN40_INTERNAL_1784f5b2_4_k_cu_a3d34a8d_255154cuda3std3__48in_placeE
	.align		8
        /*0050*/ 	.dword	_ZN40_INTERNAL_1784f5b2_4_k_cu_a3d34a8d_255154cuda3std6ranges3__45__cpo4swapE
	.align		8
        /*0058*/ 	.dword	_ZN40_INTERNAL_1784f5b2_4_k_cu_a3d34a8d_255154cuda3std6ranges3__45__cpo9iter_moveE
	.align		8
        /*0060*/ 	.dword	_ZN40_INTERNAL_1784f5b2_4_k_cu_a3d34a8d_255154cute7productE
	.align		8
        /*0068*/ 	.dword	_ZN40_INTERNAL_1784f5b2_4_k_cu_a3d34a8d_255154cute1_E
	.align		8
        /*0070*/ 	.dword	$str$25
	.align		8
        /*0078*/ 	.dword	$str$26
	.align		8
        /*0080*/ 	.dword	$str$27
	.align		8
        /*0088*/ 	.dword	$str$28


//--------------------- .text._ZN7cutlass13device_kernelINS_4gemm6kernel13GemmUniversalIN4cute5tupleIJiiiiEEENS1_10collective13CollectiveMmaINS1_35MainloopSm100TmaUmmaWarpSpecializedILi3ELi2ELi2ENS5_IJNS4_1CILi1EEESB_SB_EEEEENS5_IJNSA_ILi128EEENSA_ILi224EEESE_EEENS_12float_e4m3_tENS5_IJlSB_lEEESH_SI_NS4_8TiledMMAINS4_8MMA_AtomIJNS4_10MMA_TraitsINS4_19SM100_MMA_F8F6F4_SSEJSH_SH_fSE_SF_NS4_17integral_constantINS4_4UMMA5MajorELSP_0EEESQ_NSN_INSO_7ScaleInELSR_0EEESS_EEEEEENS4_6LayoutISC_NS5_IJNSA_ILi0EEESW_SW_EEEEENS5_IJNS4_10UnderscoreESZ_SZ_EEEEENS4_13SM90_TMA_LOADENS4_14ComposedLayoutINS4_7SwizzleILi3ELi4ELi3EEENS4_18smem_ptr_flag_bitsILi8EEENSV_INS5_IJNSA_ILi8EEESE_EEENS5_IJSE_SB_EEEEEEEvNS4_8identityES12_S1C_vS1D_EENS_8epilogue10collective18CollectiveEpilogueINS1F_23Sm100TmaWarpSpecializedILi1ELi1ELi224ELb0ELb0EEEJSG_NS5_IJNSV_ISE_SB_EENSV_ISF_SB_EEEEESH_SI_SH_SI_NS1F_6fusion15FusionCallbacksIS1J_NS1N_17LinearCombinationISH_fSH_fLNS_15FloatRoundStyleE2EEESG_S1M_JEEENS4_5SM1004TMEM4LOAD26SM100_TMEM_LOAD_32dp32b32xES12_NS13_INS14_ILi1ELi4ELi3EEES17_NSV_INS5_IJS18_NSA_ILi32EEEEEENS5_IJS1Y_SB_EEEEEEENS4_39AutoVectorizingCopyWithAssumedAlignmentILi128EEENS4_14SM90_TMA_STOREES22_S24_S24_EEEvvEEEEvNT_6ParamsE --------------------------
	.section	.text._ZN7cutlass13device_kernelINS_4gemm6kernel13GemmUniversalIN4cute5tupleIJiiiiEEENS1_10collective13CollectiveMmaINS1_35MainloopSm100TmaUmmaWarpSpecializedILi3ELi2ELi2ENS5_IJNS4_1CILi1EEESB_SB_EEEEENS5_IJNSA_ILi128EEENSA_ILi224EEESE_EEENS_12float_e4m3_tENS5_IJlSB_lEEESH_SI_NS4_8TiledMMAINS4_8MMA_AtomIJNS4_10MMA_TraitsINS4_19SM100_MMA_F8F6F4_SSEJSH_SH_fSE_SF_NS4_17integral_constantINS4_4UMMA5MajorELSP_0EEESQ_NSN_INSO_7ScaleInELSR_0EEESS_EEEEEENS4_6LayoutISC_NS5_IJNSA_ILi0EEESW_SW_EEEEENS5_IJNS4_10UnderscoreESZ_SZ_EEEEENS4_13SM90_TMA_LOADENS4_14ComposedLayoutINS4_7SwizzleILi3ELi4ELi3EEENS4_18smem_ptr_flag_bitsILi8EEENSV_INS5_IJNSA_ILi8EEESE_EEENS5_IJSE_SB_EEEEEEEvNS4_8identityES12_S1C_vS1D_EENS_8epilogue10collective18CollectiveEpilogueINS1F_23Sm100TmaWarpSpecializedILi1ELi1ELi224ELb0ELb0EEEJSG_NS5_IJNSV_ISE_SB_EENSV_ISF_SB_EEEEESH_SI_SH_SI_NS1F_6fusion15FusionCallbacksIS1J_NS1N_17LinearCombinationISH_fSH_fLNS_15FloatRoundStyleE2EEESG_S1M_JEEENS4_5SM1004TMEM4LOAD26SM100_TMEM_LOAD_32dp32b32xES12_NS13_INS14_ILi1ELi4ELi3EEES17_NSV_INS5_IJS18_NSA_ILi32EEEEEENS5_IJS1Y_SB_EEEEEEENS4_39AutoVectorizingCopyWithAssumedAlignmentILi128EEENS4_14SM90_TMA_STOREES22_S24_S24_EEEvvEEEEvNT_6ParamsE,"ax",@progbits
	.align	128
.text._ZN7cutlass13device_kernelINS_4gemm6kernel13GemmUniversalIN4cute5tupleIJiiiiEEENS1_10collective13CollectiveMmaINS1_35MainloopSm100TmaUmmaWarpSpecializedILi3ELi2ELi2ENS5_IJNS4_1CILi1EEESB_SB_EEEEENS5_IJNSA_ILi128EEENSA_ILi224EEESE_EEENS_12float_e4m3_tENS5_IJlSB_lEEESH_SI_NS4_8TiledMMAINS4_8MMA_AtomIJNS4_10MMA_TraitsINS4_19SM100_MMA_F8F6F4_SSEJSH_SH_fSE_SF_NS4_17integral_constantINS4_4UMMA5MajorELSP_0EEESQ_NSN_INSO_7ScaleInELSR_0EEESS_EEEEEENS4_6LayoutISC_NS5_IJNSA_ILi0EEESW_SW_EEEEENS5_IJNS4_10UnderscoreESZ_SZ_EEEEENS4_13SM90_TMA_LOADENS4_14ComposedLayoutINS4_7SwizzleILi3ELi4ELi3EEENS4_18smem_ptr_flag_bitsILi8EEENSV_INS5_IJNSA_ILi8EEESE_EEENS5_IJSE_SB_EEEEEEEvNS4_8identityES12_S1C_vS1D_EENS_8epilogue10collective18CollectiveEpilogueINS1F_23Sm100TmaWarpSpecializedILi1ELi1ELi224ELb0ELb0EEEJSG_NS5_IJNSV_ISE_SB_EENSV_ISF_SB_EEEEESH_SI_SH_SI_NS1F_6fusion15FusionCallbacksIS1J_NS1N_17LinearCombinationISH_fSH_fLNS_15FloatRoundStyleE2EEESG_S1M_JEEENS4_5SM1004TMEM4LOAD26SM100_TMEM_LOAD_32dp32b32xES12_NS13_INS14_ILi1ELi4ELi3EEES17_NSV_INS5_IJS18_NSA_ILi32EEEEEENS5_IJS1Y_SB_EEEEEEENS4_39AutoVectorizingCopyWithAssumedAlignmentILi128EEENS4_14SM90_TMA_STOREES22_S24_S24_EEEvvEEEEvNT_6ParamsE:
        .type           _ZN7cutlass13device_kernelINS_4gemm6kernel13GemmUniversalIN4cute5tupleIJiiiiEEENS1_10collective13CollectiveMmaINS1_35MainloopSm100TmaUmmaWarpSpecializedILi3ELi2ELi2ENS5_IJNS4_1CILi1EEESB_SB_EEEEENS5_IJNSA_ILi128EEENSA_ILi224EEESE_EEENS_12float_e4m3_tENS5_IJlSB_lEEESH_SI_NS4_8TiledMMAINS4_8MMA_AtomIJNS4_10MMA_TraitsINS4_19SM100_MMA_F8F6F4_SSEJSH_SH_fSE_SF_NS4_17integral_constantINS4_4UMMA5MajorELSP_0EEESQ_NSN_INSO_7ScaleInELSR_0EEESS_EEEEEENS4_6LayoutISC_NS5_IJNSA_ILi0EEESW_SW_EEEEENS5_IJNS4_10UnderscoreESZ_SZ_EEEEENS4_13SM90_TMA_LOADENS4_14ComposedLayoutINS4_7SwizzleILi3ELi4ELi3EEENS4_18smem_ptr_flag_bitsILi8EEENSV_INS5_IJNSA_ILi8EEESE_EEENS5_IJSE_SB_EEEEEEEvNS4_8identityES12_S1C_vS1D_EENS_8epilogue10collective18CollectiveEpilogueINS1F_23Sm100TmaWarpSpecializedILi1ELi1ELi224ELb0ELb0EEEJSG_NS5_IJNSV_ISE_SB_EENSV_ISF_SB_EEEEESH_SI_SH_SI_NS1F_6fusion15FusionCallbacksIS1J_NS1N_17LinearCombinationISH_fSH_fLNS_15FloatRoundStyleE2EEESG_S1M_JEEENS4_5SM1004TMEM4LOAD26SM100_TMEM_LOAD_32dp32b32xES12_NS13_INS14_ILi1ELi4ELi3EEES17_NSV_INS5_IJS18_NSA_ILi32EEEEEENS5_IJS1Y_SB_EEEEEEENS4_39AutoVectorizingCopyWithAssumedAlignmentILi128EEENS4_14SM90_TMA_STOREES22_S24_S24_EEEvvEEEEvNT_6ParamsE,@function
        .size           _ZN7cutlass13device_kernelINS_4gemm6kernel13GemmUniversalIN4cute5tupleIJiiiiEEENS1_10collective13CollectiveMmaINS1_35MainloopSm100TmaUmmaWarpSpecializedILi3ELi2ELi2ENS5_IJNS4_1CILi1EEESB_SB_EEEEENS5_IJNSA_ILi128EEENSA_ILi224EEESE_EEENS_12float_e4m3_tENS5_IJlSB_lEEESH_SI_NS4_8TiledMMAINS4_8MMA_AtomIJNS4_10MMA_TraitsINS4_19SM100_MMA_F8F6F4_SSEJSH_SH_fSE_SF_NS4_17integral_constantINS4_4UMMA5MajorELSP_0EEESQ_NSN_INSO_7ScaleInELSR_0EEESS_EEEEEENS4_6LayoutISC_NS5_IJNSA_ILi0EEESW_SW_EEEEENS5_IJNS4_10UnderscoreESZ_SZ_EEEEENS4_13SM90_TMA_LOADENS4_14ComposedLayoutINS4_7SwizzleILi3ELi4ELi3EEENS4_18smem_ptr_flag_bitsILi8EEENSV_INS5_IJNSA_ILi8EEESE_EEENS5_IJSE_SB_EEEEEEEvNS4_8identityES12_S1C_vS1D_EENS_8epilogue10collective18CollectiveEpilogueINS1F_23Sm100TmaWarpSpecializedILi1ELi1ELi224ELb0ELb0EEEJSG_NS5_IJNSV_ISE_SB_EENSV_ISF_SB_EEEEESH_SI_SH_SI_NS1F_6fusion15FusionCallbacksIS1J_NS1N_17LinearCombinationISH_fSH_fLNS_15FloatRoundStyleE2EEESG_S1M_JEEENS4_5SM1004TMEM4LOAD26SM100_TMEM_LOAD_32dp32b32xES12_NS13_INS14_ILi1ELi4ELi3EEES17_NSV_INS5_IJS18_NSA_ILi32EEEEEENS5_IJS1Y_SB_EEEEEEENS4_39AutoVectorizingCopyWithAssumedAlignmentILi128EEENS4_14SM90_TMA_STOREES22_S24_S24_EEEvvEEEEvNT_6ParamsE,(.L_x_125 - _ZN7cutlass13device_kernelINS_4gemm6kernel13GemmUniversalIN4cute5tupleIJiiiiEEENS1_10collective13CollectiveMmaINS1_35MainloopSm100TmaUmmaWarpSpecializedILi3ELi2ELi2ENS5_IJNS4_1CILi1EEESB_SB_EEEEENS5_IJNSA_ILi128EEENSA_ILi224EEESE_EEENS_12float_e4m3_tENS5_IJlSB_lEEESH_SI_NS4_8TiledMMAINS4_8MMA_AtomIJNS4_10MMA_TraitsINS4_19SM100_MMA_F8F6F4_SSEJSH_SH_fSE_SF_NS4_17integral_constantINS4_4UMMA5MajorELSP_0EEESQ_NSN_INSO_7ScaleInELSR_0EEESS_EEEEEENS4_6LayoutISC_NS5_IJNSA_ILi0EEESW_SW_EEEEENS5_IJNS4_10UnderscoreESZ_SZ_EEEEENS4_13SM90_TMA_LOADENS4_14ComposedLayoutINS4_7SwizzleILi3ELi4ELi3EEENS4_18smem_ptr_flag_bitsILi8EEENSV_INS5_IJNSA_ILi8EEESE_EEENS5_IJSE_SB_EEEEEEEvNS4_8identityES12_S1C_vS1D_EENS_8epilogue10collective18CollectiveEpilogueINS1F_23Sm100TmaWarpSpecializedILi1ELi1ELi224ELb0ELb0EEEJSG_NS5_IJNSV_ISE_SB_EENSV_ISF_SB_EEEEESH_SI_SH_SI_NS1F_6fusion15FusionCallbacksIS1J_NS1N_17LinearCombinationISH_fSH_fLNS_15FloatRoundStyleE2EEESG_S1M_JEEENS4_5SM1004TMEM4LOAD26SM100_TMEM_LOAD_32dp32b32xES12_NS13_INS14_ILi1ELi4ELi3EEES17_NSV_INS5_IJS18_NSA_ILi32EEEEEENS5_IJS1Y_SB_EEEEEEENS4_39AutoVectorizingCopyWithAssumedAlignmentILi128EEENS4_14SM90_TMA_STOREES22_S24_S24_EEEvvEEEEvNT_6ParamsE)
        .other          _ZN7cutlass13device_kernelINS_4gemm6kernel13GemmUniversalIN4cute5tupleIJiiiiEEENS1_10collective13CollectiveMmaINS1_35MainloopSm100TmaUmmaWarpSpecializedILi3ELi2ELi2ENS5_IJNS4_1CILi1EEESB_SB_EEEEENS5_IJNSA_ILi128EEENSA_ILi224EEESE_EEENS_12float_e4m3_tENS5_IJlSB_lEEESH_SI_NS4_8TiledMMAINS4_8MMA_AtomIJNS4_10MMA_TraitsINS4_19SM100_MMA_F8F6F4_SSEJSH_SH_fSE_SF_NS4_17integral_constantINS4_4UMMA5MajorELSP_0EEESQ_NSN_INSO_7ScaleInELSR_0EEESS_EEEEEENS4_6LayoutISC_NS5_IJNSA_ILi0EEESW_SW_EEEEENS5_IJNS4_10UnderscoreESZ_SZ_EEEEENS4_13SM90_TMA_LOADENS4_14ComposedLayoutINS4_7SwizzleILi3ELi4ELi3EEENS4_18smem_ptr_flag_bitsILi8EEENSV_INS5_IJNSA_ILi8EEESE_EEENS5_IJSE_SB_EEEEEEEvNS4_8identityES12_S1C_vS1D_EENS_8epilogue10collective18CollectiveEpilogueINS1F_23Sm100TmaWarpSpecializedILi1ELi1ELi224ELb0ELb0EEEJSG_NS5_IJNSV_ISE_SB_EENSV_ISF_SB_EEEEESH_SI_SH_SI_NS1F_6fusion15FusionCallbacksIS1J_NS1N_17LinearCombinationISH_fSH_fLNS_15FloatRoundStyleE2EEESG_S1M_JEEENS4_5SM1004TMEM4LOAD26SM100_TMEM_LOAD_32dp32b32xES12_NS13_INS14_ILi1ELi4ELi3EEES17_NSV_INS5_IJS18_NSA_ILi32EEEEEENS5_IJS1Y_SB_EEEEEEENS4_39AutoVectorizingCopyWithAssumedAlignmentILi128EEENS4_14SM90_TMA_STOREES22_S24_S24_EEEvvEEEEvNT_6ParamsE,@"STO_CUDA_ENTRY STV_DEFAULT"
_ZN7cutlass13device_kernelINS_4gemm6kernel13GemmUniversalIN4cute5tupleIJiiiiEEENS1_10collective13CollectiveMmaINS1_35MainloopSm100TmaUmmaWarpSpecializedILi3ELi2ELi2ENS5_IJNS4_1CILi1EEESB_SB_EEEEENS5_IJNSA_ILi128EEENSA_ILi224EEESE_EEENS_12float_e4m3_tENS5_IJlSB_lEEESH_SI_NS4_8TiledMMAINS4_8MMA_AtomIJNS4_10MMA_TraitsINS4_19SM100_MMA_F8F6F4_SSEJSH_SH_fSE_SF_NS4_17integral_constantINS4_4UMMA5MajorELSP_0EEESQ_NSN_INSO_7ScaleInELSR_0EEESS_EEEEEENS4_6LayoutISC_NS5_IJNSA_ILi0EEESW_SW_EEEEENS5_IJNS4_10UnderscoreESZ_SZ_EEEEENS4_13SM90_TMA_LOADENS4_14ComposedLayoutINS4_7SwizzleILi3ELi4ELi3EEENS4_18smem_ptr_flag_bitsILi8EEENSV_INS5_IJNSA_ILi8EEESE_EEENS5_IJSE_SB_EEEEEEEvNS4_8identityES12_S1C_vS1D_EENS_8epilogue10collective18CollectiveEpilogueINS1F_23Sm100TmaWarpSpecializedILi1ELi1ELi224ELb0ELb0EEEJSG_NS5_IJNSV_ISE_SB_EENSV_ISF_SB_EEEEESH_SI_SH_SI_NS1F_6fusion15FusionCallbacksIS1J_NS1N_17LinearCombinationISH_fSH_fLNS_15FloatRoundStyleE2EEESG_S1M_JEEENS4_5SM1004TMEM4LOAD26SM100_TMEM_LOAD_32dp32b32xES12_NS13_INS14_ILi1ELi4ELi3EEES17_NSV_INS5_IJS18_NSA_ILi32EEEEEENS5_IJS1Y_SB_EEEEEEENS4_39AutoVectorizingCopyWithAssumedAlignmentILi128EEENS4_14SM90_TMA_STOREES22_S24_S24_EEEvvEEEEvNT_6ParamsE:
[----:B------:R-:W1:Y:S01]  /*0000*/  LDC R1, c[0x0][0x37c] ;  /* 0x0000df00ff017b82 */ /* 0x000e620000000800 */
[----:B------:R-:W2:Y:S01]  /*0010*/  S2R R6, SR_TID.X ;  /* 0x0000000000067919 */ /* 0x000ea20000002100 */
[----:B------:R-:W3:Y:S01]  /*0020*/  LDCU.64 UR8, c[0x0][0x890] ;  /* 0x00011200ff0877ac */ /* 0x000ee20008000a00 */
[----:B-1----:R-:W-:Y:S01]  /*0030*/  VIADD R1, R1, 0xfffffee0 ;  /* 0xfffffee001017836 */ /* 0x002fe20000000000 */
[----:B------:R-:W-:Y:S01]  /*0040*/  ELECT P3, URZ, PT ;  /* 0x0000000000ff782f */ /* 0x000fe20003860000 */
[----:B---3--:R-:W-:-:S04]  /*0050*/  UISETP.NE.U32.AND UP0, UPT, UR8, URZ, UPT ;  /* 0x000000ff0800728c */ /* 0x008fc8000bf05070 */
[----:B------:R-:W-:Y:S01]  /*0060*/  UISETP.NE.AND.EX UP0, UPT, UR9, URZ, UPT, UP0 ;  /* 0x000000ff0900728c */ /* 0x000fe2000bf05300 */
[----:B--2---:R-:W-:-:S05]  /*0070*/  SHF.R.U32.HI R2, RZ, 0x5, R6 ;  /* 0x00000005ff027819 */ /* 0x004fca0000011606 */
[----:B------:R-:W1:Y:S02]  /*0080*/  SHFL.IDX PT, R0, R2, RZ, 0x1f ;  /* 0x00001fff02007589 */ /* 0x000e6400000e0000 */
[----:B-1----:R-:W-:Y:S02]  /*0090*/  R2UR UR18, R0 ;  /* 0x00000000001272ca */ /* 0x002fe400000e0000 */
[----:B------:R-:W-:-:S05]  /*00a0*/  PRMT R0, RZ, 0x7610, R0 ;  /* 0x00007610ff007816 */ /* 0x000fca0000000000 */
[----:B------:R1:W-:Y:S01]  /*00b0*/  STL.S16 [R1+0x60], R0 ;  /* 0x0000600001007387 */ /* 0x0003e20000100600 */
[----:B------:R-:W-:Y:S07]  /*00c0*/  BRA.U UP0, `(.L_x_0) ;  /* 0x0000000100387547 */ /* 0x000fee000b800000 */
[----:B------:R-:W2:Y:S02]  /*00d0*/  LDCU.64 UR4, c[0x0][0x888] ;  /* 0x00011100ff0477ac */ /* 0x000ea40008000a00 */
[----:B--2---:R-:W-:-:S04]  /*00e0*/  UISETP.NE.U32.AND UP0, UPT, UR4, URZ, UPT ;  /* 0x000000ff0400728c */ /* 0x004fc8000bf05070 */
[----:B------:R-:W-:-:S09]  /*00f0*/  UISETP.NE.AND.EX UP0, UPT, UR5, URZ, UPT, UP0 ;  /* 0x000000ff0500728c */ /* 0x000fd2000bf05300 */
[----:B------:R-:W-:Y:S05]  /*0100*/  BRA.U !UP0, `(.L_x_1) ;  /* 0x0000000108187547 */ /* 0x000fea000b800000 */
[----:B------:R-:W2:Y:S01]  /*0110*/  LDC.64 R4, c[0x0][0x888] ;  /* 0x00022200ff047b82 */ /* 0x000ea20000000a00 */
[----:B------:R-:W2:Y:S02]  /*0120*/  LDCU.64 UR4, c[0x0][0x358] ;  /* 0x00006b00ff0477ac */ /* 0x000ea40008000a00 */
[----:B--2---:R2:W5:Y:S01]  /*0130*/  LDG.E R219, desc[UR4][R4.64] ;  /* 0x0000000404db7981 */ /* 0x004562000c1e1900 */
[----:B-1----:R-:W-:-:S05]  /*0140*/  HFMA2 R0, -RZ, RZ, 0, 5.9604644775390625e-08 ;  /* 0x00000001ff007431 */ /* 0x002fca00000001ff */
[----:B------:R2:W-:Y:S01]  /*0150*/  STL.S16 [R1+0x60], R0 ;  /* 0x0000600001007387 */ /* 0x0005e20000100600 */
[----:B------:R-:W-:Y:S05]  /*0160*/  BRA `(.L_x_0) ;  /* 0x0000000000107947 */ /* 0x000fea0003800000 */
.L_x_1:
[----:B-1----:R-:W-:Y:S01]  /*0170*/  HFMA2 R0, -RZ, RZ, 0, 5.9604644775390625e-08 ;  /* 0x00000001ff007431 */ /* 0x002fe200000001ff */
[----:B------:R-:W1:Y:S04]  /*0180*/  LDCU UR4, c[0x0][0x880] ;  /* 0x00011000ff0477ac */ /* 0x000e680008000800 */
[----:B------:R3:W-:Y:S01]  /*0190*/  STL.S16 [R1+0x60], R0 ;  /* 0x0000600001007387 */ /* 0x0007e20000100600 */
[----:B-1----:R-:W-:-:S07]  /*01a0*/  MOV R219, UR4 ;  /* 0x0000000400db7c02 */ /* 0x002fce0008000f00 */
.L_x_0:
[----:B------:R-:W4:Y:S02]  /*01b0*/  LDCU.64 UR4, c[0x0][0x8b0] ;  /* 0x00011600ff0477ac */ /* 0x000f240008000a00 */
[----:B----4-:R-:W-:-:S04]  /*01c0*/  UISETP.NE.U32.AND UP0, UPT, UR4, URZ, UPT ;  /* 0x000000ff0400728c */ /* 0x010fc8000bf05070 */
[----:B------:R-:W-:-:S09]  /*01d0*/  UISETP.NE.AND.EX UP0, UPT, UR5, URZ, UPT, UP0 ;  /* 0x000000ff0500728c */ /* 0x000fd2000bf05300 */
[----:B------:R-:W-:Y:S05]  /*01e0*/  BRA.U UP0, `(.L_x_2) ;  /* 0x0000000100287547 */ /* 0x000fea000b800000 */
[----:B------:R-:W4:Y:S02]  /*01f0*/  LDCU.64 UR4, c[0x0][0x8a8] ;  /* 0x00011500ff0477ac */ /* 0x000f240008000a00 */
[----:B----4-:R-:W-:-:S04]  /*0200*/  UISETP.NE.U32.AND UP0, UPT, UR4, URZ, UPT ;  /* 0x000000ff0400728c */ /* 0x010fc8000bf05070 */
[----:B------:R-:W-:-:S09]  /*0210*/  UISETP.NE.AND.EX UP0, UPT, UR5, URZ, UPT, UP0 ;  /* 0x000000ff0500728c */ /* 0x000fd2000bf05300 */
[----:B------:R-:W-:Y:S05]  /*0220*/  BRA.U !UP0, `(.L_x_3) ;  /* 0x0000000108107547 */ /* 0x000fea000b800000 */
[----:B--2---:R-:W2:Y:S01]  /*0230*/  LDC.64 R4, c[0x0][0x8a8] ;  /* 0x00022a00ff047b82 */ /* 0x004ea20000000a00 */
[----:B------:R-:W2:Y:S02]  /*0240*/  LDCU.64 UR4, c[0x0][0x358] ;  /* 0x00006b00ff0477ac */ /* 0x000ea40008000a00 */
[----:B--2---:R4:W5:Y:S01]  /*0250*/  LDG.E R217, desc[UR4][R4.64] ;  /* 0x0000000404d97981 */ /* 0x004962000c1e1900 */
[----:B------:R-:W-:Y:S05]  /*0260*/  BRA `(.L_x_2) ;  /* 0x0000000000087947 */ /* 0x000fea0003800000 */
.L_x_3:
[----:B------:R-:W4:Y:S02]  /*0270*/  LDCU UR4, c[0x0][0x8a0] ;  /* 0x00011400ff0477ac */ /* 0x000f240008000800 */
[----:B----4-:R-:W-:Y:S02]  /*0280*/  MOV R217, UR4 ;  /* 0x0000000400d97c02 */ /* 0x010fe40008000f00 */
.L_x_2:
[----:B--2-4-:R-:W-:Y:S01]  /*0290*/  IMAD.U32 R4, RZ, RZ, UR18 ;  /* 0x00000012ff047e24 */ /* 0x014fe2000f8e00ff */
[----:B------:R-:W-:Y:S04]  /*02a0*/  BSSY.RECONVERGENT B0, `(.L_x_4) ;  /* 0x000000c000007945 */ /* 0x000fe80003800200 */
[C---:B------:R-:W-:Y:S02]  /*02b0*/  ISETP.NE.OR P1, PT, R4.reuse, 0x1, !P3 ;  /* 0x000000010400780c */ /* 0x040fe40005f25670 */
[----:B------:R-:W-:-:S11]  /*02c0*/  ISETP.NE.OR P0, PT, R4, 0x3, !P3 ;  /* 0x000000030400780c */ /* 0x000fd60005f05670 */
[----:B------:R-:W-:Y:S05]  /*02d0*/  @P1 BRA `(.L_x_5) ;  /* 0x0000000000201947 */ /* 0x000fea0003800000 */
[----:B------:R-:W2:Y:S02]  /*02e0*/  LDCU.64 UR4, c[0x0][0x348] ;  /* 0x00006900ff0477ac */ /* 0x000ea40008000a00 */
[----:B--2---:R-:W-:Y:S02]  /*02f0*/  UIADD3 UR6, UP1, UPT, UR4, 0x80, URZ ;  /* 0x0000008004067890 */ /* 0x004fe4000ff3e0ff */
[----:B------:R-:W-:Y:S02]  /*0300*/  UIADD3 UR4, UP0, UPT, UR4, 0x180, URZ ;  /* 0x0000018004047890 */ /* 0x000fe4000ff1e0ff */
[----:B------:R-:W-:Y:S02]  /*0310*/  UIADD3.X UR7, UPT, UPT, URZ, UR5, URZ, UP1, !UPT ;  /* 0x00000005ff077290 */ /* 0x000fe40008ffe4ff */
[----:B------:R-:W-:-:S07]  /*0320*/  UIADD3.X UR5, UPT, UPT, URZ, UR5, URZ, UP0, !UPT ;  /* 0x00000005ff057290 */ /* 0x000fce00087fe4ff */
[----:B------:R2:W-:Y:S02]  /*0330*/  UTMACCTL.PF [UR6] ;  /* 0x00000000060079b9 */ /* 0x0005e40008040000 */
[----:B------:R2:W-:Y:S02]  /*0340*/  UTMACCTL.PF [UR4] ;  /* 0x00000000040079b9 */ /* 0x0005e40008040000 */
[----:B--2---:R-:W-:Y:S01]  /*0350*/  NOP ;  /* 0x0000000000007918 */ /* 0x004fe20000000000 */
.L_x_5:
[----:B------:R-:W-:Y:S05]  /*0360*/  BSYNC.RECONVERGENT B0 ;  /* 0x0000000000007941 */ /* 0x000fea0003800200 */
.L_x_4:
[----:B------:R-:W-:Y:S04]  /*0370*/  BSSY.RECONVERGENT B0, `(.L_x_6) ;  /* 0x000000a000007945 */ /* 0x000fe80003800200 */
        /* <DEDUP_REMOVED lines=9> */
.L_x_7:
[----:B------:R-:W-:Y:S05]  /*0410*/  BSYNC.RECONVERGENT B0 ;  /* 0x0000000000007941 */ /* 0x000fea0003800200 */
.L_x_6:
[----:B------:R-:W2:Y:S01]  /*0420*/  LDCU.64 UR4, c[0x0][0x888] ;  /* 0x00011100ff0477ac */ /* 0x000ea20008000a00 */
[----:B------:R-:W-:Y:S02]  /*0430*/  UISETP.EQ.U32.AND UP1, UPT, UR8, URZ, UPT ;  /* 0x000000ff0800728c */ /* 0x000fe4000bf22070 */
[----:B------:R-:W-:Y:S02]  /*0440*/  UPLOP3.LUT UP3, UPT, UPT, UPT, UPT, 0x80, 0x8 ;  /* 0x000000000008789c */ /* 0x000fe40003f6f070 */
[----:B--2---:R-:W-:-:S04]  /*0450*/  UISETP.NE.U32.AND UP0, UPT, UR4, URZ, UPT ;  /* 0x000000ff0400728c */ /* 0x004fc8000bf05070 */
[----:B------:R-:W-:-:S04]  /*0460*/  UISETP.NE.AND.EX UP2, UPT, UR5, URZ, UPT, UP0 ;  /* 0x000000ff0500728c */ /* 0x000fc8000bf45300 */
[----:B------:R-:W-:-:S04]  /*0470*/  UISETP.EQ.OR.EX UP4, UPT, UR9, URZ, !UP2, UP1 ;  /* 0x000000ff0900728c */ /* 0x000fc8000d782710 */
[----:B------:R-:W-:-:S05]  /*0480*/  UP2UR UR60, UPR, URZ, 0x10 ;  /* 0x00000010ff3c7883 */ /* 0x000fca0008000000 */
[----:B------:R-:W-:Y:S07]  /*0490*/  BRA.U !UP4, `(.L_x_8) ;  /* 0x000000010c207547 */ /* 0x000fee000b800000 */
[----:B------:R-:W-:Y:S01]  /*04a0*/  UISETP.NE.U32.AND UP1, UPT, UR8, URZ, UPT ;  /* 0x000000ff0800728c */ /* 0x000fe2000bf25070 */
[----:B-----5:R-:W-:Y:S01]  /*04b0*/  FSETP.NEU.AND P0, PT, R219, RZ, PT ;  /* 0x000000ffdb00720b */ /* 0x020fe20003f0d000 */
[----:B------:R-:W-:Y:S02]  /*04c0*/  USEL UR4, URZ, 0xffffffff, UP2 ;  /* 0xffffffffff047887 */ /* 0x000fe40009000000 */
[----:B------:R-:W-:-:S10]  /*04d0*/  UISETP.NE.AND.EX UP1, UPT, UR9, URZ, UPT, UP1 ;  /* 0x000000ff0900728c */ /* 0x000fd4000bf25310 */
[----:B------:R-:W-:Y:S01]  /*04e0*/  VOTEU.ANY UP0, P0 ;  /* 0x0000000000ff7886 */ /* 0x000fe20000000100 */
[----:B------:R-:W-:-:S04]  /*04f0*/  @!UP1 USEL UR4, URZ, 0xffffffff, UP0 ;  /* 0xffffffffff049887 */ /* 0x000fc80008000000 */
[----:B------:R-:W-:-:S04]  /*0500*/  ULOP3.LUT UR4, UR4, 0x1, URZ, 0xc0, !UPT ;  /* 0x0000000104047892 */ /* 0x000fc8000f8ec0ff */
[----:B------:R-:W-:-:S11]  /*0510*/  UISETP.NE.U32.AND UP3, UPT, UR4, 0x1, UPT ;  /* 0x000000010400788c */ /* 0x000fd6000bf65070 */
.L_x_8:
[----:B-1-3--:R-:W1:Y:S01]  /*0520*/  SHFL.IDX PT, R0, R2, RZ, 0x1f ;  /* 0x00001fff02007589 */ /* 0x00ae6200000e0000 */
[----:B------:R-:W-:-:S04]  /*0530*/  UISETP.NE.AND UP0, UPT, UR18, 0x2, UPT ;  /* 0x000000021200788c */ /* 0x000fc8000bf05270 */
[----:B------:R-:W-:Y:S01]  /*0540*/  USEL UR50, URZ, 0x1, UP0 ;  /* 0x00000001ff327887 */ /* 0x000fe20008000000 */
[----:B-1----:R-:W-:-:S13]  /*0550*/  ISETP.NE.AND P0, PT, R0, RZ, PT ;  /* 0x000000ff0000720c */ /* 0x002fda0003f05270 */
[----:B------:R-:W-:Y:S05]  /*0560*/  @P0 BRA `(.L_x_9) ;  /* 0x0000000000400947 */ /* 0x000fea0003800000 */
[----:B------:R-:W1:Y:S01]  /*0570*/  S2UR UR4, SR_CgaCtaId ;  /* 0x00000000000479c3 */ /* 0x000e620000008800 */
[----:B------:R-:W-:Y:S01]  /*0580*/  UMOV UR5, 0x400 ;  /* 0x0000040000057882 */ /* 0x000fe20000000000 */
[----:B------:R-:W-:Y:S01]  /*0590*/  UMOV UR6, 0x1 ;  /* 0x0000000100067882 */ /* 0x000fe20000000000 */
[----:B------:R-:W-:Y:S01]  /*05a0*/  ELECT P0, URZ, PT ;  /* 0x0000000000ff782f */ /* 0x000fe20003800000 */
[----:B------:R-:W-:-:S04]  /*05b0*/  UIADD3 UR6, UPT, UPT, -UR6, 0x100000, URZ ;  /* 0x0010000006067890 */ /* 0x000fc8000fffe1ff */
[----:B------:R-:W-:Y:S02]  /*05c0*/  USHF.L.U32 UR7, UR6, 0xb, URZ ;  /* 0x0000000b06077899 */ /* 0x000fe400080006ff */
[----:B------:R-:W-:Y:S02]  /*05d0*/  USHF.L.U32 UR6, UR6, 0x1, URZ ;  /* 0x0000000106067899 */ /* 0x000fe400080006ff */
[----:B-1----:R-:W-:Y:S01]  /*05e0*/  ULEA UR4, UR4, UR5, 0x18 ;  /* 0x0000000504047291 */ /* 0x002fe2000f8ec0ff */
[----:B------:R-:W1:Y:S11]  /*05f0*/  FENCE.VIEW.ASYNC.S ;  /* 0x00000000000073c6 */ /* 0x000e760000000000 */
[----:B-1----:R1:W2:Y:S01]  /*0600*/  SYNCS.EXCH.64 URZ, [UR4], UR6 ;  /* 0x0000000604ff75b2 */ /* 0x0022a20008000100 */
[----:B------:R1:W3:Y:S01]  /*0610*/  SYNCS.EXCH.64 URZ, [UR4+0x18], UR6 ;  /* 0x0000180604ff75b2 */ /* 0x0002e20008000100 */
[----:B------:R1:W4:Y:S01]  /*0620*/  SYNCS.EXCH.64 URZ, [UR4+0x8], UR6 ;  /* 0x0000080604ff75b2 */ /* 0x0003220008000100 */
[----:B------:R1:W1:Y:S01]  /*0630*/  SYNCS.EXCH.64 URZ, [UR4+0x20], UR6 ;  /* 0x0000200604ff75b2 */ /* 0x0002620008000100 */
[----:B------:R1:W1:Y:S01]  /*0640*/  SYNCS.EXCH.64 URZ, [UR4+0x10], UR6 ;  /* 0x0000100604ff75b2 */ /* 0x0002620008000100 */
[----:B------:R1:W1:Y:S01]  /*0650*/  SYNCS.EXCH.64 URZ, [UR4+0x28], UR6 ;  /* 0x0000280604ff75b2 */ /* 0x0002620008000100 */
[----:B------:R-:W-:Y:S01]  /*0660*/  NOP ;  /* 0x0000000000007918 */ /* 0x000fe20000000000 */
.L_x_9:
[----:B------:R-:W2:Y:S01]  /*0670*/  SHFL.IDX PT, R0, R2, RZ, 0x1f ;  /* 0x00001fff02007589 */ /* 0x000ea200000e0000 */
[----:B------:R-:W-:Y:S01]  /*0680*/  NOP ;  /* 0x0000000000007918 */ /* 0x000fe20000000000 */
[----:B--2---:R-:W-:-:S13]  /*0690*/  ISETP.NE.AND P0, PT, R0, 0x1, PT ;  /* 0x000000010000780c */ /* 0x004fda0003f05270 */
[----:B------:R-:W-:Y:S05]  /*06a0*/  @P0 BRA `(.L_x_10) ;  /* 0x0000000000400947 */ /* 0x000fea0003800000 */
[----:B-1----:R-:W1:Y:S01]  /*06b0*/  S2UR UR4, SR_CgaCtaId ;  /* 0x00000000000479c3 */ /* 0x002e620000008800 */
[----:B------:R-:W-:Y:S01]  /*06c0*/  UMOV UR5, 0x400 ;  /* 0x0000040000057882 */ /* 0x000fe20000000000 */
[----:B------:R-:W-:Y:S01]  /*06d0*/  UMOV UR8, 0x20 ;  /* 0x0000002000087882 */ /* 0x000fe20000000000 */
[----:B------:R-:W-:Y:S01]  /*06e0*/  UMOV UR6, 0x80 ;  /* 0x0000008000067882 */ /* 0x000fe20000000000 */
[----:B------:R-:W-:-:S04]  /*06f0*/  UIADD3 UR8, UPT, UPT, -UR8, 0x100000, URZ ;  /* 0x0010000008087890 */ /* 0x000fc8000fffe1ff */
[----:B------:R-:W-:Y:S02]  /*0700*/  USHF.L.U32 UR9, UR8, 0xb, URZ ;  /* 0x0000000b08097899 */ /* 0x000fe400080006ff */
[----:B------:R-:W-:Y:S02]  /*0710*/  USHF.L.U32 UR8, UR8, 0x1, URZ ;  /* 0x0000000108087899 */ /* 0x000fe400080006ff */
[----:B------:R-:W-:-:S04]  /*0720*/  UIADD3 UR6, UPT, UPT, -UR6, 0x100000, URZ ;  /* 0x0010000006067890 */ /* 0x000fc8000fffe1ff */
[----:B------:R-:W-:Y:S02]  /*0730*/  USHF.L.U32 UR7, UR6, 0xb, URZ ;  /* 0x0000000b06077899 */ /* 0x000fe400080006ff */
[----:B------:R-:W-:Y:S01]  /*0740*/  USHF.L.U32 UR6, UR6, 0x1, URZ ;  /* 0x0000000106067899 */ /* 0x000fe200080006ff */
[----:B------:R-:W-:Y:S01]  /*0750*/  ELECT P0, URZ, PT ;  /* 0x0000000000ff782f */ /* 0x000fe20003800000 */
[----:B-1----:R-:W-:Y:S01]  /*0760*/  ULEA UR4, UR4, UR5, 0x18 ;  /* 0x0000000504047291 */ /* 0x002fe2000f8ec0ff */
[----:B------:R-:W1:Y:S11]  /*0770*/  FENCE.VIEW.ASYNC.S ;  /* 0x00000000000073c6 */ /* 0x000e760000000000 */
[----:B-1----:R2:W1:Y:S01]  /*0780*/  SYNCS.EXCH.64 URZ, [UR4+0x30], UR8 ;  /* 0x0000300804ff75b2 */ /* 0x0024620008000100 */
[----:B------:R2:W1:Y:S02]  /*0790*/  SYNCS.EXCH.64 URZ, [UR4+0x38], UR6 ;  /* 0x0000380604ff75b2 */ /* 0x0004640008000100 */
[----:B--2---:R-:W-:Y:S01]  /*07a0*/  NOP ;  /* 0x0000000000007918 */ /* 0x004fe20000000000 */
.L_x_10:
[----:B------:R-:W2:Y:S01]  /*07b0*/  SHFL.IDX PT, R0, R2, RZ, 0x1f ;  /* 0x00001fff02007589 */ /* 0x000ea200000e0000 */
[----:B------:R-:W-:Y:S01]  /*07c0*/  NOP ;  /* 0x0000000000007918 */ /* 0x000fe20000000000 */
[----:B--2---:R-:W-:-:S13]  /*07d0*/  ISETP.NE.AND P0, PT, R0, 0x3, PT ;  /* 0x000000030000780c */ /* 0x004fda0003f05270 */
[----:B------:R-:W-:Y:S05]  /*07e0*/  @P0 BRA `(.L_x_11) ;  /* 0x0000000000300947 */ /* 0x000fea0003800000 */
[----:B-1----:R-:W1:Y:S01]  /*07f0*/  S2UR UR4, SR_CgaCtaId ;  /* 0x00000000000479c3 */ /* 0x002e620000008800 */
[----:B------:R-:W-:Y:S01]  /*0800*/  UMOV UR6, 0x400 ;  /* 0x0000040000067882 */ /* 0x000fe20000000000 */
[----:B------:R-:W-:Y:S01]  /*0810*/  UMOV UR5, 0x20 ;  /* 0x0000002000057882 */ /* 0x000fe20000000000 */
[----:B------:R-:W-:Y:S01]  /*0820*/  ELECT P0, URZ, PT ;  /* 0x0000000000ff782f */ /* 0x000fe20003800000 */
[----:B-1----:R-:W-:Y:S02]  /*0830*/  ULEA UR6, UR4, UR6, 0x18 ;  /* 0x0000000604067291 */ /* 0x002fe4000f8ec0ff */
[----:B------:R-:W-:-:S04]  /*0840*/  UIADD3 UR4, UPT, UPT, -UR5, 0x100000, URZ ;  /* 0x0010000005047890 */ /* 0x000fc8000fffe1ff */
[----:B------:R-:W-:Y:S02]  /*0850*/  USHF.L.U32 UR5, UR4, 0xb, URZ ;  /* 0x0000000b04057899 */ /* 0x000fe400080006ff */
[----:B------:R-:W-:Y:S01]  /*0860*/  USHF.L.U32 UR4, UR4, 0x1, URZ ;  /* 0x0000000104047899 */ /* 0x000fe200080006ff */
[----:B------:R-:W1:Y:S11]  /*0870*/  FENCE.VIEW.ASYNC.S ;  /* 0x00000000000073c6 */ /* 0x000e760000000000 */
[----:B-1----:R2:W1:Y:S01]  /*0880*/  SYNCS.EXCH.64 URZ, [UR6+0x40], UR4 ;  /* 0x0000400406ff75b2 */ /* 0x0024620008000100 */
[----:B------:R2:W1:Y:S02]  /*0890*/  SYNCS.EXCH.64 URZ, [UR6+0x48], UR4 ;  /* 0x0000480406ff75b2 */ /* 0x0004640008000100 */
[----:B--2---:R-:W-:Y:S01]  /*08a0*/  NOP ;  /* 0x0000000000007918 */ /* 0x004fe20000000000 */
.L_x_11:
[----:B------:R-:W2:Y:S01]  /*08b0*/  SHFL.IDX PT, R0, R2, RZ, 0x1f ;  /* 0x00001fff02007589 */ /* 0x000ea200000e0000 */
[----:B------:R-:W-:Y:S01]  /*08c0*/  NOP ;  /* 0x0000000000007918 */ /* 0x000fe20000000000 */
[----:B--2---:R-:W-:-:S13]  /*08d0*/  ISETP.NE.AND P0, PT, R0, 0x4, PT ;  /* 0x000000040000780c */ /* 0x004fda0003f05270 */
[----:B------:R-:W-:Y:S05]  /*08e0*/  @P0 BRA `(.L_x_12) ;  /* 0x00000000004c0947 */ /* 0x000fea0003800000 */
[----:B-1----:R-:W1:Y:S01]  /*08f0*/  S2UR UR6, SR_CgaCtaId ;  /* 0x00000000000679c3 */ /* 0x002e620000008800 */
[----:B------:R-:W-:Y:S01]  /*0900*/  UMOV UR4, 0x100 ;  /* 0x0000010000047882 */ /* 0x000fe20000000000 */
[----:B------:R-:W-:Y:S01]  /*0910*/  UMOV UR5, 0x400 ;  /* 0x0000040000057882 */ /* 0x000fe20000000000 */
[----:B------:R-:W-:Y:S01]  /*0920*/  USEL UR4, UR4, 0xe0, UP3 ;  /* 0x000000e004047887 */ /* 0x000fe20009800000 */
[----:B------:R-:W-:Y:S01]  /*0930*/  UMOV UR8, 0x1 ;  /* 0x0000000100087882 */ /* 0x000fe20000000000 */
[----:B------:R-:W-:Y:S01]  /*0940*/  ELECT P0, URZ, PT ;  /* 0x0000000000ff782f */ /* 0x000fe20003800000 */
[----:B------:R-:W-:-:S04]  /*0950*/  UIADD3 UR8, UPT, UPT, -UR8, 0x100000, URZ ;  /* 0x0010000008087890 */ /* 0x000fc8000fffe1ff */
[----:B------:R-:W-:Y:S02]  /*0960*/  USHF.L.U32 UR9, UR8, 0xb, URZ ;  /* 0x0000000b08097899 */ /* 0x000fe400080006ff */
[----:B------:R-:W-:Y:S02]  /*0970*/  USHF.L.U32 UR8, UR8, 0x1, URZ ;  /* 0x0000000108087899 */ /* 0x000fe400080006ff */
[----:B-1----:R-:W-:Y:S02]  /*0980*/  ULEA UR6, UR6, UR5, 0x18 ;  /* 0x0000000506067291 */ /* 0x002fe4000f8ec0ff */
[----:B------:R-:W-:-:S04]  /*0990*/  UIADD3 UR4, UPT, UPT, -UR4, 0x100000, URZ ;  /* 0x0010000004047890 */ /* 0x000fc8000fffe1ff */
[----:B------:R-:W-:Y:S02]  /*09a0*/  USHF.L.U32 UR5, UR4, 0xb, URZ ;  /* 0x0000000b04057899 */ /* 0x000fe400080006ff */
[----:B------:R-:W-:Y:S01]  /*09b0*/  USHF.L.U32 UR4, UR4, 0x1, URZ ;  /* 0x0000000104047899 */ /* 0x000fe200080006ff */
[----:B------:R-:W1:Y:S03]  /*09c0*/  FENCE.VIEW.ASYNC.S ;  /* 0x00000000000073c6 */ /* 0x000e660000000000 */
[----:B-1----:R2:W1:Y:S08]  /*09d0*/  SYNCS.EXCH.64 URZ, [UR6+0x50], UR8 ;  /* 0x0000500806ff75b2 */ /* 0x0024700008000100 */
[----:B------:R2:W1:Y:S01]  /*09e0*/  SYNCS.EXCH.64 URZ, [UR6+0x60], UR4 ;  /* 0x0000600406ff75b2 */ /* 0x0004620008000100 */
[----:B------:R2:W1:Y:S01]  /*09f0*/  SYNCS.EXCH.64 URZ, [UR6+0x58], UR8 ;  /* 0x0000580806ff75b2 */ /* 0x0004620008000100 */
[----:B------:R2:W1:Y:S02]  /*0a00*/  SYNCS.EXCH.64 URZ, [UR6+0x68], UR4 ;  /* 0x0000680406ff75b2 */ /* 0x0004640008000100 */
[----:B--2---:R-:W-:Y:S01]  /*0a10*/  NOP ;  /* 0x0000000000007918 */ /* 0x004fe20000000000 */
.L_x_12:
        /* <DEDUP_REMOVED lines=18> */
[----:B------:R2:W1:Y:S01]  /*0b40*/  SYNCS.EXCH.64 URZ, [UR4+0x80], UR6 ;  /* 0x0000800604ff75b2 */ /* 0x0004620008000100 */
[----:B------:R2:W1:Y:S01]  /*0b50*/  SYNCS.EXCH.64 URZ, [UR4+0x78], UR8 ;  /* 0x0000780804ff75b2 */ /* 0x0004620008000100 */
[----:B------:R2:W1:Y:S02]  /*0b60*/  SYNCS.EXCH.64 URZ, [UR4+0x88], UR6 ;  /* 0x0000880604ff75b2 */ /* 0x0004640008000100 */
[----:B--2---:R-:W-:Y:S01]  /*0b70*/  NOP ;  /* 0x0000000000007918 */ /* 0x004fe20000000000 */
.L_x_13:
[----:B------:R-:W2:Y:S01]  /*0b80*/  SHFL.IDX PT, R0, R2, RZ, 0x1f ;  /* 0x00001fff02007589 */ /* 0x000ea200000e0000 */
[----:B------:R-:W1:Y:S01]  /*0b90*/  S2UR UR46, SR_CTAID.X ;  /* 0x00000000002e79c3 */ /* 0x000e620000002500 */
[----:B------:R-:W-:-:S07]  /*0ba0*/  NOP ;  /* 0x0000000000007918 */ /* 0x000fce0000000000 */
[----:B------:R-:W1:Y:S01]  /*0bb0*/  S2UR UR47, SR_CTAID.Y ;  /* 0x00000000002f79c3 */ /* 0x000e620000002600 */
[----:B--2---:R-:W-:-:S13]  /*0bc0*/  ISETP.NE.AND P0, PT, R0, 0x3, PT ;  /* 0x000000030000780c */ /* 0x004fda0003f05270 */
[----:B-1----:R-:W-:Y:S05]  /*0bd0*/  @P0 BRA `(.L_x_14) ;  /* 0x0000000000380947 */ /* 0x002fea0003800000 */
        /* <DEDUP_REMOVED lines=9> */
[----:B-1----:R1:W2:Y:S01]  /*0c70*/  SYNCS.EXCH.64 URZ, [UR4+0x90], UR6 ;  /* 0x0000900604ff75b2 */ /* 0x0022a20008000100 */
[----:B------:R1:W1:Y:S01]  /*0c80*/  SYNCS.EXCH.64 URZ, [UR4+0xa0], UR6 ;  /* 0x0000a00604ff75b2 */ /* 0x0002620008000100 */
[----:B------:R1:W1:Y:S01]  /*0c90*/  SYNCS.EXCH.64 URZ, [UR4+0x98], UR6 ;  /* 0x0000980604ff75b2 */ /* 0x0002620008000100 */
[----:B------:R1:W1:Y:S01]  /*0ca0*/  SYNCS.EXCH.64 URZ, [UR4+0xa8], UR6 ;  /* 0x0000a80604ff75b2 */ /* 0x0002620008000100 */
[----:B------:R-:W-:Y:S01]  /*0cb0*/  NOP ;  /* 0x0000000000007918 */ /* 0x000fe20000000000 */
.L_x_14:
[----:B------:R-:W-:-:S05]  /*0cc0*/  CS2R.32 R3, SR_CgaSize ;  /* 0x0000000000037805 */ /* 0x000fca0000008a00 */
[----:B------:R-:W-:-:S05]  /*0cd0*/  IMAD R3, R3, -0xa0, RZ ;  /* 0xffffff6003037824 */ /* 0x000fca00078e02ff */
[----:B------:R-:W-:-:S14]  /*0ce0*/  R2UR UR5, R3 ;  /* 0x00000000030572ca */ /* 0x000fdc00000e0000 */
[----:B------:R-:W3:Y:S01]  /*0cf0*/  LDCU UR5, c[0x0][UR5+0x2b0] ;  /* 0x00005600050577ac */ /* 0x000ee20008000800 */
[----:B------:R-:W-:Y:S01]  /*0d00*/  I2FP.F32.U32 R0, UR46 ;  /* 0x0000002e00007c45 */ /* 0x000fe20008201000 */
[----:B------:R-:W-:Y:S01]  /*0d10*/  NOP ;  /* 0x0000000000007918 */ /* 0x000fe20000000000 */
[----:B------:R-:W-:Y:S02]  /*0d20*/  I2FP.F32.U32 R3, UR47 ;  /* 0x0000002f00037c45 */ /* 0x000fe40008201000 */
[----:B------:R-:W-:-:S05]  /*0d30*/  CS2R.32 R2, SR_CgaSize ;  /* 0x0000000000027805 */ /* 0x000fca0000008a00 */
[----:B------:R-:W-:-:S05]  /*0d40*/  IMAD R2, R2, -0xa0, RZ ;  /* 0xffffff6002027824 */ /* 0x000fca00078e02ff */
[----:B-1----:R-:W-:-:S14]  /*0d50*/  R2UR UR4, R2 ;  /* 0x00000000020472ca */ /* 0x002fdc00000e0000 */
[----:B------:R-:W1:Y:S01]  /*0d60*/  LDCU UR4, c[0x0][UR4+0x2b4] ;  /* 0x00005680040477ac */ /* 0x000e620008000800 */
[----:B------:R-:W1:Y:S01]  /*0d70*/  S2UR UR36, SR_CTAID.Z ;  /* 0x00000000002479c3 */ /* 0x000e620000002700 */
[----:B------:R-:W4:Y:S01]  /*0d80*/  LDCU UR19, c[0x0][0xb24] ;  /* 0x00016480ff1377ac */ /* 0x000f220008000800 */
[----:B------:R-:W-:-:S05]  /*0d90*/  CS2R.32 R2, SR_CgaSize ;  /* 0x0000000000027805 */ /* 0x000fca0000008a00 */
[----:B------:R-:W-:-:S05]  /*0da0*/  IMAD R2, R2, -0xa0, RZ ;  /* 0xffffff6002027824 */ /* 0x000fca00078e02ff */
[----:B------:R-:W-:-:S14]  /*0db0*/  R2UR UR57, R2 ;  /* 0x00000000023972ca */ /* 0x000fdc00000e0000 */
[----:B------:R-:W2:Y:S01]  /*0dc0*/  LDCU UR57, c[0x0][UR57+0x2a0] ;  /* 0x00005400393977ac */ /* 0x000ea20008000800 */
[----:B------:R-:W-:-:S05]  /*0dd0*/  CS2R.32 R2, SR_CgaSize ;  /* 0x0000000000027805 */ /* 0x000fca0000008a00 */
[----:B------:R-:W-:-:S05]  /*0de0*/  IMAD R2, R2, -0xa0, RZ ;  /* 0xffffff6002027824 */ /* 0x000fca00078e02ff */
[----:B------:R-:W-:-:S14]  /*0df0*/  R2UR UR56, R2 ;  /* 0x00000000023872ca */ /* 0x000fdc00000e0000 */
[----:B------:R-:W2:Y:S01]  /*0e00*/  LDCU UR56, c[0x0][UR56+0x2a4] ;  /* 0x00005480383877ac */ /* 0x000ea20008000800 */
[----:B---3--:R-:W-:-:S04]  /*0e10*/  FMUL R0, R0, UR5 ;  /* 0x0000000500007c20 */ /* 0x008fc80008400000 */
[----:B------:R1:W3:Y:S01]  /*0e20*/  F2I.U32.TRUNC.NTZ R2, R0 ;  /* 0x0000000000027305 */ /* 0x0002e2000020f000 */
[----:B----4-:R-:W-:Y:S01]  /*0e30*/  UISETP.GE.AND UP0, UPT, UR19, 0x1, UPT ;  /* 0x000000011300788c */ /* 0x010fe2000bf06270 */
[----:B-1----:R-:W-:Y:S01]  /*0e40*/  FMUL R0, R3, UR4 ;  /* 0x0000000403007c20 */ /* 0x002fe20008400000 */
[----:B---3--:R-:W-:-:S05]  /*0e50*/  R2UR UR4, R2 ;  /* 0x00000000020472ca */ /* 0x008fca00000e0000 */
[----:B------:R-:W1:Y:S08]  /*0e60*/  F2I.U32.TRUNC.NTZ R0, R0 ;  /* 0x0000000000007305 */ /* 0x000e70000020f000 */
[----:B------:R-:W-:-:S04]  /*0e70*/  UIADD3 UR5, UPT, UPT, -UR4, URZ, URZ ;  /* 0x000000ff04057290 */ /* 0x000fc8000fffe1ff */
[----:B--2---:R-:W-:Y:S01]  /*0e80*/  UIMAD UR57, UR57, UR5, UR46 ;  /* 0x00000005393972a4 */ /* 0x004fe2000f8e022e */
[----:B-1----:R-:W-:-:S13]  /*0e90*/  R2UR UR6, R0 ;  /* 0x00000000000672ca */ /* 0x002fda00000e0000 */
[----:B------:R-:W-:-:S04]  /*0ea0*/  UIADD3 UR4, UPT, UPT, -UR6, URZ, URZ ;  /* 0x000000ff06047290 */ /* 0x000fc8000fffe1ff */
[----:B------:R-:W-:Y:S01]  /*0eb0*/  UIMAD UR56, UR56, UR4, UR47 ;  /* 0x00000004383872a4 */ /* 0x000fe2000f8e022f */
[----:B------:R-:W-:Y:S06]  /*0ec0*/  BAR.SYNC.DEFER_BLOCKING 0x0 ;  /* 0x0000000000007b1d */ /* 0x000fec0000010000 */
[----:B------:R-:W-:Y:S05]  /*0ed0*/  BRA.U !UP0, `(.L_x_15) ;  /* 0x0000000108d47547 */ /* 0x000fea000b800000 */
[----:B------:R-:W1:Y:S01]  /*0ee0*/  LDCU.128 UR20, c[0x0][0xb10] ;  /* 0x00016200ff1477ac */ /* 0x000e620008000c00 */
[----:B------:R-:W2:Y:S01]  /*0ef0*/  LDCU UR6, c[0x0][0x370] ;  /* 0x00006e00ff0677ac */ /* 0x000ea20008000800 */
[----:B------:R-:W3:Y:S01]  /*0f00*/  LDCU UR4, c[0x0][0x374] ;  /* 0x00006e80ff0477ac */ /* 0x000ee20008000800 */
[----:B------:R-:W4:Y:S01]  /*0f10*/  LDCU UR24, c[0x0][0xb0c] ;  /* 0x00016180ff1877ac */ /* 0x000f220008000800 */
[----:B------:R-:W4:Y:S01]  /*0f20*/  LDCU UR5, c[0x0][0xb20] ;  /* 0x00016400ff0577ac */ /* 0x000f220008000800 */
[----:B------:R-:W4:Y:S01]  /*0f30*/  LDCU.64 UR16, c[0x0][0xb28] ;  /* 0x00016500ff1077ac */ /* 0x000f220008000a00 */
[----:B-1----:R-:W-:Y:S02]  /*0f40*/  UISETP.NE.AND UP0, UPT, UR22, 0x1, UPT ;  /* 0x000000011600788c */ /* 0x002fe4000bf05270 */
[----:B---3--:R-:W-:Y:S02]  /*0f50*/  UIMAD.WIDE.U32 UR8, UR4, UR23, URZ ;  /* 0x00000017040872a5 */ /* 0x008fe4000f8e00ff */
[----:B--2---:R-:W-:-:S02]  /*0f60*/  UIMAD.WIDE.U32 UR10, UR6, UR20, URZ ;  /* 0x00000014060a72a5 */ /* 0x004fc4000f8e00ff */
[----:B----4-:R-:W-:Y:S02]  /*0f70*/  UISETP.NE.AND UP1, UPT, UR24, 0x1, UPT ;  /* 0x000000011800788c */ /* 0x010fe4000bf25270 */
[----:B------:R-:W-:Y:S01]  /*0f80*/  UISETP.NE.AND UP4, UPT, UR19, 0x1, UPT ;  /* 0x000000011300788c */ /* 0x000fe2000bf85270 */
[----:B------:R-:W-:Y:S02]  /*0f90*/  UMOV UR8, UR9 ;  /* 0x0000000900087c82 */ /* 0x000fe40008000000 */
[----:B------:R-:W-:Y:S01]  /*0fa0*/  UMOV UR10, UR11 ;  /* 0x0000000b000a7c82 */ /* 0x000fe20008000000 */
[----:B------:R-:W-:Y:S02]  /*0fb0*/  @UP0 USHF.R.U32.HI UR4, URZ, UR5, UR8 ;  /* 0x00000005ff040299 */ /* 0x000fe40008011608 */
[----:B------:R-:W-:Y:S02]  /*0fc0*/  UIMAD.WIDE.U32 UR12, UR47, UR23, URZ ;  /* 0x000000172f0c72a5 */ /* 0x000fe4000f8e00ff */
[----:B------:R-:W-:-:S02]  /*0fd0*/  UIMAD.WIDE.U32 UR8, UR4, UR16, URZ ;  /* 0x00000010040872a5 */ /* 0x000fc4000f8e00ff */
[----:B------:R-:W-:Y:S02]  /*0fe0*/  @UP1 USHF.R.U32.HI UR6, URZ, UR21, UR10 ;  /* 0x00000015ff061299 */ /* 0x000fe4000801160a */
[----:B------:R-:W-:Y:S02]  /*0ff0*/  UIMAD.WIDE.U32 UR14, UR46, UR20, URZ ;  /* 0x000000142e0e72a5 */ /* 0x000fe4000f8e00ff */
[----:B------:R-:W-:Y:S01]  /*1000*/  UIMAD.WIDE.U32 UR10, UR6, UR16, URZ ;  /* 0x00000010060a72a5 */ /* 0x000fe2000f8e00ff */
[----:B------:R-:W-:Y:S01]  /*1010*/  UMOV UR12, UR13 ;  /* 0x0000000d000c7c82 */ /* 0x000fe20008000000 */
[----:B------:R-:W-:Y:S01]  /*1020*/  UMOV UR8, UR9 ;  /* 0x0000000900087c82 */ /* 0x000fe20008000000 */
[----:B------:R-:W-:Y:S02]  /*1030*/  USHF.R.U32.HI UR12, URZ, UR5, UR12 ;  /* 0x00000005ff0c7299 */ /* 0x000fe4000801160c */
[----:B------:R-:W-:Y:S01]  /*1040*/  @UP4 USHF.R.U32.HI UR4, URZ, UR17, UR8 ;  /* 0x00000011ff044299 */ /* 0x000fe20008011608 */
[----:B------:R-:W-:Y:S01]  /*1050*/  UMOV UR14, UR15 ;  /* 0x0000000f000e7c82 */ /* 0x000fe20008000000 */
[----:B------:R-:W-:Y:S01]  /*1060*/  UMOV UR10, UR11 ;  /* 0x0000000b000a7c82 */ /* 0x000fe20008000000 */
[----:B------:R-:W-:-:S02]  /*1070*/  USHF.R.U32.HI UR14, URZ, UR21, UR14 ;  /* 0x00000015ff0e7299 */ /* 0x000fc4000801160e */
[----:B------:R-:W-:Y:S02]  /*1080*/  USEL UR5, UR47, UR12, !UP0 ;  /* 0x0000000c2f057287 */ /* 0x000fe4000c000000 */
[----:B------:R-:W-:Y:S02]  /*1090*/  @UP4 USHF.R.U32.HI UR6, URZ, UR17, UR10 ;  /* 0x00000011ff064299 */ /* 0x000fe4000801160a */
[----:B------:R-:W-:Y:S02]  /*10a0*/  UIMAD UR7, UR4, UR19, URZ ;  /* 0x00000013040772a4 */ /* 0x000fe4000f8e02ff */
[----:B------:R-:W-:Y:S02]  /*10b0*/  USEL UR4, UR46, UR14, !UP1 ;  /* 0x0000000e2e047287 */ /* 0x000fe4000c800000 */
[----:B------:R-:W-:Y:S02]  /*10c0*/  UIMAD UR10, UR6, UR19, URZ ;  /* 0x00000013060a72a4 */ /* 0x000fe4000f8e02ff */
[----:B------:R-:W-:-:S02]  /*10d0*/  UISETP.GE.AND UP0, UPT, UR5, UR7, UPT ;  /* 0x000000070500728c */ /* 0x000fc4000bf06270 */
[----:B------:R-:W-:Y:S02]  /*10e0*/  UIMAD.WIDE.U32 UR8, UR5, UR16, URZ ;  /* 0x00000010050872a5 */ /* 0x000fe4000f8e00ff */
[----:B------:R-:W-:Y:S02]  /*10f0*/  UISETP.GE.OR UP0, UPT, UR4, UR10, UP0 ;  /* 0x0000000a0400728c */ /* 0x000fe40008706670 */
[----:B------:R-:W-:Y:S02]  /*1100*/  UIMAD.WIDE.U32 UR10, UR4, UR16, URZ ;  /* 0x00000010040a72a5 */ /* 0x000fe4000f8e00ff */
[----:B------:R-:W-:Y:S01]  /*1110*/  UIADD3 UR10, UPT, UPT, -UR4, URZ, URZ ;  /* 0x000000ff040a7290 */ /* 0x000fe2000fffe1ff */
[----:B------:R-:W-:Y:S01]  /*1120*/  UMOV UR8, UR9 ;  /* 0x0000000900087c82 */ /* 0x000fe20008000000 */
[----:B------:R-:W-:Y:S02]  /*1130*/  UIADD3 UR9, UPT, UPT, -UR5, URZ, URZ ;  /* 0x000000ff05097290 */ /* 0x000fe4000fffe1ff */
[----:B------:R-:W-:-:S03]  /*1140*/  USHF.R.U32.HI UR8, URZ, UR17, UR8 ;  /* 0x00000011ff087299 */ /* 0x000fc60008011608 */
[----:B------:R-:W-:Y:S01]  /*1150*/  @!UP0 UMOV UR7, UR11 ;  /* 0x0000000b00078c82 */ /* 0x000fe20008000000 */
[----:B------:R-:W-:Y:S02]  /*1160*/  UIMAD UR47, UR22, UR9, UR47 ;  /* 0x00000009162f72a4 */ /* 0x000fe4000f8e022f */
[----:B------:R-:W-:Y:S02]  /*1170*/  USEL UR8, UR5, UR8, !UP4 ;  /* 0x0000000805087287 */ /* 0x000fe4000e000000 */
[----:B------:R-:W-:Y:S02]  /*1180*/  @!UP0 USHF.R.U32.HI UR7, URZ, UR17, UR7 ;  /* 0x00000011ff078299 */ /* 0x000fe40008011607 */
[----:B------:R-:W-:Y:S02]  /*1190*/  UIADD3 UR9, UPT, UPT, -UR8, URZ, URZ ;  /* 0x000000ff08097290 */ /* 0x000fe4000fffe1ff */
[----:B------:R-:W-:Y:S02]  /*11a0*/  @!UP0 USEL UR7, UR4, UR7, !UP4 ;  /* 0x0000000704078287 */ /* 0x000fe4000e000000 */
[----:B------:R-:W-:-:S02]  /*11b0*/  UIMAD UR9, UR19, UR9, UR5 ;  /* 0x00000009130972a4 */ /* 0x000fc4000f8e0205 */
[----:B------:R-:W-:Y:S02]  /*11c0*/  @!UP0 UIADD3 UR8, UPT, UPT, UR8, -UR7, URZ ;  /* 0x8000000708088290 */ /* 0x000fe4000fffe0ff */
[----:B------:R-:W-:Y:S02]  /*11d0*/  @!UP0 UIMAD UR7, UR9, UR6, UR7 ;  /* 0x00000006090782a4 */ /* 0x000fe4000f8e0207 */
[----:B------:R-:W-:Y:S02]  /*11e0*/  @!UP0 UIMAD UR5, UR8, UR19, UR4 ;  /* 0x00000013080582a4 */ /* 0x000fe4000f8e0204 */
[----:B------:R-:W-:Y:S02]  /*11f0*/  UIMAD UR6, UR24, UR10, UR46 ;  /* 0x0000000a180672a4 */ /* 0x000fe4000f8e022e */
[----:B------:R-:W-:Y:S01]  /*1200*/  UIMAD UR47, UR5, UR22, UR47 ;  /* 0x00000016052f72a4 */ /* 0x000fe2000f8e022f */
[----:B------:R-:W-:Y:S02]  /*1210*/  @!UP0 UMOV UR4, UR7 ;  /* 0x0000000700048c82 */ /* 0x000fe40008000000 */
[----:B------:R-:W-:-:S12]  /*1220*/  UIMAD UR46, UR4, UR24, UR6 ;  /* 0x00000018042e72a4 */ /* 0x000fd8000f8e0206 */
.L_x_15:
[----:B------:R-:W1:Y:S01]  /*1230*/  LDCU UR4, c[0x0][0xb30] ;  /* 0x00016600ff0477ac */ /* 0x000e620008000800 */
[----:B------:R-:W2:Y:S01]  /*1240*/  S2UR UR5, SR_CgaCtaId ;  /* 0x00000000000579c3 */ /* 0x000ea20000008800 */
[----:B-1----:R-:W-:-:S09]  /*1250*/  UISETP.NE.AND UP0, UPT, UR4, 0x1, UPT ;  /* 0x000000010400788c */ /* 0x002fd2000bf05270 */
[----:B--2---:R-:W-:Y:S05]  /*1260*/  BRA.U UP0, `(.L_x_16) ;  /* 0x0000000100447547 */ /* 0x004fea000b800000 */
[----:B------:R-:W1:Y:S01]  /*1270*/  LDCU.128 UR12, c[0x0][0xb10] ;  /* 0x00016200ff0c77ac */ /* 0x000e620008000c00 */
[----:B------:R-:W2:Y:S01]  /*1280*/  LDCU UR10, c[0x0][0xb0c] ;  /* 0x00016180ff0a77ac */ /* 0x000ea20008000800 */
[----:B------:R-:W3:Y:S01]  /*1290*/  LDCU UR4, c[0x0][0xb20] ;  /* 0x00016400ff0477ac */ /* 0x000ee20008000800 */
[----:B-1----:R-:W-:Y:S02]  /*12a0*/  UIMAD.WIDE.U32 UR8, UR46, UR12, URZ ;  /* 0x0000000c2e0872a5 */ /* 0x002fe4000f8e00ff */
[----:B------:R-:W-:Y:S02]  /*12b0*/  UIMAD.WIDE.U32 UR6, UR47, UR15, URZ ;  /* 0x0000000f2f0672a5 */ /* 0x000fe4000f8e00ff */
[----:B--2---:R-:W-:Y:S02]  /*12c0*/  UISETP.NE.AND UP1, UPT, UR10, 0x1, UPT ;  /* 0x000000010a00788c */ /* 0x004fe4000bf25270 */
[----:B------:R-:W-:Y:S01]  /*12d0*/  UISETP.NE.AND UP0, UPT, UR14, 0x1, UPT ;  /* 0x000000010e00788c */ /* 0x000fe2000bf05270 */
[----:B------:R-:W-:-:S02]  /*12e0*/  UMOV UR8, UR9 ;  /* 0x0000000900087c82 */ /* 0x000fc40008000000 */
[----:B------:R-:W-:Y:S01]  /*12f0*/  UMOV UR6, UR7 ;  /* 0x0000000700067c82 */ /* 0x000fe20008000000 */
[----:B------:R-:W-:Y:S02]  /*1300*/  USHF.R.U32.HI UR8, URZ, UR13, UR8 ;  /* 0x0000000dff087299 */ /* 0x000fe40008011608 */
[----:B---3--:R-:W-:Y:S02]  /*1310*/  USHF.R.U32.HI UR4, URZ, UR4, UR6 ;  /* 0x00000004ff047299 */ /* 0x008fe40008011606 */
[----:B------:R-:W-:Y:S02]  /*1320*/  USEL UR6, UR46, UR8, !UP1 ;  /* 0x000000082e067287 */ /* 0x000fe4000c800000 */
[----:B------:R-:W-:-:S04]  /*1330*/  USEL UR4, UR47, UR4, !UP0 ;  /* 0x000000042f047287 */ /* 0x000fc8000c000000 */
[----:B------:R-:W-:Y:S02]  /*1340*/  UIADD3 UR7, UPT, UPT, UR6, -UR4, URZ ;  /* 0x8000000406077290 */ /* 0x000fe4000fffe0ff */
[----:B------:R-:W-:Y:S02]  /*1350*/  UIADD3 UR4, UPT, UPT, -UR6, UR4, URZ ;  /* 0x0000000406047290 */ /* 0x000fe4000fffe1ff */
[----:B------:R-:W-:Y:S02]  /*1360*/  UIMAD UR47, UR7, UR14, UR47 ;  /* 0x0000000e072f72a4 */ /* 0x000fe4000f8e022f */
[----:B------:R-:W-:-:S12]  /*1370*/  UIMAD UR46, UR4, UR10, UR46 ;  /* 0x0000000a042e72a4 */ /* 0x000fd8000f8e022e */
.L_x_16:
[----:B------:R-:W-:Y:S01]  /*1380*/  BAR.SYNC.DEFER_BLOCKING 0x0 ;  /* 0x0000000000007b1d */ /* 0x000fe20000010000 */
[----:B------:R-:W-:Y:S01]  /*1390*/  UISETP.NE.AND UP0, UPT, UR18, 0x2, UPT ;  /* 0x000000021200788c */ /* 0x000fe2000bf05270 */
[----:B------:R-:W-:Y:S02]  /*13a0*/  ISETP.NE.OR P3, PT, R4, 0x2, !P3 ;  /* 0x000000020400780c */ /* 0x000fe40005f65670 */
[----:B------:R-:W-:Y:S02]  /*13b0*/  LOP3.LUT R14, R6, 0x1f, RZ, 0xc0, !PT ;  /* 0x0000001f060e7812 */ /* 0x000fe400078ec0ff */
[----:B------:R-:W1:Y:S04]  /*13c0*/  LDCU UR15, c[0x0][0xb24] ;  /* 0x00016480ff0f77ac */ /* 0x000e680008000800 */
[----:B------:R-:W-:Y:S05]  /*13d0*/  BRA.U UP0, `(.L_x_17) ;  /* 0x0000001100687547 */ /* 0x000fea000b800000 */
[----:B------:R-:W2:Y:S01]  /*13e0*/  LDCU UR7, c[0x0][0x38c] ;  /* 0x00007180ff0777ac */ /* 0x000ea20008000800 */
[----:B------:R-:W-:Y:S01]  /*13f0*/  PLOP3.LUT P1, PT, PT, PT, UP3, 0x80, 0x8 ;  /* 0x000000000008781c */ /* 0x000fe20003f2f038 */
[----:B------:R-:W-:Y:S01]  /*1400*/  HFMA2 R12, -RZ, RZ, 0, 0 ;  /* 0x00000000ff0c7431 */ /* 0x000fe200000001ff */
[----:B------:R-:W-:Y:S01]  /*1410*/  ISETP.EQ.OR P2, PT, R14, RZ, P3 ;  /* 0x000000ff0e00720c */ /* 0x000fe20001f42670 */
[----:B------:R-:W-:Y:S01]  /*1420*/  IMAD.MOV.U32 R0, RZ, RZ, 0x1 ;  /* 0x00000001ff007424 */ /* 0x000fe200078e00ff */
[----:B------:R-:W-:Y:S01]  /*1430*/  PLOP3.LUT P1, PT, P1, PT, PT, 0x8, 0x80 ;  /* 0x000000000080781c */ /* 0x000fe20000f2e170 */
[----:B------:R-:W-:Y:S01]  /*1440*/  IMAD.MOV.U32 R9, RZ, RZ, RZ ;  /* 0x000000ffff097224 */ /* 0x000fe200078e00ff */
[----:B------:R-:W-:Y:S01]  /*1450*/  MOV R11, 0x1 ;  /* 0x00000001000b7802 */ /* 0x000fe20000000f00 */
[----:B------:R-:W-:Y:S01]  /*1460*/  IMAD.MOV.U32 R10, RZ, RZ, RZ ;  /* 0x000000ffff0a7224 */ /* 0x000fe200078e00ff */
[----:B------:R-:W3:Y:S01]  /*1470*/  LDCU UR40, c[0x0][0x370] ;  /* 0x00006e00ff2877ac */ /* 0x000ee20008000800 */
[----:B------:R-:W4:Y:S01]  /*1480*/  LDCU.64 UR26, c[0x0][0x348] ;  /* 0x00006900ff1a77ac */ /* 0x000f220008000a00 */
[----:B------:R-:W1:Y:S01]  /*1490*/  LDCU UR39, c[0x0][0x374] ;  /* 0x00006e80ff2777ac */ /* 0x000e620008000800 */
[----:B--2---:R-:W-:-:S02]  /*14a0*/  UIADD3 UR6, UPT, UPT, UR7, 0x7f, URZ ;  /* 0x0000007f07067890 */ /* 0x004fc4000fffe0ff */
[----:B------:R-:W-:Y:S02]  /*14b0*/  UIADD3 UR44, UPT, UPT, UR7, 0xfe, URZ ;  /* 0x000000fe072c7890 */ /* 0x000fe4000fffe0ff */
[----:B------:R-:W-:-:S04]  /*14c0*/  USHF.R.S32.HI UR4, URZ, 0x1f, UR6 ;  /* 0x0000001fff047899 */ /* 0x000fc80008011406 */
[----:B------:R-:W-:Y:S02]  /*14d0*/  ULEA.HI UR4, UR4, UR6, URZ, 0x7 ;  /* 0x0000000604047291 */ /* 0x000fe4000f8f38ff */
[----:B------:R-:W-:Y:S02]  /*14e0*/  UIADD3 UR6, UPT, UPT, UR7, -0x1, URZ ;  /* 0xffffffff07067890 */ /* 0x000fe4000fffe0ff */
[----:B------:R-:W-:Y:S02]  /*14f0*/  USHF.R.S32.HI UR42, URZ, 0x7, UR4 ;  /* 0x00000007ff2a7899 */ /* 0x000fe40008011404 */
[----:B------:R-:W-:Y:S02]  /*1500*/  UISETP.GE.U32.AND UP1, UPT, UR6, -0xff, UPT ;  /* 0xffffff010600788c */ /* 0x000fe4000bf26070 */
[----:B------:R-:W-:Y:S01]  /*1510*/  UISETP.LT.U32.AND UP0, UPT, UR42, 0x3, UPT ;  /* 0x000000032a00788c */ /* 0x000fe2000bf01070 */
[----:B------:R-:W-:-:S03]  /*1520*/  UMOV UR7, URZ ;  /* 0x000000ff00077c82 */ /* 0x000fc60008000000 */
[----:B------:R-:W-:-:S04]  /*1530*/  USEL UR41, UR42, 0x3, UP0 ;  /* 0x000000032a297887 */ /* 0x000fc80008000000 */
[----:B------:R-:W-:Y:S02]  /*1540*/  UIADD3 UR21, UPT, UPT, UR41, -0x1, URZ ;  /* 0xffffffff29157890 */ /* 0x000fe4000fffe0ff */
[----:B------:R-:W-:Y:S02]  /*1550*/  @UP1 UIADD3 UR21, UPT, UPT, UR41, URZ, URZ ;  /* 0x000000ff29151290 */ /* 0x000fe4000fffe0ff */
[----:B------:R-:W-:Y:S02]  /*1560*/  UIADD3 UR43, UPT, UPT, UR42, -UR41, URZ ;  /* 0x800000292a2b7290 */ /* 0x000fe4000fffe0ff */
[----:B-1-34-:R-:W-:-:S12]  /*1570*/  UIADD3 UR21, UPT, UPT, UR21, 0x1, URZ ;  /* 0x0000000115157890 */ /* 0x01afd8000fffe0ff */
.L_x_35:
[----:B------:R-:W-:Y:S01]  /*1580*/  UISETP.NE.AND UP0, UPT, UR5, URZ, UPT ;  /* 0x000000ff0500728c */ /* 0x000fe2000bf05270 */
[----:B------:R-:W1:Y:S08]  /*1590*/  S2UR UR5, SR_CgaCtaId ;  /* 0x00000000000579c3 */ /* 0x000e700000008800 */
[----:B------:R-:W-:Y:S05]  /*15a0*/  BRA.U UP0, `(.L_x_18) ;  /* 0x0000000100347547 */ /* 0x000fea000b800000 */
[----:B------:R-:W2:Y:S01]  /*15b0*/  S2R R2, SR_CgaCtaId ;  /* 0x0000000000027919 */ /* 0x000ea20000008800 */
[----:B------:R-:W-:-:S04]  /*15c0*/  MOV R3, 0x400 ;  /* 0x0000040000037802 */ /* 0x000fc80000000f00 */
[----:B--2---:R-:W-:Y:S02]  /*15d0*/  LEA R2, R2, R3, 0x18 ;  /* 0x0000000302027211 */ /* 0x004fe400078ec0ff */
[----:B------:R-:W-:-:S03]  /*15e0*/  SHF.L.U32 R3, R11, 0x1f, RZ ;  /* 0x0000001f0b037819 */ /* 0x000fc600000006ff */
[----:B------:R-:W-:-:S04]  /*15f0*/  IMAD R2, R10, 0x8, R2 ;  /* 0x000000080a027824 */ /* 0x000fc800078e0202 */
[----:B------:R-:W2:Y:S02]  /*1600*/  SYNCS.PHASECHK.TRANS64.TRYWAIT P0, [R2+URZ+0xa0], R3 ;  /* 0x0000a003020075a7 */ /* 0x000ea400080011ff */
[----:B--2---:R-:W-:Y:S05]  /*1610*/  @!P0 BRA `(.L_x_19) ;  /* 0x000000a000048947 */ /* 0x004fea0003800000 */
.L_x_97:
[----:B------:R2:W-:Y:S02]  /*1620*/  SYNCS.ARRIVE.TRANS64.A1T0 RZ, [R2+URZ+0x90], RZ ;  /* 0x000090ff02ff79a7 */ /* 0x0005e400081000ff */
[----:B--2---:R-:W-:-:S05]  /*1630*/  VIADD R2, R10, 0x1 ;  /* 0x000000010a027836 */ /* 0x004fca0000000000 */
[----:B------:R-:W-:-:S04]  /*1640*/  ISETP.NE.AND P0, PT, R2, 0x2, PT ;  /* 0x000000020200780c */ /* 0x000fc80003f05270 */
[----:B------:R-:W-:Y:S02]  /*1650*/  SEL R3, RZ, 0x1, P0 ;  /* 0x00000001ff037807 */ /* 0x000fe40000000000 */
[----:B------:R-:W-:Y:S02]  /*1660*/  SEL R10, R2, RZ, P0 ;  /* 0x000000ff020a7207 */ /* 0x000fe40000000000 */
[----:B------:R-:W-:-:S07]  /*1670*/  LOP3.LUT R11, R11, R3, RZ, 0x3c, !PT ;  /* 0x000000030b0b7212 */ /* 0x000fce00078e3cff */
.L_x_18:
[----:B------:R-:W-:Y:S01]  /*1680*/  UMOV UR4, 0x400 ;  /* 0x0000040000047882 */ /* 0x000fe20000000000 */
[----:B------:R-:W-:Y:S01]  /*1690*/  SHF.L.U32 R2, R0, 0x1f, RZ ;  /* 0x0000001f00027819 */ /* 0x000fe200000006ff */
[----:B-1----:R-:W-:Y:S02]  /*16a0*/  ULEA UR4, UR5, UR4, 0x18 ;  /* 0x0000000405047291 */ /* 0x002fe4000f8ec0ff */
[----:B------:R-:W-:Y:S02]  /*16b0*/  UISETP.GE.U32.AND UP0, UPT, UR44, 0xff, UPT ;  /* 0x000000ff2c00788c */ /* 0x000fe4000bf06070 */
[----:B------:R-:W-:Y:S02]  /*16c0*/  ULEA UR6, UR7, UR4, 0x3 ;  /* 0x0000000407067291 */ /* 0x000fe4000f8e18ff */
[----:B------:R-:W-:Y:S02]  /*16d0*/  USHF.L.U32 UR35, UR46, 0x7, URZ ;  /* 0x000000072e237899 */ /* 0x000fe400080006ff */
[----:B------:R-:W-:Y:S01]  /*16e0*/  UIMAD UR11, UR47, 0xe0, URZ ;  /* 0x000000e02f0b78a4 */ /* 0x000fe2000f8e02ff */
[----:B------:R-:W-:-:S04]  /*16f0*/  UMOV UR14, URZ ;  /* 0x000000ff000e7c82 */ /* 0x000fc80008000000 */
[----:B------:R1:W2:Y:S01]  /*1700*/  SYNCS.PHASECHK.TRANS64.TRYWAIT P0, [UR6+0x18], R2 ;  /* 0x00001802ff0075a7 */ /* 0x0002a20008001106 */
[----:B------:R-:W-:Y:S06]  /*1710*/  BRA.U !UP0, `(.L_x_20) ;  /* 0x0000000108a87547 */ /* 0x000fec000b800000 */
[----:B------:R-:W-:Y:S01]  /*1720*/  UMOV UR13, URZ ;  /* 0x000000ff000d7c82 */ /* 0x000fe20008000000 */
[----:B------:R-:W-:-:S05]  /*1730*/  UMOV UR6, UR7 ;  /* 0x0000000700067c82 */ /* 0x000fca0008000000 */
.L_x_25:
[----:B--2---:R-:W-:Y:S01]  /*1740*/  @!P3 MOV R3, 0xb000 ;  /* 0x0000b0000003b802 */ /* 0x004fe20000000f00 */
[----:B---3--:R-:W-:Y:S01]  /*1750*/  ULEA UR33, UR6, UR4, 0x3 ;  /* 0x0000000406217291 */ /* 0x008fe2000f8e18ff */
[----:B--2-4-:R-:W-:Y:S11]  /*1760*/  @P0 BRA `(.L_x_21) ;  /* 0x00000000000c0947 */ /* 0x014ff60003800000 */
[----:B-1----:R-:W-:Y:S04]  /*1770*/  SHF.L.U32 R2, R0, 0x1f, RZ ;  /* 0x0000001f00027819 */ /* 0x002fe800000006ff */
[----:B------:R-:W1:Y:S02]  /*1780*/  SYNCS.PHASECHK.TRANS64.TRYWAIT P0, [UR33+0x18], R2 ;  /* 0x00001802ff0075a7 */ /* 0x000e640008001121 */
[----:B-1----:R-:W-:Y:S05]  /*1790*/  @!P0 BRA `(.L_x_22) ;  /* 0x0000009c00b88947 */ /* 0x002fea0003800000 */
.L_x_21:
[----:B------:R2:W-:Y:S01]  /*17a0*/  @!P3 SYNCS.ARRIVE.TRANS64 RZ, [UR33], R3 ;  /* 0x00000003ffffb9a7 */ /* 0x0005e20008000021 */
[----:B------:R-:W-:Y:S04]  /*17b0*/  BSSY.RECONVERGENT B0, `(.L_x_23) ;  /* 0x0000003000007945 */ /* 0x000fe80003800200 */
[----:B------:R-:W-:Y:S05]  /*17c0*/  @P2 BRA `(.L_x_24) ;  /* 0x0000000000042947 */ /* 0x000fea0003800000 */
[----:B------:R-:W-:Y:S05]  /*17d0*/  BPT.TRAP 0x1 ;  /* 0x000000040000795c */ /* 0x000fea0000300000 */
.L_x_24:
[----:B------:R-:W-:Y:S05]  /*17e0*/  BSYNC.RECONVERGENT B0 ;  /* 0x0000000000007941 */ /* 0x000fea0003800200 */
.L_x_23:
[----:B------:R-:W-:Y:S02]  /*17f0*/  UIADD3 UR7, UPT, UPT, UR6, 0x1, URZ ;  /* 0x0000000106077890 */ /* 0x000fe4000fffe0ff */
[----:B------:R-:W-:Y:S02]  /*1800*/  UIADD3 UR18, UP1, UPT, UR26, 0x80, URZ ;  /* 0x000000801a127890 */ /* 0x000fe4000ff3e0ff */
[----:B------:R-:W-:Y:S02]  /*1810*/  UISETP.NE.AND UP0, UPT, UR7, 0x3, UPT ;  /* 0x000000030700788c */ /* 0x000fe4000bf05270 */
[----:B------:R-:W-:Y:S02]  /*1820*/  ULEA UR32, UR6, UR4, 0xe ;  /* 0x0000000406207291 */ /* 0x000fe4000f8e70ff */
[----:B------:R-:W-:Y:S02]  /*1830*/  USEL UR9, URZ, 0x1, UP0 ;  /* 0x00000001ff097887 */ /* 0x000fe40008000000 */
[----:B------:R-:W-:Y:S02]  /*1840*/  USEL UR7, UR7, URZ, UP0 ;  /* 0x000000ff07077287 */ /* 0x000fe40008000000 */
[----:B------:R-:W-:Y:S02]  /*1850*/  USHF.L.U32 UR34, UR13, 0x7, URZ ;  /* 0x000000070d227899 */ /* 0x000fe400080006ff */
[----:B------:R-:W-:Y:S01]  /*1860*/  ULEA UR8, UR7, UR4, 0x3 ;  /* 0x0000000407087291 */ /* 0x000fe2000f8e18ff */
[----:B------:R-:W-:Y:S01]  /*1870*/  LOP3.LUT R0, R0, UR9, RZ, 0x3c, !PT ;  /* 0x0000000900007c12 */ /* 0x000fe2000f8e3cff */
[----:B------:R-:W-:Y:S02]  /*1880*/  UIADD3.X UR19, UPT, UPT, URZ, UR27, URZ, UP1, !UPT ;  /* 0x0000001bff137290 */ /* 0x000fe40008ffe4ff */
[----:B------:R-:W-:Y:S01]  /*1890*/  UIADD3 UR32, UPT, UPT, UR32, 0xe200, URZ ;  /* 0x0000e20020207890 */ /* 0x000fe2000fffe0ff */
[----:B-1----:R-:W-:Y:S01]  /*18a0*/  SHF.L.U32 R2, R0, 0x1f, RZ ;  /* 0x0000001f00027819 */ /* 0x002fe200000006ff */
[----:B------:R-:W-:Y:S02]  /*18b0*/  UIADD3 UR16, UP0, UPT, UR26, 0x180, URZ ;  /* 0x000001801a107890 */ /* 0x000fe4000ff1e0ff */
[----:B------:R-:W-:Y:S01]  /*18c0*/  UIADD3 UR13, UPT, UPT, UR13, 0x1, URZ ;  /* 0x000000010d0d7890 */ /* 0x000fe2000fffe0ff */
[----:B------:R3:W4:Y:S01]  /*18d0*/  SYNCS.PHASECHK.TRANS64.TRYWAIT P0, [UR8+0x18], R2 ;  /* 0x00001802ff0075a7 */ /* 0x0007220008001108 */
[----:B------:R-:W-:Y:S01]  /*18e0*/  UIMAD UR8, UR6, 0x7000, UR4 ;  /* 0x00007000060878a4 */ /* 0x000fe2000f8e0204 */
[----:B------:R-:W-:Y:S01]  /*18f0*/  UMOV UR22, 0x0 ;  /* 0x0000000000167882 */ /* 0x000fe20000000000 */
[----:B------:R-:W-:Y:S02]  /*1900*/  UMOV UR23, 0x10000000 ;  /* 0x1000000000177882 */ /* 0x000fe40000000000 */
[----:B------:R-:W-:Y:S01]  /*1910*/  UIADD3 UR8, UPT, UPT, UR8, 0x1a200, URZ ;  /* 0x0001a20008087890 */ /* 0x000fe2000fffe0ff */
[----:B------:R3:W-:Y:S01]  /*1920*/  UTMALDG.3D [UR32], [UR18], desc[UR22] ;  /* 0x00001620120075b4 */ /* 0x0007e20008011000 */
[----:B------:R-:W-:Y:S01]  /*1930*/  UIADD3.X UR17, UPT, UPT, URZ, UR27, URZ, UP0, !UPT ;  /* 0x0000001bff117290 */ /* 0x000fe200087fe4ff */
[----:B------:R-:W-:Y:S01]  /*1940*/  UMOV UR12, UR36 ;  /* 0x00000024000c7c82 */ /* 0x000fe20008000000 */
[----:B------:R-:W-:Y:S01]  /*1950*/  UMOV UR9, UR33 ;  /* 0x0000002100097c82 */ /* 0x000fe20008000000 */
[----:B------:R-:W-:Y:S01]  /*1960*/  UMOV UR10, UR34 ;  /* 0x00000022000a7c82 */ /* 0x000fe20008000000 */
[----:B------:R-:W-:Y:S01]  /*1970*/  UISETP.NE.AND UP0, UPT, UR13, UR21, UPT ;  /* 0x000000150d00728c */ /* 0x000fe2000bf05270 */
[----:B------:R-:W-:Y:S01]  /*1980*/  UMOV UR14, UR21 ;  /* 0x00000015000e7c82 */ /* 0x000fe20008000000 */
[----:B------:R-:W-:Y:S03]  /*1990*/  UMOV UR6, UR7 ;  /* 0x0000000700067c82 */ /* 0x000fe60008000000 */
[----:B------:R3:W-:Y:S04]  /*19a0*/  UTMALDG.3D [UR8], [UR16], desc[UR22] ;  /* 0x00001608100075b4 */ /* 0x0007e80008011000 */
[----:B------:R-:W-:Y:S05]  /*19b0*/  BRA.U UP0, `(.L_x_25) ;  /* 0xfffffffd00607547 */ /* 0x000fea000b83ffff */
.L_x_20:
[----:B------:R-:W-:Y:S01]  /*19c0*/  ULEA UR6, UR7, UR4, 0x3 ;  /* 0x0000000407067291 */ /* 0x000fe2000f8e18ff */
[----:B-1-3--:R-:W-:Y:S01]  /*19d0*/  SHF.L.U32 R2, R0, 0x1f, RZ ;  /* 0x0000001f00027819 */ /* 0x00afe200000006ff */
[----:B------:R-:W-:Y:S01]  /*19e0*/  @!P1 SYNCS.ARRIVE.TRANS64.A1T0 RZ, [UR4+0x48], RZ ;  /* 0x000048ffffff99a7 */ /* 0x000fe20008100004 */
[----:B------:R-:W-:-:S06]  /*19f0*/  UISETP.GT.AND UP0, UPT, UR42, UR41, UPT ;  /* 0x000000292a00728c */ /* 0x000fcc000bf04270 */
[----:B--2-4-:R1:W2:Y:S03]  /*1a00*/  SYNCS.PHASECHK.TRANS64.TRYWAIT P0, [UR6+0x18], R2 ;  /* 0x00001802ff0075a7 */ /* 0x0142a60008001106 */
[----:B------:R-:W-:Y:S05]  /*1a10*/  BRA.U !UP0, `(.L_x_26) ;  /* 0x0000000108ac7547 */ /* 0x000fea000b800000 */
[----:B------:R-:W-:Y:S01]  /*1a20*/  UIADD3 UR13, UPT, UPT, UR43, UR14, URZ ;  /* 0x0000000e2b0d7290 */ /* 0x000fe2000fffe0ff */
[----:B------:R-:W-:-:S11]  /*1a30*/  UMOV UR6, UR7 ;  /* 0x0000000700067c82 */ /* 0x000fd60008000000 */
.L_x_31:
[----:B--2---:R-:W-:Y:S01]  /*1a40*/  @!P3 MOV R3, 0xb000 ;  /* 0x0000b0000003b802 */ /* 0x004fe20000000f00 */
[----:B---3--:R-:W-:Y:S01]  /*1a50*/  ULEA UR17, UR6, UR4, 0x3 ;  /* 0x0000000406117291 */ /* 0x008fe2000f8e18ff */
[----:B--2-4-:R-:W-:Y:S11]  /*1a60*/  @P0 BRA `(.L_x_27) ;  /* 0x00000000000c0947 */ /* 0x014ff60003800000 */
[----:B-1----:R-:W-:Y:S04]  /*1a70*/  SHF.L.U32 R2, R0, 0x1f, RZ ;  /* 0x0000001f00027819 */ /* 0x002fe800000006ff */
[----:B------:R-:W1:Y:S02]  /*1a80*/  SYNCS.PHASECHK.TRANS64.TRYWAIT P0, [UR17+0x18], R2 ;  /* 0x00001802ff0075a7 */ /* 0x000e640008001111 */
[----:B-1----:R-:W-:Y:S05]  /*1a90*/  @!P0 BRA `(.L_x_28) ;  /* 0x0000009c00108947 */ /* 0x002fea0003800000 */
.L_x_27:
[----:B------:R2:W-:Y:S01]  /*1aa0*/  @!P3 SYNCS.ARRIVE.TRANS64 RZ, [UR17], R3 ;  /* 0x00000003ffffb9a7 */ /* 0x0005e20008000011 */
[----:B------:R-:W-:Y:S04]  /*1ab0*/  BSSY.RECONVERGENT B0, `(.L_x_29) ;  /* 0x0000003000007945 */ /* 0x000fe80003800200 */
[----:B------:R-:W-:Y:S05]  /*1ac0*/  @P2 BRA `(.L_x_30) ;  /* 0x0000000000042947 */ /* 0x000fea0003800000 */
[----:B------:R-:W-:Y:S05]  /*1ad0*/  BPT.TRAP 0x1 ;  /* 0x000000040000795c */ /* 0x000fea0000300000 */
.L_x_30:
[----:B------:R-:W-:Y:S05]  /*1ae0*/  BSYNC.RECONVERGENT B0 ;  /* 0x0000000000007941 */ /* 0x000fea0003800200 */
.L_x_29:
[----:B------:R-:W-:Y:S02]  /*1af0*/  UIADD3 UR7, UPT, UPT, UR6, 0x1, URZ ;  /* 0x0000000106077890 */ /* 0x000fe4000fffe0ff */
[----:B------:R-:W-:Y:S02]  /*1b00*/  ULEA UR16, UR6, UR4, 0xe ;  /* 0x0000000406107291 */ /* 0x000fe4000f8e70ff */
[----:B------:R-:W-:Y:S02]  /*1b10*/  UISETP.NE.AND UP0, UPT, UR7, 0x3, UPT ;  /* 0x000000030700788c */ /* 0x000fe4000bf05270 */
[----:B------:R-:W-:Y:S02]  /*1b20*/  UIADD3 UR24, UP1, UPT, UR26, 0x80, URZ ;  /* 0x000000801a187890 */ /* 0x000fe4000ff3e0ff */
[----:B------:R-:W-:Y:S02]  /*1b30*/  USEL UR9, URZ, 0x1, UP0 ;  /* 0x00000001ff097887 */ /* 0x000fe40008000000 */
[----:B------:R-:W-:Y:S02]  /*1b40*/  USEL UR7, UR7, URZ, UP0 ;  /* 0x000000ff07077287 */ /* 0x000fe40008000000 */
[----:B------:R-:W-:Y:S02]  /*1b50*/  USHF.L.U32 UR18, UR14, 0x7, URZ ;  /* 0x000000070e127899 */ /* 0x000fe400080006ff */
[----:B------:R-:W-:Y:S01]  /*1b60*/  ULEA UR8, UR7, UR4, 0x3 ;  /* 0x0000000407087291 */ /* 0x000fe2000f8e18ff */
[----:B------:R-:W-:Y:S01]  /*1b70*/  LOP3.LUT R0, R0, UR9, RZ, 0x3c, !PT ;  /* 0x0000000900007c12 */ /* 0x000fe2000f8e3cff */
[----:B------:R-:W-:Y:S02]  /*1b80*/  UIADD3 UR16, UPT, UPT, UR16, 0xe200, URZ ;  /* 0x0000e20010107890 */ /* 0x000fe4000fffe0ff */
[----:B------:R-:W-:Y:S01]  /*1b90*/  UIADD3.X UR25, UPT, UPT, URZ, UR27, URZ, UP1, !UPT ;  /* 0x0000001bff197290 */ /* 0x000fe20008ffe4ff */
[----:B-1----:R-:W-:Y:S01]  /*1ba0*/  SHF.L.U32 R2, R0, 0x1f, RZ ;  /* 0x0000001f00027819 */ /* 0x002fe200000006ff */
[----:B------:R-:W-:Y:S02]  /*1bb0*/  UIADD3 UR22, UP0, UPT, UR26, 0x180, URZ ;  /* 0x000001801a167890 */ /* 0x000fe4000ff1e0ff */
[----:B------:R-:W-:Y:S01]  /*1bc0*/  UIADD3 UR14, UPT, UPT, UR14, 0x1, URZ ;  /* 0x000000010e0e7890 */ /* 0x000fe2000fffe0ff */
[----:B------:R3:W4:Y:S01]  /*1bd0*/  SYNCS.PHASECHK.TRANS64.TRYWAIT P0, [UR8+0x18], R2 ;  /* 0x00001802ff0075a7 */ /* 0x0007220008001108 */
[----:B------:R-:W-:Y:S01]  /*1be0*/  UIMAD UR8, UR6, 0x7000, UR4 ;  /* 0x00007000060878a4 */ /* 0x000fe2000f8e0204 */
[----:B------:R-:W-:Y:S01]  /*1bf0*/  UMOV UR28, 0x0 ;  /* 0x00000000001c7882 */ /* 0x000fe20000000000 */
[----:B------:R-:W-:Y:S01]  /*1c00*/  UMOV UR29, 0x10000000 ;  /* 0x10000000001d7882 */ /* 0x000fe20000000000 */
[----:B------:R-:W-:Y:S01]  /*1c10*/  UMOV UR19, UR35 ;  /* 0x0000002300137c82 */ /* 0x000fe20008000000 */
[----:B------:R-:W-:Y:S01]  /*1c20*/  UMOV UR20, UR36 ;  /* 0x0000002400147c82 */ /* 0x000fe20008000000 */
[----:B------:R-:W-:Y:S01]  /*1c30*/  UIADD3 UR8, UPT, UPT, UR8, 0x1a200, URZ ;  /* 0x0001a20008087890 */ /* 0x000fe2000fffe0ff */
[----:B------:R3:W-:Y:S01]  /*1c40*/  UTMALDG.3D [UR16], [UR24], desc[UR28] ;  /* 0x00001c10180075b4 */ /* 0x0007e20008011000 */
[----:B------:R-:W-:Y:S01]  /*1c50*/  UIADD3.X UR23, UPT, UPT, URZ, UR27, URZ, UP0, !UPT ;  /* 0x0000001bff177290 */ /* 0x000fe200087fe4ff */
[----:B------:R-:W-:Y:S01]  /*1c60*/  UMOV UR12, UR36 ;  /* 0x00000024000c7c82 */ /* 0x000fe20008000000 */
[----:B------:R-:W-:Y:S01]  /*1c70*/  UMOV UR9, UR17 ;  /* 0x0000001100097c82 */ /* 0x000fe20008000000 */
[----:B------:R-:W-:Y:S01]  /*1c80*/  UMOV UR10, UR18 ;  /* 0x00000012000a7c82 */ /* 0x000fe20008000000 */
[----:B------:R-:W-:Y:S01]  /*1c90*/  UISETP.NE.AND UP0, UPT, UR14, UR13, UPT ;  /* 0x0000000d0e00728c */ /* 0x000fe2000bf05270 */
[----:B------:R-:W-:Y:S04]  /*1ca0*/  UMOV UR6, UR7 ;  /* 0x0000000700067c82 */ /* 0x000fe80008000000 */
[----:B------:R3:W-:Y:S04]  /*1cb0*/  UTMALDG.3D [UR8], [UR22], desc[UR28] ;  /* 0x00001c08160075b4 */ /* 0x0007e80008011000 */
[----:B------:R-:W-:Y:S05]  /*1cc0*/  BRA.U UP0, `(.L_x_31) ;  /* 0xfffffffd005c7547 */ /* 0x000fea000b83ffff */
.L_x_26:
[C---:B--2---:R-:W-:Y:S01]  /*1cd0*/  LEA R3, R9.reuse, UR4, 0x3 ;  /* 0x0000000409037c11 */ /* 0x044fe2000f8e18ff */
[----:B------:R-:W-:Y:S01]  /*1ce0*/  NOP ;  /* 0x0000000000007918 */ /* 0x000fe20000000000 */
[----:B-1-3--:R-:W-:Y:S02]  /*1cf0*/  SHF.L.U32 R2, R12, 0x1f, RZ ;  /* 0x0000001f0c027819 */ /* 0x00afe400000006ff */
[----:B------:R-:W-:Y:S02]  /*1d00*/  LEA R4, R9, UR4, 0x4 ;  /* 0x0000000409047c11 */ /* 0x000fe4000f8e20ff */
[----:B----4-:R-:W1:Y:S02]  /*1d10*/  SYNCS.PHASECHK.TRANS64.TRYWAIT P0, [R3+URZ+0x50], R2 ;  /* 0x00005002030075a7 */ /* 0x010e6400080011ff */
[----:B-1----:R-:W-:Y:S05]  /*1d20*/  @!P0 BRA `(.L_x_32) ;  /* 0x0000009800848947 */ /* 0x002fea0003800000 */
.L_x_100:
[----:B------:R-:W2:Y:S01]  /*1d30*/  LDS.128 R4, [R4+0xc0] ;  /* 0x0000c00004047984 */ /* 0x000ea20000000c00 */
[----:B------:R-:W-:Y:S01]  /*1d40*/  UISETP.GE.AND UP0, UPT, UR15, 0x1, UPT ;  /* 0x000000010f00788c */ /* 0x000fe2000bf06270 */
[----:B------:R-:W-:Y:S01]  /*1d50*/  @!PT LDS RZ, [RZ] ;  /* 0x00000000fffff984 */ /* 0x000fe20000000800 */
[----:B------:R-:W-:Y:S01]  /*1d60*/  @!PT LDS RZ, [RZ] ;  /* 0x00000000fffff984 */ /* 0x000fe20000000800 */
[----:B------:R-:W-:Y:S01]  /*1d70*/  @!PT LDS RZ, [RZ] ;  /* 0x00000000fffff984 */ /* 0x000fe20000000800 */
[----:B------:R-:W-:Y:S01]  /*1d80*/  @!PT LDS RZ, [RZ] ;  /* 0x00000000fffff984 */ /* 0x000fe20000000800 */
[----:B------:R3:W-:Y:S06]  /*1d90*/  MEMBAR.ALL.CTA ;  /* 0x0000000000007992 */ /* 0x0007ec0000008000 */
[----:B---3--:R-:W3:Y:S01]  /*1da0*/  FENCE.VIEW.ASYNC.S ;  /* 0x00000000000073c6 */ /* 0x008ee20000000000 */
[----:B--2---:R-:W-:-:S13]  /*1db0*/  LOP3.LUT P0, RZ, R6, 0x1, RZ, 0xc0, !PT ;  /* 0x0000000106ff7812 */ /* 0x004fda000780c0ff */
[----:B---3--:R-:W-:Y:S01]  /*1dc0*/  VOTEU.ANY UP1, P0 ;  /* 0x0000000000ff7886 */ /* 0x008fe20000020100 */
[----:B------:R-:W-:-:S13]  /*1dd0*/  PLOP3.LUT P0, PT, PT, PT, UP1, 0x80, 0x8 ;  /* 0x000000000008781c */ /* 0x000fda0003f0f018 */
[----:B-1----:R-:W-:Y:S02]  /*1de0*/  @P0 LOP3.LUT R2, R5, 0xffff, RZ, 0xc0, !PT ;  /* 0x0000ffff05020812 */ /* 0x002fe400078ec0ff */
[----:B------:R-:W-:Y:S02]  /*1df0*/  @P0 MOV R8, R4 ;  /* 0x0000000400080202 */ /* 0x000fe40000000f00 */
[----:B------:R-:W-:Y:S01]  /*1e00*/  @P0 R2UR UR8, R2 ;  /* 0x00000000020802ca */ /* 0x000fe200000e0000 */
[----:B------:R-:W-:Y:S01]  /*1e10*/  VIADD R2, R3, 0x60 ;  /* 0x0000006003027836 */ /* 0x000fe20000000000 */
[----:B------:R-:W-:Y:S02]  /*1e20*/  @P0 SHF.R.U32.HI R4, RZ, 0x10, R5 ;  /* 0x00000010ff040819 */ /* 0x000fe40000011605 */
[----:B------:R-:W-:Y:S02]  /*1e30*/  @P0 R2UR UR9, R8 ;  /* 0x00000000080902ca */ /* 0x000fe400000e0000 */
[----:B------:R-:W-:-:S02]  /*1e40*/  PRMT R2, RZ, 0x654, R2 ;  /* 0x00000654ff027816 */ /* 0x000fc40000000002 */
[----:B------:R-:W-:Y:S02]  /*1e50*/  @P0 R2UR UR6, R4 ;  /* 0x00000000040602ca */ /* 0x000fe400000e0000 */
[----:B------:R1:W-:Y:S03]  /*1e60*/  SYNCS.ARRIVE.TRANS64.RED.A1T0 RZ, [R2+URZ], RZ ;  /* 0x000000ff02ff79a7 */ /* 0x0003e600081004ff */
[----:B------:R-:W-:-:S04]  /*1e70*/  @UP1 UMOV UR37, UR8 ;  /* 0x0000000800251c82 */ /* 0x000fc80008000000 */
[----:B------:R-:W-:-:S04]  /*1e80*/  @UP1 UMOV UR38, UR9 ;  /* 0x0000000900261c82 */ /* 0x000fc80008000000 */
[----:B------:R-:W-:Y:S01]  /*1e90*/  @UP1 UMOV UR36, UR6 ;  /* 0x0000000600241c82 */ /* 0x000fe20008000000 */
[----:B------:R-:W-:Y:S05]  /*1ea0*/  BRA.U !UP0, `(.L_x_33) ;  /* 0x0000000108d47547 */ /* 0x000fea000b800000 */
[----:B------:R-:W2:Y:S01]  /*1eb0*/  LDCU.128 UR28, c[0x0][0xb10] ;  /* 0x00016200ff1c77ac */ /* 0x000ea20008000c00 */
[----:B------:R-:W3:Y:S01]  /*1ec0*/  LDCU UR14, c[0x0][0xb20] ;  /* 0x00016400ff0e77ac */ /* 0x000ee20008000800 */
[----:B------:R-:W4:Y:S01]  /*1ed0*/  LDCU UR20, c[0x0][0xb0c] ;  /* 0x00016180ff1477ac */ /* 0x000f220008000800 */
[----:B------:R-:W1:Y:S01]  /*1ee0*/  LDCU.64 UR10, c[0x0][0xb28] ;  /* 0x00016500ff0a77ac */ /* 0x000e620008000a00 */
[----:B------:R-:W-:Y:S02]  /*1ef0*/  UISETP.NE.AND UP3, UPT, UR15, 0x1, UPT ;  /* 0x000000010f00788c */ /* 0x000fe4000bf65270 */
[----:B--2---:R-:W-:Y:S02]  /*1f00*/  UIMAD.WIDE.U32 UR8, UR39, UR31, URZ ;  /* 0x0000001f270872a5 */ /* 0x004fe4000f8e00ff */
[----:B------:R-:W-:Y:S02]  /*1f10*/  UIMAD.WIDE.U32 UR12, UR40, UR28, URZ ;  /* 0x0000001c280c72a5 */ /* 0x000fe4000f8e00ff */
[----:B------:R-:W-:-:S02]  /*1f20*/  UISETP.NE.AND UP0, UPT, UR30, 0x1, UPT ;  /* 0x000000011e00788c */ /* 0x000fc4000bf05270 */
[----:B------:R-:W-:Y:S01]  /*1f30*/  UIMAD.WIDE.U32 UR18, UR37, UR31, URZ ;  /* 0x0000001f251272a5 */ /* 0x000fe2000f8e00ff */
[----:B------:R-:W-:Y:S02]  /*1f40*/  UMOV UR8, UR9 ;  /* 0x0000000900087c82 */ /* 0x000fe40008000000 */
[----:B------:R-:W-:Y:S01]  /*1f50*/  UMOV UR6, UR13 ;  /* 0x0000000d00067c82 */ /* 0x000fe20008000000 */
[----:B---3--:R-:W-:Y:S02]  /*1f60*/  USHF.R.U32.HI UR8, URZ, UR14, UR8 ;  /* 0x0000000eff087299 */ /* 0x008fe40008011608 */
[----:B----4-:R-:W-:Y:S02]  /*1f70*/  UISETP.NE.AND UP2, UPT, UR20, 0x1, UPT ;  /* 0x000000011400788c */ /* 0x010fe4000bf45270 */
[----:B------:R-:W-:Y:S02]  /*1f80*/  USHF.R.U32.HI UR6, URZ, UR29, UR6 ;  /* 0x0000001dff067299 */ /* 0x000fe40008011606 */
[----:B------:R-:W-:-:S02]  /*1f90*/  USEL UR8, UR39, UR8, !UP0 ;  /* 0x0000000827087287 */ /* 0x000fc4000c000000 */
[----:B------:R-:W-:Y:S02]  /*1fa0*/  USEL UR9, UR40, UR6, !UP2 ;  /* 0x0000000628097287 */ /* 0x000fe4000d000000 */
[----:B-1----:R-:W-:Y:S01]  /*1fb0*/  UIMAD.WIDE.U32 UR12, UR8, UR10, URZ ;  /* 0x0000000a080c72a5 */ /* 0x002fe2000f8e00ff */
[----:B------:R-:W-:Y:S01]  /*1fc0*/  UMOV UR6, UR19 ;  /* 0x0000001300067c82 */ /* 0x000fe20008000000 */
[----:B------:R-:W-:Y:S02]  /*1fd0*/  UIMAD.WIDE.U32 UR16, UR38, UR28, URZ ;  /* 0x0000001c261072a5 */ /* 0x000fe4000f8e00ff */
[----:B------:R-:W-:-:S03]  /*1fe0*/  UIMAD.WIDE.U32 UR18, UR9, UR10, URZ ;  /* 0x0000000a091272a5 */ /* 0x000fc6000f8e00ff */
[----:B------:R-:W-:Y:S01]  /*1ff0*/  UMOV UR12, UR13 ;  /* 0x0000000d000c7c82 */ /* 0x000fe20008000000 */
[----:B------:R-:W-:Y:S02]  /*2000*/  USHF.R.U32.HI UR6, URZ, UR14, UR6 ;  /* 0x0000000eff067299 */ /* 0x000fe40008011606 */
[----:B------:R-:W-:Y:S01]  /*2010*/  @UP3 USHF.R.U32.HI UR8, URZ, UR11, UR12 ;  /* 0x0000000bff083299 */ /* 0x000fe2000801160c */
[----:B------:R-:W-:Y:S01]  /*2020*/  UMOV UR16, UR17 ;  /* 0x0000001100107c82 */ /* 0x000fe20008000000 */
[----:B------:R-:W-:Y:S01]  /*2030*/  UMOV UR18, UR19 ;  /* 0x0000001300127c82 */ /* 0x000fe20008000000 */
[----:B------:R-:W-:Y:S02]  /*2040*/  USHF.R.U32.HI UR29, URZ, UR29, UR16 ;  /* 0x0000001dff1d7299 */ /* 0x000fe40008011610 */
[----:B------:R-:W-:Y:S02]  /*2050*/  USEL UR6, UR37, UR6, !UP0 ;  /* 0x0000000625067287 */ /* 0x000fe4000c000000 */
[----:B------:R-:W-:-:S02]  /*2060*/  @UP3 USHF.R.U32.HI UR9, URZ, UR11, UR18 ;  /* 0x0000000bff093299 */ /* 0x000fc40008011612 */
[----:B------:R-:W-:Y:S02]  /*2070*/  UIMAD UR12, UR15, UR8, URZ ;  /* 0x000000080f0c72a4 */ /* 0x000fe4000f8e02ff */
[----:B------:R-:W-:Y:S02]  /*2080*/  USEL UR8, UR38, UR29, !UP2 ;  /* 0x0000001d26087287 */ /* 0x000fe4000d000000 */
[----:B------:R-:W-:Y:S02]  /*2090*/  UIMAD UR14, UR15, UR9, URZ ;  /* 0x000000090f0e72a4 */ /* 0x000fe4000f8e02ff */
[----:B------:R-:W-:Y:S02]  /*20a0*/  UISETP.GE.AND UP0, UPT, UR6, UR12, UPT ;  /* 0x0000000c0600728c */ /* 0x000fe4000bf06270 */
[----:B------:R-:W-:Y:S02]  /*20b0*/  UIMAD.WIDE.U32 UR12, UR6, UR10, URZ ;  /* 0x0000000a060c72a5 */ /* 0x000fe4000f8e00ff */
[----:B------:R-:W-:-:S02]  /*20c0*/  UISETP.GE.OR UP0, UPT, UR8, UR14, UP0 ;  /* 0x0000000e0800728c */ /* 0x000fc40008706670 */
        /* <DEDUP_REMOVED lines=19> */
.L_x_33:
[----:B------:R-:W2:Y:S02]  /*2200*/  LDCU UR6, c[0x0][0xb30] ;  /* 0x00016600ff0677ac */ /* 0x000ea40008000800 */
[----:B--2---:R-:W-:-:S09]  /*2210*/  UISETP.NE.AND UP0, UPT, UR6, 0x1, UPT ;  /* 0x000000010600788c */ /* 0x004fd2000bf05270 */
[----:B------:R-:W-:Y:S05]  /*2220*/  BRA.U UP0, `(.L_x_34) ;  /* 0x0000000100447547 */ /* 0x000fea000b800000 */
[----:B------:R-:W2:Y:S01]  /*2230*/  LDCU.128 UR16, c[0x0][0xb10] ;  /* 0x00016200ff1077ac */ /* 0x000ea20008000c00 */
[----:B------:R-:W3:Y:S01]  /*2240*/  LDCU UR12, c[0x0][0xb0c] ;  /* 0x00016180ff0c77ac */ /* 0x000ee20008000800 */
[----:B------:R-:W4:Y:S01]  /*2250*/  LDCU UR13, c[0x0][0xb20] ;  /* 0x00016400ff0d77ac */ /* 0x000f220008000800 */
[----:B--2---:R-:W-:Y:S02]  /*2260*/  UIMAD.WIDE.U32 UR10, UR38, UR16, URZ ;  /* 0x00000010260a72a5 */ /* 0x004fe4000f8e00ff */
[----:B------:R-:W-:Y:S02]  /*2270*/  UIMAD.WIDE.U32 UR8, UR37, UR19, URZ ;  /* 0x00000013250872a5 */ /* 0x000fe4000f8e00ff */
[----:B---3--:R-:W-:Y:S02]  /*2280*/  UISETP.NE.AND UP2, UPT, UR12, 0x1, UPT ;  /* 0x000000010c00788c */ /* 0x008fe4000bf45270 */
[----:B------:R-:W-:Y:S01]  /*2290*/  UISETP.NE.AND UP0, UPT, UR18, 0x1, UPT ;  /* 0x000000011200788c */ /* 0x000fe2000bf05270 */
[----:B------:R-:W-:-:S02]  /*22a0*/  UMOV UR10, UR11 ;  /* 0x0000000b000a7c82 */ /* 0x000fc40008000000 */
[----:B------:R-:W-:Y:S01]  /*22b0*/  UMOV UR6, UR9 ;  /* 0x0000000900067c82 */ /* 0x000fe20008000000 */
[----:B------:R-:W-:Y:S02]  /*22c0*/  USHF.R.U32.HI UR10, URZ, UR17, UR10 ;  /* 0x00000011ff0a7299 */ /* 0x000fe4000801160a */
[----:B----4-:R-:W-:Y:S02]  /*22d0*/  USHF.R.U32.HI UR6, URZ, UR13, UR6 ;  /* 0x0000000dff067299 */ /* 0x010fe40008011606 */
[----:B------:R-:W-:Y:S02]  /*22e0*/  USEL UR8, UR38, UR10, !UP2 ;  /* 0x0000000a26087287 */ /* 0x000fe4000d000000 */
[----:B------:R-:W-:-:S04]  /*22f0*/  USEL UR6, UR37, UR6, !UP0 ;  /* 0x0000000625067287 */ /* 0x000fc8000c000000 */
[----:B------:R-:W-:Y:S02]  /*2300*/  UIADD3 UR9, UPT, UPT, UR8, -UR6, URZ ;  /* 0x8000000608097290 */ /* 0x000fe4000fffe0ff */
[----:B------:R-:W-:Y:S02]  /*2310*/  UIADD3 UR6, UPT, UPT, -UR8, UR6, URZ ;  /* 0x0000000608067290 */ /* 0x000fe4000fffe1ff */
[----:B------:R-:W-:Y:S02]  /*2320*/  UIMAD UR37, UR9, UR18, UR37 ;  /* 0x00000012092572a4 */ /* 0x000fe4000f8e0225 */
[----:B------:R-:W-:-:S12]  /*2330*/  UIMAD UR38, UR6, UR12, UR38 ;  /* 0x0000000c062672a4 */ /* 0x000fd8000f8e0226 */
.L_x_34:
[----:B-1----:R-:W-:Y:S01]  /*2340*/  VIADD R2, R9, 0x1 ;  /* 0x0000000109027836 */ /* 0x002fe20000000000 */
[----:B------:R-:W-:Y:S01]  /*2350*/  PLOP3.LUT P1, PT, PT, PT, PT, 0x80, 0x8 ;  /* 0x000000000008781c */ /* 0x000fe20003f2f070 */
[----:B------:R-:W-:Y:S02]  /*2360*/  UIADD3 UR46, UPT, UPT, UR38, UR57, URZ ;  /* 0x00000039262e7290 */ /* 0x000fe4000fffe0ff */
[----:B------:R-:W-:Y:S01]  /*2370*/  UIADD3 UR47, UPT, UPT, UR37, UR56, URZ ;  /* 0x00000038252f7290 */ /* 0x000fe2000fffe0ff */
[----:B------:R-:W-:-:S04]  /*2380*/  ISETP.NE.AND P0, PT, R2, 0x2, PT ;  /* 0x000000020200780c */ /* 0x000fc80003f05270 */
[----:B------:R-:W-:Y:S02]  /*2390*/  SEL R3, RZ, 0x1, P0 ;  /* 0x00000001ff037807 */ /* 0x000fe40000000000 */
[----:B------:R-:W-:Y:S02]  /*23a0*/  SEL R9, R2, RZ, P0 ;  /* 0x000000ff02097207 */ /* 0x000fe40000000000 */
[----:B------:R-:W-:Y:S01]  /*23b0*/  LOP3.LUT R12, R12, R3, RZ, 0x3c, !PT ;  /* 0x000000030c0c7212 */ /* 0x000fe200078e3cff */
[----:B------:R-:W-:Y:S06]  /*23c0*/  BRA.U UP1, `(.L_x_35) ;  /* 0xfffffff1016c7547 */ /* 0x000fec000b83ffff */
[----:B------:R-:W-:Y:S01]  /*23d0*/  UIADD3 UR6, UPT, UPT, UR4, 0x18, URZ ;  /* 0x0000001804067890 */ /* 0x000fe2000fffe0ff */
[----:B------:R-:W-:-:S03]  /*23e0*/  SHF.L.U32 R2, R0, 0x1f, RZ ;  /* 0x0000001f00027819 */ /* 0x000fc600000006ff */
[----:B------:R-:W-:-:S09]  /*23f0*/  ULEA UR4, UR7, UR6, 0x3 ;  /* 0x0000000607047291 */ /* 0x000fd2000f8e18ff */
[----:B------:R-:W1:Y:S02]  /*2400*/  SYNCS.PHASECHK.TRANS64.TRYWAIT P0, [UR4], R2 ;  /* 0x00000002ff0075a7 */ /* 0x000e640008001104 */
[----:B-1----:R-:W-:Y:S05]  /*2410*/  @!P0 BRA `(.L_x_36) ;  /* 0x0000009000dc8947 */ /* 0x002fea0003800000 */
.L_x_102:
[----:B------:R-:W-:-:S04]  /*2420*/  UIADD3 UR4, UPT, UPT, UR7, 0x1, URZ ;  /* 0x0000000107047890 */ /* 0x000fc8000fffe0ff */
[----:B------:R-:W-:-:S04]  /*2430*/  UISETP.NE.AND UP0, UPT, UR4, 0x3, UPT ;  /* 0x000000030400788c */ /* 0x000fc8000bf05270 */
[----:B------:R-:W-:Y:S02]  /*2440*/  USEL UR7, URZ, 0x1, UP0 ;  /* 0x00000001ff077887 */ /* 0x000fe40008000000 */
[----:B------:R-:W-:-:S04]  /*2450*/  USEL UR4, UR4, URZ, UP0 ;  /* 0x000000ff04047287 */ /* 0x000fc80008000000 */
[----:B------:R-:W-:Y:S01]  /*2460*/  ULEA UR5, UR4, UR6, 0x3 ;  /* 0x0000000604057291 */ /* 0x000fe2000f8e18ff */
[----:B------:R-:W-:-:S04]  /*2470*/  LOP3.LUT R0, R0, UR7, RZ, 0x3c, !PT ;  /* 0x0000000700007c12 */ /* 0x000fc8000f8e3cff */
[----:B-1----:R-:W-:-:S04]  /*2480*/  SHF.L.U32 R2, R0, 0x1f, RZ ;  /* 0x0000001f00027819 */ /* 0x002fc800000006ff */
[----:B------:R-:W1:Y:S02]  /*2490*/  SYNCS.PHASECHK.TRANS64.TRYWAIT P0, [UR5], R2 ;  /* 0x00000002ff0075a7 */ /* 0x000e640008001105 */
[----:B-1----:R-:W-:Y:S05]  /*24a0*/  @!P0 BRA `(.L_x_37) ;  /* 0x0000009000d08947 */ /* 0x002fea0003800000 */
.L_x_104:
[----:B------:R-:W-:-:S04]  /*24b0*/  UIADD3 UR4, UPT, UPT, UR4, 0x1, URZ ;  /* 0x0000000104047890 */ /* 0x000fc8000fffe0ff */
[----:B------:R-:W-:-:S04]  /*24c0*/  UISETP.NE.AND UP0, UPT, UR4, 0x3, UPT ;  /* 0x000000030400788c */ /* 0x000fc8000bf05270 */
[----:B------:R-:W-:Y:S02]  /*24d0*/  USEL UR5, URZ, 0x1, UP0 ;  /* 0x00000001ff057887 */ /* 0x000fe40008000000 */
[----:B------:R-:W-:-:S04]  /*24e0*/  USEL UR4, UR4, URZ, UP0 ;  /* 0x000000ff04047287 */ /* 0x000fc80008000000 */
[----:B------:R-:W-:Y:S01]  /*24f0*/  ULEA UR4, UR4, UR6, 0x3 ;  /* 0x0000000604047291 */ /* 0x000fe2000f8e18ff */
[----:B-1----:R-:W-:-:S04]  /*2500*/  LOP3.LUT R2, R0, UR5, RZ, 0x3c, !PT ;  /* 0x0000000500027c12 */ /* 0x002fc8000f8e3cff */
[----:B------:R-:W-:Y:S01]  /*2510*/  SHF.L.U32 R2, R2, 0x1f, RZ ;  /* 0x0000001f02027819 */ /* 0x000fe200000006ff */
[----:B------:R-:W-:-:S07]  /*2520*/  IMAD.U32 R0, RZ, RZ, UR4 ;  /* 0x00000004ff007e24 */ /* 0x000fce000f8e00ff */
.L_x_38:
[----:B-1----:R1:W2:Y:S02]  /*2530*/  SYNCS.PHASECHK.TRANS64.TRYWAIT P0, [R0+URZ], R2 ;  /* 0x00000002000075a7 */ /* 0x0022a400080011ff */
[----:B--2---:R-:W-:Y:S05]  /*2540*/  @!P0 NANOSLEEP.SYNCS 0x989680 ;  /* 0x009896800000895d */ /* 0x004fea0003900000 */
[----:B------:R-:W2:Y:S02]  /*2550*/  @!P0 SYNCS.PHASECHK.TRANS64 P0, [R0+URZ], R2 ;  /* 0x00000002000085a7 */ /* 0x000ea400080010ff */
[----:B--2---:R-:W-:Y:S05]  /*2560*/  @P0 EXIT ;  /* 0x000000000000094d */ /* 0x004fea0003800000 */
[----:B------:R-:W-:Y:S05]  /*2570*/  BRA `(.L_x_38) ;  /* 0xfffffffc00ec7947 */ /* 0x000fea000383ffff */
.L_x_17:
[----:B------:R-:W-:-:S04]  /*2580*/  UISETP.NE.AND UP0, UPT, UR5, URZ, UPT ;  /* 0x000000ff0500728c */ /* 0x000fc8000bf05270 */
[----:B------:R-:W-:-:S09]  /*2590*/  UISETP.NE.OR UP0, UPT, UR18, 0x1, UP0 ;  /* 0x000000011200788c */ /* 0x000fd20008705670 */
[----:B------:R-:W-:Y:S05]  /*25a0*/  BRA.U UP0, `(.L_x_39) ;  /* 0x0000000500507547 */ /* 0x000fea000b800000 */
[----:B------:R-:W-:Y:S01]  /*25b0*/  HFMA2 R9, -RZ, RZ, 0, 0 ;  /* 0x00000000ff097431 */ /* 0x000fe200000001ff */
[----:B------:R-:W-:Y:S01]  /*25c0*/  UMOV UR6, 0x400 ;  /* 0x0000040000067882 */ /* 0x000fe20000000000 */
[----:B------:R-:W-:Y:S01]  /*25d0*/  ISETP.NE.AND P2, PT, R14, RZ, PT ;  /* 0x000000ff0e00720c */ /* 0x000fe20003f45270 */
[----:B------:R-:W-:Y:S01]  /*25e0*/  IMAD.MOV.U32 R10, RZ, RZ, 0x1 ;  /* 0x00000001ff0a7424 */ /* 0x000fe200078e00ff */
[----:B------:R-:W-:Y:S01]  /*25f0*/  MOV R4, RZ ;  /* 0x000000ff00047202 */ /* 0x000fe20000000f00 */
[----:B------:R-:W-:Y:S01]  /*2600*/  IMAD.MOV.U32 R12, RZ, RZ, RZ ;  /* 0x000000ffff0c7224 */ /* 0x000fe200078e00ff */
[----:B------:R-:W-:Y:S01]  /*2610*/  ULEA UR6, UR5, UR6, 0x18 ;  /* 0x0000000605067291 */ /* 0x000fe2000f8ec0ff */
[----:B------:R-:W-:Y:S02]  /*2620*/  IMAD.MOV.U32 R11, RZ, RZ, RZ ;  /* 0x000000ffff0b7224 */ /* 0x000fe400078e00ff */
[----:B------:R-:W-:-:S09]  /*2630*/  UMOV UR5, URZ ;  /* 0x000000ff00057c82 */ /* 0x000fd20008000000 */
.L_x_43:
[----:B------:R-:W-:Y:S02]  /*2640*/  LEA R0, R4, UR6, 0x3 ;  /* 0x0000000604007c11 */ /* 0x000fe4000f8e18ff */
[----:B------:R-:W-:-:S03]  /*2650*/  SHF.L.U32 R2, R11, 0x1f, RZ ;  /* 0x0000001f0b027819 */ /* 0x000fc600000006ff */
[----:B------:R-:W-:Y:S01]  /*2660*/  VIADD R3, R0, 0xa0 ;  /* 0x000000a000037836 */ /* 0x000fe20000000000 */
[----:B------:R-:W2:Y:S02]  /*2670*/  SYNCS.PHASECHK.TRANS64.TRYWAIT P0, [R0+URZ+0x90], R2 ;  /* 0x00009002000075a7 */ /* 0x000ea400080011ff */
[----:B--2---:R-:W-:Y:S05]  /*2680*/  @!P0 BRA `(.L_x_40) ;  /* 0x0000009000708947 */ /* 0x004fea0003800000 */
.L_x_105:
[----:B------:R-:W-:Y:S01]  /*2690*/  ULEA UR4, UR5, UR6, 0x3 ;  /* 0x0000000605047291 */ /* 0x000fe2000f8e18ff */
[----:B--2---:R-:W-:Y:S01]  /*26a0*/  PRMT R0, RZ, 0x654, R3 ;  /* 0x00000654ff007816 */ /* 0x004fe20000000003 */
[----:B------:R-:W-:Y:S01]  /*26b0*/  @!P2 IMAD.MOV.U32 R5, RZ, RZ, 0x10 ;  /* 0x00000010ff05a424 */ /* 0x000fe200078e00ff */
[----:B------:R-:W-:Y:S01]  /*26c0*/  SHF.L.U32 R2, R10, 0x1f, RZ ;  /* 0x0000001f0a027819 */ /* 0x000fe200000006ff */
[----:B------:R-:W-:Y:S01]  /*26d0*/  UIADD3 UR7, UPT, UPT, UR4, 0x50, URZ ;  /* 0x0000005004077890 */ /* 0x000fe2000fffe0ff */
[----:B------:R2:W-:Y:S04]  /*26e0*/  SYNCS.ARRIVE.TRANS64.RED.A1T0 RZ, [R0+URZ], RZ ;  /* 0x000000ff00ff79a7 */ /* 0x0005e800081004ff */
[----:B------:R-:W3:Y:S01]  /*26f0*/  SYNCS.PHASECHK.TRANS64.TRYWAIT P0, [UR4+0x60], R2 ;  /* 0x00006002ff0075a7 */ /* 0x000ee20008001104 */
[----:B--2---:R-:W-:-:S05]  /*2700*/  IMAD.U32 R0, RZ, RZ, UR7 ;  /* 0x00000007ff007e24 */ /* 0x004fca000f8e00ff */
[----:B------:R-:W-:Y:S01]  /*2710*/  PRMT R0, R14, 0x654, R0 ;  /* 0x000006540e007816 */ /* 0x000fe20000000000 */
[----:B---3--:R-:W-:Y:S06]  /*2720*/  @!P0 BRA `(.L_x_41) ;  /* 0x00000090005c8947 */ /* 0x008fec0003800000 */
.L_x_107:
[----:B------:R-:W-:Y:S01]  /*2730*/  ULEA UR8, UR5, UR6, 0x4 ;  /* 0x0000000605087291 */ /* 0x000fe2000f8e20ff */
[----:B------:R-:W-:Y:S01]  /*2740*/  SEL R13, R0, R13, !P2 ;  /* 0x0000000d000d7207 */ /* 0x000fe20005000000 */
[----:B------:R-:W-:Y:S01]  /*2750*/  UIADD3 UR9, UPT, UPT, UR4, 0x50, URZ ;  /* 0x0000005004097890 */ /* 0x000fe2000fffe0ff */
[----:B------:R-:W-:Y:S01]  /*2760*/  LEA R0, R9, UR6, 0x3 ;  /* 0x0000000609007c11 */ /* 0x000fe2000f8e18ff */
[----:B------:R-:W-:Y:S01]  /*2770*/  UIADD3 UR8, UPT, UPT, UR8, 0xc0, URZ ;  /* 0x000000c008087890 */ /* 0x000fe2000fffe0ff */
[----:B--2---:R-:W-:Y:S01]  /*2780*/  SHF.L.U32 R2, R12, 0x1f, RZ ;  /* 0x0000001f0c027819 */ /* 0x004fe200000006ff */
[----:B------:R2:W-:Y:S01]  /*2790*/  @!P2 SYNCS.ARRIVE.TRANS64.RED RZ, [R13+URZ], R5 ;  /* 0x000000050dffa9a7 */ /* 0x0005e200080004ff */
[----:B------:R-:W-:Y:S01]  /*27a0*/  UIADD3 UR4, UPT, UPT, UR5, 0x1, URZ ;  /* 0x0000000105047890 */ /* 0x000fe2000fffe0ff */
[----:B------:R-:W-:-:S03]  /*27b0*/  VIADD R8, R4, 0x1 ;  /* 0x0000000104087836 */ /* 0x000fc60000000000 */
[----:B------:R-:W-:Y:S02]  /*27c0*/  UISETP.NE.AND UP0, UPT, UR4, 0x2, UPT ;  /* 0x000000020400788c */ /* 0x000fe4000bf05270 */
[----:B------:R-:W-:Y:S06]  /*27d0*/  UGETNEXTWORKID.BROADCAST [UR8], [UR9] ;  /* 0x00000000080073ca */ /* 0x000fec0008000100 */
[----:B------:R-:W-:Y:S01]  /*27e0*/  USEL UR7, URZ, 0x1, UP0 ;  /* 0x00000001ff077887 */ /* 0x000fe20008000000 */
[----:B------:R-:W-:Y:S01]  /*27f0*/  ISETP.NE.AND P0, PT, R8, 0x2, PT ;  /* 0x000000020800780c */ /* 0x000fe20003f05270 */
[----:B------:R-:W-:Y:S01]  /*2800*/  USEL UR5, UR4, URZ, UP0 ;  /* 0x000000ff04057287 */ /* 0x000fe20008000000 */
[----:B------:R-:W3:Y:S03]  /*2810*/  SYNCS.PHASECHK.TRANS64.TRYWAIT P1, [R0+URZ+0x50], R2 ;  /* 0x00005002000075a7 */ /* 0x000ee600080211ff */
[----:B------:R-:W-:Y:S01]  /*2820*/  LOP3.LUT R10, R10, UR7, RZ, 0x3c, !PT ;  /* 0x000000070a0a7c12 */ /* 0x000fe2000f8e3cff */
[----:B--23--:R-:W-:Y:S07]  /*2830*/  @!P1 BRA `(.L_x_42) ;  /* 0x0000009000309947 */ /* 0x00cfee0003800000 */
.L_x_108:
[----:B--2---:R-:W-:Y:S01]  /*2840*/  LEA R2, R9, UR6, 0x4 ;  /* 0x0000000609027c11 */ /* 0x004fe2000f8e20ff */
[----:B------:R-:W-:-:S04]  /*2850*/  VIADD R0, R0, 0x60 ;  /* 0x0000006000007836 */ /* 0x000fc80000000000 */
[----:B------:R2:W3:Y:S01]  /*2860*/  LDS.128 R4, [R2+0xc0] ;  /* 0x0000c00002047984 */ /* 0x0004e20000000c00 */
[----:B------:R-:W-:Y:S01]  /*2870*/  PRMT R0, RZ, 0x654, R0 ;  /* 0x00000654ff007816 */ /* 0x000fe20000000000 */
[----:B------:R-:W-:Y:S01]  /*2880*/  @!PT LDS RZ, [RZ] ;  /* 0x00000000fffff984 */ /* 0x000fe20000000800 */
[----:B------:R-:W-:Y:S01]  /*2890*/  @!PT LDS RZ, [RZ] ;  /* 0x00000000fffff984 */ /* 0x000fe20000000800 */
[----:B------:R-:W-:Y:S01]  /*28a0*/  @!PT LDS RZ, [RZ] ;  /* 0x00000000fffff984 */ /* 0x000fe20000000800 */
[----:B------:R-:W-:Y:S01]  /*28b0*/  @!PT LDS RZ, [RZ] ;  /* 0x00000000fffff984 */ /* 0x000fe20000000800 */
[----:B------:R4:W-:Y:S06]  /*28c0*/  MEMBAR.ALL.CTA ;  /* 0x0000000000007992 */ /* 0x0009ec0000008000 */
[----:B----4-:R-:W4:Y:S01]  /*28d0*/  FENCE.VIEW.ASYNC.S ;  /* 0x00000000000073c6 */ /* 0x010f220000000000 */
[----:B--2---:R-:W-:-:S04]  /*28e0*/  SEL R2, RZ, 0x1, P0 ;  /* 0x00000001ff027807 */ /* 0x004fc80000000000 */
[----:B------:R-:W-:Y:S01]  /*28f0*/  LOP3.LUT R11, R11, R2, RZ, 0x3c, !PT ;  /* 0x000000020b0b7212 */ /* 0x000fe200078e3cff */
[----:B----4-:R2:W-:Y:S01]  /*2900*/  SYNCS.ARRIVE.TRANS64.RED.A1T0 RZ, [R0+URZ], RZ ;  /* 0x000000ff00ff79a7 */ /* 0x0105e200081004ff */
[----:B---3--:R-:W-:Y:S02]  /*2910*/  LOP3.LUT P3, RZ, R6, 0x1, RZ, 0xc0, !PT ;  /* 0x0000000106ff7812 */ /* 0x008fe4000786c0ff */
[----:B------:R-:W-:Y:S01]  /*2920*/  SEL R4, R8, RZ, P0 ;  /* 0x000000ff08047207 */ /* 0x000fe20000000000 */
[----:B--2---:R-:W-:-:S05]  /*2930*/  VIADD R0, R9, 0x1 ;  /* 0x0000000109007836 */ /* 0x004fca0000000000 */
[----:B------:R-:W-:-:S04]  /*2940*/  ISETP.NE.AND P1, PT, R0, 0x2, PT ;  /* 0x000000020000780c */ /* 0x000fc80003f25270 */
[----:B------:R-:W-:Y:S02]  /*2950*/  SEL R3, RZ, 0x1, P1 ;  /* 0x00000001ff037807 */ /* 0x000fe40000800000 */
[----:B------:R-:W-:Y:S02]  /*2960*/  SEL R9, R0, RZ, P1 ;  /* 0x000000ff00097207 */ /* 0x000fe40000800000 */
[----:B------:R-:W-:Y:S01]  /*2970*/  LOP3.LUT R12, R12, R3, RZ, 0x3c, !PT ;  /* 0x000000030c0c7212 */ /* 0x000fe200078e3cff */
[----:B------:R-:W-:Y:S06]  /*2980*/  @P3 BRA `(.L_x_43) ;  /* 0xfffffffc002c3947 */ /* 0x000fec000383ffff */
[----:B------:R-:W-:Y:S01]  /*2990*/  ULEA UR4, UR5, UR6, 0x3 ;  /* 0x0000000605047291 */ /* 0x000fe2000f8e18ff */
[----:B------:R-:W-:-:S08]  /*29a0*/  SHF.L.U32 R0, R10, 0x1f, RZ ;  /* 0x0000001f0a007819 */ /* 0x000fd000000006ff */
[----:B------:R-:W2:Y:S02]  /*29b0*/  SYNCS.PHASECHK.TRANS64 P0, [UR4+0x60], R0 ;  /* 0x00006000ff0075a7 */ /* 0x000ea40008001004 */
[----:B--2---:R-:W-:Y:S05]  /*29c0*/  @P0 BRA `(.L_x_44) ;  /* 0x0000000000080947 */ /* 0x004fea0003800000 */
[----:B------:R-:W2:Y:S02]  /*29d0*/  SYNCS.PHASECHK.TRANS64.TRYWAIT P0, [UR4+0x60], R0 ;  /* 0x00006000ff0075a7 */ /* 0x000ea40008001104 */
[----:B--2---:R-:W-:Y:S05]  /*29e0*/  @!P0 BRA `(.L_x_45) ;  /* 0x0000008c00d88947 */ /* 0x004fea0003800000 */
.L_x_44:
[----:B------:R-:W-:-:S04]  /*29f0*/  UIADD3 UR7, UPT, UPT, UR5, 0x1, URZ ;  /* 0x0000000105077890 */ /* 0x000fc8000fffe0ff */
[----:B------:R-:W-:-:S04]  /*2a00*/  UISETP.NE.AND UP0, UPT, UR7, 0x2, UPT ;  /* 0x000000020700788c */ /* 0x000fc8000bf05270 */
[----:B------:R-:W-:Y:S02]  /*2a10*/  USEL UR8, URZ, 0x1, UP0 ;  /* 0x00000001ff087887 */ /* 0x000fe40008000000 */
[----:B------:R-:W-:-:S04]  /*2a20*/  USEL UR7, UR7, URZ, UP0 ;  /* 0x000000ff07077287 */ /* 0x000fc80008000000 */
[----:B------:R-:W-:Y:S01]  /*2a30*/  ULEA UR7, UR7, UR6, 0x3 ;  /* 0x0000000607077291 */ /* 0x000fe2000f8e18ff */
[----:B--2---:R-:W-:-:S04]  /*2a40*/  LOP3.LUT R2, R10, UR8, RZ, 0x3c, !PT ;  /* 0x000000080a027c12 */ /* 0x004fc8000f8e3cff */
[----:B------:R-:W-:-:S04]  /*2a50*/  SHF.L.U32 R0, R2, 0x1f, RZ ;  /* 0x0000001f02007819 */ /* 0x000fc800000006ff */
[----:B------:R-:W2:Y:S02]  /*2a60*/  SYNCS.PHASECHK.TRANS64 P0, [UR7+0x60], R0 ;  /* 0x00006000ff0075a7 */ /* 0x000ea40008001007 */
[----:B-12---:R-:W-:Y:S05]  /*2a70*/  @P0 EXIT ;  /* 0x000000000000094d */ /* 0x006fea0003800000 */
[----:B------:R-:W-:Y:S02]  /*2a80*/  SHF.L.U32 R2, R2, 0x1f, RZ ;  /* 0x0000001f02027819 */ /* 0x000fe400000006ff */
[----:B------:R-:W-:-:S07]  /*2a90*/  MOV R0, UR7 ;  /* 0x0000000700007c02 */ /* 0x000fce0008000f00 */
.L_x_46:
[----:B-1----:R1:W2:Y:S02]  /*2aa0*/  SYNCS.PHASECHK.TRANS64.TRYWAIT P0, [R0+URZ+0x60], R2 ;  /* 0x00006002000075a7 */ /* 0x0022a400080011ff */
[----:B--2---:R-:W-:Y:S05]  /*2ab0*/  @!P0 NANOSLEEP.SYNCS 0x989680 ;  /* 0x009896800000895d */ /* 0x004fea0003900000 */
[----:B------:R-:W2:Y:S02]  /*2ac0*/  @!P0 SYNCS.PHASECHK.TRANS64 P0, [R0+URZ+0x60], R2 ;  /* 0x00006002000085a7 */ /* 0x000ea400080010ff */
[----:B--2---:R-:W-:Y:S05]  /*2ad0*/  @P0 EXIT ;  /* 0x000000000000094d */ /* 0x004fea0003800000 */
[----:B------:R-:W-:Y:S05]  /*2ae0*/  BRA `(.L_x_46) ;  /* 0xfffffffc00ec7947 */ /* 0x000fea000383ffff */
.L_x_39:
[----:B------:R-:W-:-:S09]  /*2af0*/  UISETP.NE.AND UP0, UPT, UR18, URZ, UPT ;  /* 0x000000ff1200728c */ /* 0x000fd2000bf05270 */
[----:B------:R-:W-:Y:S05]  /*2b00*/  BRA.U UP0, `(.L_x_47) ;  /* 0x0000000d00707547 */ /* 0x000fea000b800000 */
[----:B------:R-:W-:Y:S01]  /*2b10*/  UMOV UR4, 0x40 ;  /* 0x0000004000047882 */ /* 0x000fe20000000000 */
[----:B------:R-:W-:Y:S01]  /*2b20*/  NOP ;  /* 0x0000000000007918 */ /* 0x000fe20000000000 */
[----:B------:R-:W-:-:S03]  /*2b30*/  ULEA UR6, UR5, UR4, 0x18 ;  /* 0x0000000405067291 */ /* 0x000fc6000f8ec0ff */
[----:B------:R-:W-:Y:S02]  /*2b40*/  UMOV UR4, 0x400 ;  /* 0x0000040000047882 */ /* 0x000fe40000000000 */
[----:B------:R-:W-:-:S04]  /*2b50*/  ULEA UR5, UR5, UR4, 0x18 ;  /* 0x0000000405057291 */ /* 0x000fc8000f8ec0ff */
[----:B------:R-:W2:Y:S02]  /*2b60*/  LDS.U8 R0, [UR6+0x1c] ;  /* 0x00001c06ff007984 */ /* 0x000ea40008000000 */
[----:B--2---:R-:W-:-:S13]  /*2b70*/  ISETP.NE.AND P0, PT, R0, RZ, PT ;  /* 0x000000ff0000720c */ /* 0x004fda0003f05270 */
[----:B------:R-:W-:Y:S05]  /*2b80*/  @P0 BRA `(.L_x_48) ;  /* 0x0000000000580947 */ /* 0x000fea0003800000 */
[----:B------:R-:W-:-:S13]  /*2b90*/  ELECT P0, URZ, PT ;  /* 0x0000000000ff782f */ /* 0x000fda0003800000 */
[----:B------:R-:W-:Y:S05]  /*2ba0*/  @!P0 BRA `(.L_x_49) ;  /* 0x0000000000608947 */ /* 0x000fea0003800000 */
[----:B------:R-:W-:Y:S01]  /*2bb0*/  UMOV UR4, 0x10 ;  /* 0x0000001000047882 */ /* 0x000fe20000000000 */
[----:B------:R-:W-:Y:S01]  /*2bc0*/  HFMA2 R2, -RZ, RZ, 0, 5.9604644775390625e-08 ;  /* 0x00000001ff027431 */ /* 0x000fe200000001ff */
[----:B------:R-:W-:-:S03]  /*2bd0*/  MOV R3, 0xffff ;  /* 0x0000ffff00037802 */ /* 0x000fc60000000f00 */
[----:B------:R-:W-:Y:S04]  /*2be0*/  DEPBAR.LE SB2, 0x36 ;  /* 0x0000ad800000791a */ /* 0x000fe80000000000 */
[----:B------:R-:W2:Y:S02]  /*2bf0*/  UTCATOMSWS.FIND_AND_SET.ALIGN UP0, UR4, UR4 ;  /* 0x00000004000475e3 */ /* 0x000ea40008000800 */
[----:B--2---:R-:W-:Y:S01]  /*2c00*/  MOV R0, UR4 ;  /* 0x0000000400007c02 */ /* 0x004fe20008000f00 */
[----:B------:R-:W-:Y:S06]  /*2c10*/  BRA.U UP0, `(.L_x_50) ;  /* 0x0000000100187547 */ /* 0x000fec000b800000 */
.L_x_51:
[----:B------:R-:W-:Y:S05]  /*2c20*/  NANOSLEEP 0x64 ;  /* 0x000000640000795d */ /* 0x000fea0003800000 */
[----:B------:R-:W-:-:S05]  /*2c30*/  UMOV UR4, 0x10 ;  /* 0x0000001000047882 */ /* 0x000fca0000000000 */
[----:B------:R-:W-:Y:S04]  /*2c40*/  DEPBAR.LE SB2, 0x36 ;  /* 0x0000ad800000791a */ /* 0x000fe80000000000 */
[----:B------:R-:W2:Y:S02]  /*2c50*/  UTCATOMSWS.FIND_AND_SET.ALIGN UP0, UR4, UR4 ;  /* 0x00000004000475e3 */ /* 0x000ea40008000800 */
[----:B--2---:R-:W-:Y:S01]  /*2c60*/  MOV R0, UR4 ;  /* 0x0000000400007c02 */ /* 0x004fe20008000f00 */
[----:B------:R-:W-:Y:S05]  /*2c70*/  BRA.U !UP0, `(.L_x_51) ;  /* 0xfffffffd08e87547 */ /* 0x000fea000b83ffff */
.L_x_50:
[-C--:B------:R-:W-:Y:S02]  /*2c80*/  SHF.L.U32 R3, R3, R0.reuse, RZ ;  /* 0x0000000003037219 */ /* 0x080fe400000006ff */
[----:B------:R-:W-:Y:S01]  /*2c90*/  SHF.L.U32 R2, R2, R0, RZ ;  /* 0x0000000002027219 */ /* 0x000fe200000006ff */
[----:B------:R-:W-:Y:S02]  /*2ca0*/  IMAD.SHL.U32 R0, R0, 0x20, RZ ;  /* 0x0000002000007824 */ /* 0x000fe400078e00ff */
[----:B------:R2:W-:Y:S04]  /*2cb0*/  ATOMS.OR RZ, [UR6+0x14], R3 ;  /* 0x00001403ffff798c */ /* 0x0005e8000b000006 */
[----:B------:R2:W-:Y:S04]  /*2cc0*/  ATOMS.OR RZ, [UR6+0x18], R2 ;  /* 0x00001802ffff798c */ /* 0x0005e8000b000006 */
[----:B------:R2:W-:Y:S01]  /*2cd0*/  STS [UR5+0xe0], R0 ;  /* 0x0000e000ff007988 */ /* 0x0005e20008000805 */
[----:B------:R-:W-:Y:S05]  /*2ce0*/  BRA `(.L_x_49) ;  /* 0x0000000000107947 */ /* 0x000fea0003800000 */
.L_x_48:
[----:B------:R-:W-:Y:S02]  /*2cf0*/  MOV R0, 0xffffffff ;  /* 0xffffffff00007802 */ /* 0x000fe40000000f00 */
[----:B------:R-:W-:-:S03]  /*2d00*/  MOV R2, 0x2d30 ;  /* 0x00002d3000027802 */ /* 0x000fc60000000f00 */
[----:B------:R2:W-:Y:S04]  /*2d10*/  STS [UR5+0xe0], R0 ;  /* 0x0000e000ff007988 */ /* 0x0005e80008000805 */
[----:B-12--5:R-:W-:Y:S05]  /*2d20*/  CALL.REL.NOINC `($__internal_1_$__cuda_sm10x_tcgen05_guardrail_trap_phase_invalid_during_alloc) ;  /* 0x0000009000287944 */ /* 0x026fea0003c00000 */
.L_x_49:
[----:B------:R-:W-:Y:S05]  /*2d30*/  WARPSYNC.ALL ;  /* 0x0000000000007948 */ /* 0x000fea0003800000 */
[----:B------:R-:W3:Y:S01]  /*2d40*/  S2UR UR4, SR_CgaCtaId ;  /* 0x00000000000479c3 */ /* 0x000ee20000008800 */
[----:B------:R-:W-:Y:S01]  /*2d50*/  UMOV UR27, 0x400 ;  /* 0x00000400001b7882 */ /* 0x000fe20000000000 */
[----:B------:R-:W-:-:S06]  /*2d60*/  NOP ;  /* 0x0000000000007918 */ /* 0x000fcc0000000000 */
[----:B------:R-:W-:Y:S06]  /*2d70*/  BAR.ARV 0x6, 0xa0 ;  /* 0x0182800000007b1d */ /* 0x000fec0000002000 */
[----:B------:R-:W4:Y:S01]  /*2d80*/  LDCU UR6, c[0x0][0x38c] ;  /* 0x00007180ff0677ac */ /* 0x000f220008000800 */
[----:B------:R-:W-:Y:S02]  /*2d90*/  HFMA2 R12, -RZ, RZ, 0, 0 ;  /* 0x00000000ff0c7431 */ /* 0x000fe400000001ff */
[----:B------:R-:W-:Y:S02]  /*2da0*/  IMAD.MOV.U32 R7, RZ, RZ, 0x1 ;  /* 0x00000001ff077424 */ /* 0x000fe400078e00ff */
[----:B--2---:R-:W-:Y:S01]  /*2db0*/  IMAD.MOV.U32 R2, RZ, RZ, RZ ;  /* 0x000000ffff027224 */ /* 0x004fe200078e00ff */
[----:B------:R-:W-:Y:S01]  /*2dc0*/  UMOV UR30, URZ ;  /* 0x000000ff001e7c82 */ /* 0x000fe20008000000 */
[----:B------:R-:W-:Y:S01]  /*2dd0*/  UMOV UR23, URZ ;  /* 0x000000ff00177c82 */ /* 0x000fe20008000000 */
[----:B------:R-:W-:Y:S01]  /*2de0*/  UMOV UR38, 0x0 ;  /* 0x0000000000267882 */ /* 0x000fe20000000000 */
[----:B------:R-:W-:Y:S01]  /*2df0*/  UMOV UR39, 0x8380010 ;  /* 0x0838001000277882 */ /* 0x000fe20000000000 */
[----:B------:R-:W-:Y:S01]  /*2e00*/  UMOV UR36, 0x0 ;  /* 0x0000000000247882 */ /* 0x000fe20000000000 */
[----:B---3--:R-:W-:Y:S01]  /*2e10*/  ULEA UR27, UR4, UR27, 0x18 ;  /* 0x0000001b041b7291 */ /* 0x008fe2000f8ec0ff */
[----:B------:R-:W2:Y:S03]  /*2e20*/  LDCU UR4, c[0x0][0x38c] ;  /* 0x00007180ff0477ac */ /* 0x000ea60008000800 */
[----:B------:R-:W-:Y:S01]  /*2e30*/  UIADD3 UR5, UPT, UPT, UR27, 0xe200, URZ ;  /* 0x0000e2001b057890 */ /* 0x000fe2000fffe0ff */
[----:B------:R-:W-:-:S04]  /*2e40*/  UMOV UR37, 0x8380010 ;  /* 0x0838001000257882 */ /* 0x000fc80000000000 */
[----:B------:R-:W3:Y:S01]  /*2e50*/  LDS R0, [UR27+0xe0] ;  /* 0x0000e01bff007984 */ /* 0x000ee20008000800 */
[----:B------:R-:W-:Y:S02]  /*2e60*/  USHF.R.U32.HI UR5, URZ, 0x4, UR5 ;  /* 0x00000004ff057899 */ /* 0x000fe40008011605 */
[----:B----4-:R-:W-:Y:S02]  /*2e70*/  UISETP.GE.AND UP4, UPT, UR6, 0x1, UPT ;  /* 0x000000010600788c */ /* 0x010fe4000bf86270 */
[----:B------:R-:W-:Y:S01]  /*2e80*/  ULOP3.LUT UR5, UR5, 0x3fff, URZ, 0xc0, !UPT ;  /* 0x00003fff05057892 */ /* 0x000fe2000f8ec0ff */
[----:B------:R-:W-:Y:S01]  /*2e90*/  UMOV UR34, 0x0 ;  /* 0x0000000000227882 */ /* 0x000fe20000000000 */
[----:B------:R-:W-:Y:S02]  /*2ea0*/  UMOV UR35, 0x8380010 ;  /* 0x0838001000237882 */ /* 0x000fe40000000000 */
[----:B------:R-:W-:Y:S02]  /*2eb0*/  ULOP3.LUT UR28, UR5, 0x10000, URZ, 0xfc, !UPT ;  /* 0x00010000051c7892 */ /* 0x000fe4000f8efcff */
[----:B--2---:R-:W-:Y:S01]  /*2ec0*/  UIADD3 UR4, UPT, UPT, UR4, 0x7f, URZ ;  /* 0x0000007f04047890 */ /* 0x004fe2000fffe0ff */
[----:B------:R-:W-:Y:S01]  /*2ed0*/  UMOV UR32, 0x0 ;  /* 0x0000000000207882 */ /* 0x000fe20000000000 */
[----:B------:R-:W-:-:S02]  /*2ee0*/  UMOV UR33, 0x8380010 ;  /* 0x0838001000217882 */ /* 0x000fc40000000000 */
[----:B------:R-:W-:-:S04]  /*2ef0*/  USHF.R.S32.HI UR31, URZ, 0x1f, UR4 ;  /* 0x0000001fff1f7899 */ /* 0x000fc80008011404 */
[----:B------:R-:W-:Y:S02]  /*2f00*/  ULEA.HI UR31, UR31, UR4, URZ, 0x7 ;  /* 0x000000041f1f7291 */ /* 0x000fe4000f8f38ff */
[----:B------:R-:W-:Y:S02]  /*2f10*/  UIADD3 UR4, UPT, UPT, UR27, 0x1a200, URZ ;  /* 0x0001a2001b047890 */ /* 0x000fe4000fffe0ff */
[----:B------:R-:W-:Y:S02]  /*2f20*/  USHF.R.S32.HI UR31, URZ, 0x7, UR31 ;  /* 0x00000007ff1f7899 */ /* 0x000fe4000801141f */
[----:B------:R-:W-:Y:S02]  /*2f30*/  USHF.R.U32.HI UR4, URZ, 0x4, UR4 ;  /* 0x00000004ff047899 */ /* 0x000fe40008011604 */
[----:B------:R-:W-:Y:S02]  /*2f40*/  UISETP.LT.AND UP0, UPT, UR31, 0x1, UPT ;  /* 0x000000011f00788c */ /* 0x000fe4000bf01270 */
[----:B------:R-:W-:-:S02]  /*2f50*/  ULOP3.LUT UR4, UR4, 0x3fff, URZ, 0xc0, !UPT ;  /* 0x00003fff04047892 */ /* 0x000fc4000f8ec0ff */
[----:B------:R-:W-:Y:S02]  /*2f60*/  USEL UR40, UR31, 0x1, !UP0 ;  /* 0x000000011f287887 */ /* 0x000fe4000c000000 */
[----:B------:R-:W-:Y:S02]  /*2f70*/  ULOP3.LUT UR4, UR4, 0x10000, URZ, 0xfc, !UPT ;  /* 0x0001000004047892 */ /* 0x000fe4000f8efcff */
[----:B------:R-:W-:Y:S01]  /*2f80*/  UIADD3 UR40, UPT, UPT, -UR40, URZ, URZ ;  /* 0x000000ff28287290 */ /* 0x000fe2000fffe1ff */
[----:B---3--:R-:W-:Y:S02]  /*2f90*/  R2UR UR41, R0 ;  /* 0x00000000002972ca */ /* 0x008fe400000e0000 */
[----:B------:R-:W-:-:S13]  /*2fa0*/  MOV R0, RZ ;  /* 0x000000ff00007202 */ /* 0x000fda0000000f00 */
.L_x_58:
[----:B------:R-:W-:Y:S02]  /*2fb0*/  LEA R3, R2, UR27, 0x3 ;  /* 0x0000001b02037c11 */ /* 0x000fe4000f8e18ff */
[----:B------:R-:W-:Y:S02]  /*2fc0*/  SHF.L.U32 R4, R12, 0x1f, RZ ;  /* 0x0000001f0c047819 */ /* 0x000fe400000006ff */
[----:B------:R-:W-:Y:S01]  /*2fd0*/  PLOP3.LUT P0, PT, PT, PT, UP4, 0x80, 0x8 ;  /* 0x000000000008781c */ /* 0x000fe20003f0f048 */
[----:B------:R-:W-:Y:S01]  /*2fe0*/  VIADD R5, R3, 0x60 ;  /* 0x0000006003057836 */ /* 0x000fe20000000000 */
[----:B--2---:R-:W2:Y:S02]  /*2ff0*/  SYNCS.PHASECHK.TRANS64.TRYWAIT P1, [R3+URZ+0x50], R4 ;  /* 0x00005004030075a7 */ /* 0x004ea400080211ff */
[----:B--2---:R-:W-:Y:S09]  /*3000*/  @!P1 BRA `(.L_x_52) ;  /* 0x0000008800689947 */ /* 0x004ff20003800000 */
.L_x_110:
[----:B------:R-:W-:Y:S01]  /*3010*/  LEA R6, R2, UR27, 0x4 ;  /* 0x0000001b02067c11 */ /* 0x000fe2000f8e20ff */
[----:B------:R-:W-:Y:S01]  /*3020*/  @UP4 ULEA UR5, UR23, UR27, 0x3 ;  /* 0x0000001b17054291 */ /* 0x000fe2000f8e18ff */
[----:B------:R-:W-:Y:S01]  /*3030*/  PLOP3.LUT P1, PT, PT, PT, PT, 0x80, 0x8 ;  /* 0x000000000008781c */ /* 0x000fe20003f2f070 */
[----:B------:R-:W-:Y:S01]  /*3040*/  ULEA UR29, UR30, UR27, 0x3 ;  /* 0x0000001b1e1d7291 */ /* 0x000fe2000f8e18ff */
[----:B------:R-:W-:Y:S01]  /*3050*/  PRMT R5, RZ, 0x654, R5 ;  /* 0x00000654ff057816 */ /* 0x000fe20000000005 */
[----:B------:R3:W4:Y:S01]  /*3060*/  LDS.128 R8, [R6+0xc0] ;  /* 0x0000c00006087984 */ /* 0x0007220000000c00 */
[----:B--2---:R-:W-:Y:S01]  /*3070*/  @P0 SHF.L.U32 R4, R0, 0x1f, RZ ;  /* 0x0000001f00040819 */ /* 0x004fe200000006ff */
[----:B------:R-:W-:Y:S01]  /*3080*/  UIMAD UR22, UR30, 0xe0, UR41 ;  /* 0x000000e01e1678a4 */ /* 0x000fe2000f8e0229 */
[----:B------:R-:W-:Y:S01]  /*3090*/  SHF.L.U32 R3, R7, 0x1f, RZ ;  /* 0x0000001f07037819 */ /* 0x000fe200000006ff */
[----:B------:R-:W-:Y:S01]  /*30a0*/  @!PT LDS RZ, [RZ] ;  /* 0x00000000fffff984 */ /* 0x000fe20000000800 */
[----:B------:R-:W-:Y:S01]  /*30b0*/  @!PT LDS RZ, [RZ] ;  /* 0x00000000fffff984 */ /* 0x000fe20000000800 */
[----:B------:R-:W-:Y:S01]  /*30c0*/  @!PT LDS RZ, [RZ] ;  /* 0x00000000fffff984 */ /* 0x000fe20000000800 */
[----:B------:R-:W-:Y:S01]  /*30d0*/  @!PT LDS RZ, [RZ] ;  /* 0x00000000fffff984 */ /* 0x000fe20000000800 */
[----:B------:R2:W-:Y:S06]  /*30e0*/  MEMBAR.ALL.CTA ;  /* 0x0000000000007992 */ /* 0x0005ec0000008000 */
[----:B--2---:R-:W2:Y:S02]  /*30f0*/  FENCE.VIEW.ASYNC.S ;  /* 0x00000000000073c6 */ /* 0x004ea40000000000 */
[----:B--2---:R3:W-:Y:S01]  /*3100*/  SYNCS.ARRIVE.TRANS64.RED.A1T0 RZ, [R5+URZ], RZ ;  /* 0x000000ff05ff79a7 */ /* 0x0047e200081004ff */
[----:B------:R3:W2:Y:S01]  /*3110*/  @P0 SYNCS.PHASECHK.TRANS64.TRYWAIT P1, [UR5], R4 ;  /* 0x00000004ff0005a7 */ /* 0x0006a20008021105 */
[----:B------:R-:W1:Y:S02]  /*3120*/  SYNCS.PHASECHK.TRANS64.TRYWAIT P0, [UR29+0x80], R3 ;  /* 0x00008003ff0075a7 */ /* 0x000e64000800111d */
[----:B-1234-:R-:W-:Y:S05]  /*3130*/  @!P0 BRA `(.L_x_53) ;  /* 0x0000008800308947 */ /* 0x01efea0003800000 */
.L_x_112:
[----:B-1----:R-:W-:Y:S01]  /*3140*/  IADD3 R4, PT, PT, R2, 0x1, RZ ;  /* 0x0000000102047810 */ /* 0x002fe20007ffe0ff */
[----:B------:R-:W-:Y:S06]  /*3150*/  BRA.U !UP4, `(.L_x_54) ;  /* 0x000000010cc07547 */ /* 0x000fec000b800000 */
[----:B------:R-:W-:Y:S01]  /*3160*/  UPLOP3.LUT UP2, UPT, UPT, UPT, UPT, 0x40, 0x4 ;  /* 0x000000000004789c */ /* 0x000fe20003f4e870 */
[----:B------:R-:W-:Y:S01]  /*3170*/  UMOV UR25, UR40 ;  /* 0x0000002800197c82 */ /* 0x000fe20008000000 */
[----:B------:R-:W-:Y:S01]  /*3180*/  UMOV UR24, UR31 ;  /* 0x0000001f00187c82 */ /* 0x000fe20008000000 */
[----:B------:R-:W-:-:S08]  /*3190*/  UMOV UR5, UR23 ;  /* 0x0000001700057c82 */ /* 0x000fd00008000000 */
.L_x_57:
[----:B------:R-:W-:Y:S02]  /*31a0*/  UIADD3 UR25, UPT, UPT, UR25, 0x1, URZ ;  /* 0x0000000119197890 */ /* 0x000fe4000fffe0ff */
[----:B-1----:R-:W-:Y:S02]  /*31b0*/  ULEA UR7, UR5, UR27, 0x3 ;  /* 0x0000001b05077291 */ /* 0x002fe4000f8e18ff */
[----:B------:R-:W-:Y:S01]  /*31c0*/  UISETP.NE.AND UP3, UPT, UR25, URZ, UPT ;  /* 0x000000ff1900728c */ /* 0x000fe2000bf65270 */
[----:B--2---:R-:W-:Y:S10]  /*31d0*/  @P1 BRA `(.L_x_55) ;  /* 0x00000000000c1947 */ /* 0x004ff40003800000 */
[----:B------:R-:W-:Y:S04]  /*31e0*/  SHF.L.U32 R3, R0, 0x1f, RZ ;  /* 0x0000001f00037819 */ /* 0x000fe800000006ff */
[----:B------:R-:W1:Y:S02]  /*31f0*/  SYNCS.PHASECHK.TRANS64.TRYWAIT P0, [UR7], R3 ;  /* 0x00000003ff0075a7 */ /* 0x000e640008001107 */
[----:B-1----:R-:W-:Y:S05]  /*3200*/  @!P0 BRA `(.L_x_56) ;  /* 0x0000008800148947 */ /* 0x002fea0003800000 */
.L_x_55:
[----:B------:R-:W-:Y:S01]  /*3210*/  UISETP.NE.AND UP0, UPT, UR24, 0x1, UPT ;  /* 0x000000011800788c */ /* 0x000fe2000bf05270 */
[----:B------:R-:W-:Y:S01]  /*3220*/  PLOP3.LUT P1, PT, PT, PT, PT, 0x80, 0x8 ;  /* 0x000000000008781c */ /* 0x000fe20003f2f070 */
[----:B------:R-:W-:Y:S02]  /*3230*/  UIADD3 UR6, UPT, UPT, UR5, 0x1, URZ ;  /* 0x0000000105067890 */ /* 0x000fe4000fffe0ff */
[----:B------:R-:W-:Y:S02]  /*3240*/  UIADD3 UR26, UPT, UPT, UR7, 0x18, URZ ;  /* 0x00000018071a7890 */ /* 0x000fe4000fffe0ff */
[----:B------:R-:W-:Y:S01]  /*3250*/  UISETP.NE.AND UP1, UPT, UR6, 0x3, UPT ;  /* 0x000000030600788c */ /* 0x000fe2000bf25270 */
[----:B------:R-:W-:Y:S01]  /*3260*/  PLOP3.LUT P0, PT, PT, PT, UP0, 0x80, 0x8 ;  /* 0x000000000008781c */ /* 0x000fe20003f0f008 */
[----:B------:R-:W-:Y:S02]  /*3270*/  UIADD3 UR24, UPT, UPT, UR24, -0x1, URZ ;  /* 0xffffffff18187890 */ /* 0x000fe4000fffe0ff */
[----:B------:R-:W-:Y:S02]  /*3280*/  USEL UR8, URZ, 0x1, UP1 ;  /* 0x00000001ff087887 */ /* 0x000fe40008800000 */
[----:B------:R-:W-:Y:S01]  /*3290*/  USEL UR23, UR6, URZ, UP1 ;  /* 0x000000ff06177287 */ /* 0x000fe20008800000 */
[----:B------:R-:W-:Y:S01]  /*32a0*/  UMOV UR7, 0x40004040 ;  /* 0x4000404000077882 */ /* 0x000fe20000000000 */
[----:B------:R-:W-:Y:S02]  /*32b0*/  UMOV UR9, 0x40004040 ;  /* 0x4000404000097882 */ /* 0x000fe40000000000 */
[----:B------:R-:W-:Y:S01]  /*32c0*/  @UP0 ULEA UR6, UR23, UR27, 0x3 ;  /* 0x0000001b17060291 */ /* 0x000fe2000f8e18ff */
[----:B------:R-:W-:Y:S01]  /*32d0*/  LOP3.LUT R0, R0, UR8, RZ, 0x3c, !PT ;  /* 0x0000000800007c12 */ /* 0x000fe2000f8e3cff */
[----:B------:R-:W-:Y:S01]  /*32e0*/  ULEA UR8, UR5, UR28, 0xa ;  /* 0x0000001c05087291 */ /* 0x000fe2000f8e50ff */
[----:B------:R-:W-:Y:S02]  /*32f0*/  UMOV UR21, 0x40004040 ;  /* 0x4000404000157882 */ /* 0x000fe40000000000 */
[----:B-1----:R-:W-:Y:S01]  /*3300*/  @P0 SHF.L.U32 R2, R0, 0x1f, RZ ;  /* 0x0000001f00020819 */ /* 0x002fe200000006ff */
[----:B------:R-:W-:Y:S02]  /*3310*/  UIADD3 UR18, UPT, UPT, UR8, 0x2, URZ ;  /* 0x0000000208127890 */ /* 0x000fe4000fffe0ff */
[----:B------:R-:W-:Y:S01]  /*3320*/  UIADD3 UR14, UPT, UPT, UR8, 0x4, URZ ;  /* 0x00000004080e7890 */ /* 0x000fe2000fffe0ff */
[----:B------:R1:W2:Y:S01]  /*3330*/  @P0 SYNCS.PHASECHK.TRANS64.TRYWAIT P1, [UR6], R2 ;  /* 0x00000002ff0005a7 */ /* 0x0002a20008021106 */
[----:B------:R-:W-:Y:S02]  /*3340*/  UIMAD UR6, UR5, 0x700, UR4 ;  /* 0x00000700050678a4 */ /* 0x000fe4000f8e0204 */
[----:B------:R-:W-:Y:S02]  /*3350*/  UIADD3 UR10, UPT, UPT, UR8, 0x6, URZ ;  /* 0x00000006080a7890 */ /* 0x000fe4000fffe0ff */
[----:B------:R-:W-:Y:S02]  /*3360*/  UIADD3 UR20, UPT, UPT, UR6, 0x2, URZ ;  /* 0x0000000206147890 */ /* 0x000fe4000fffe0ff */
[----:B------:R-:W-:Y:S02]  /*3370*/  UIADD3 UR16, UPT, UPT, UR6, 0x4, URZ ;  /* 0x0000000406107890 */ /* 0x000fe4000fffe0ff */
[----:B------:R-:W-:Y:S01]  /*3380*/  UIADD3 UR12, UPT, UPT, UR6, 0x6, URZ ;  /* 0x00000006060c7890 */ /* 0x000fe2000fffe0ff */
[----:B------:R1:W-:Y:S01]  /*3390*/  UTCQMMA gdesc[UR8], gdesc[UR6], tmem[UR22], tmem[UR38], idesc[UR39], UP2 ;  /* 0x00ff2606080075ea */ /* 0x0003e20009000316 */
[----:B------:R-:W-:Y:S01]  /*33a0*/  UPLOP3.LUT UP2, UPT, UPT, UPT, UPT, 0x80, 0x8 ;  /* 0x000000000008789c */ /* 0x000fe20003f4f070 */
[----:B------:R-:W-:Y:S01]  /*33b0*/  UMOV UR19, 0x40004040 ;  /* 0x4000404000137882 */ /* 0x000fe20000000000 */
[----:B------:R-:W-:Y:S01]  /*33c0*/  UMOV UR17, 0x40004040 ;  /* 0x4000404000117882 */ /* 0x000fe20000000000 */
[----:B------:R1:W-:Y:S01]  /*33d0*/  UTCQMMA gdesc[UR18], gdesc[UR20], tmem[UR22], tmem[UR36], idesc[UR37], UPT ;  /* 0x00ff2414120075ea */ /* 0x0003e2000b800316 */
[----:B------:R-:W-:Y:S01]  /*33e0*/  UMOV UR15, 0x40004040 ;  /* 0x40004040000f7882 */ /* 0x000fe20000000000 */
[----:B------:R-:W-:Y:S01]  /*33f0*/  UMOV UR13, 0x40004040 ;  /* 0x40004040000d7882 */ /* 0x000fe20000000000 */
[----:B------:R-:W-:Y:S01]  /*3400*/  UMOV UR11, 0x40004040 ;  /* 0x40004040000b7882 */ /* 0x000fe20000000000 */
[----:B------:R1:W-:Y:S01]  /*3410*/  UTCQMMA gdesc[UR14], gdesc[UR16], tmem[UR22], tmem[UR34], idesc[UR35], UPT ;  /* 0x00ff22100e0075ea */ /* 0x0003e2000b800316 */
[----:B------:R1:W-:Y:S01]  /*3420*/  UTCQMMA gdesc[UR10], gdesc[UR12], tmem[UR22], tmem[UR32], idesc[UR33], UPT ;  /* 0x00ff200c0a0075ea */ /* 0x0003e2000b800316 */
[----:B------:R1:W-:Y:S01]  /*3430*/  UTCBAR [UR26], URZ ;  /* 0x000000ff1a0073e9 */ /* 0x0003e200080000ff */
[----:B------:R-:W-:Y:S01]  /*3440*/  UMOV UR5, UR23 ;  /* 0x0000001700057c82 */ /* 0x000fe20008000000 */
[----:B------:R-:W-:Y:S05]  /*3450*/  BRA.U UP3, `(.L_x_57) ;  /* 0xfffffffd03507547 */ /* 0x000fea000b83ffff */
.L_x_54:
[----:B------:R-:W-:Y:S01]  /*3460*/  UIADD3 UR5, UPT, UPT, UR30, 0x1, URZ ;  /* 0x000000011e057890 */ /* 0x000fe2000fffe0ff */
[----:B------:R-:W-:Y:S01]  /*3470*/  LOP3.LUT P0, RZ, R10, 0x1, RZ, 0xc0, !PT ;  /* 0x000000010aff7812 */ /* 0x000fe2000780c0ff */
[----:B-1----:R-:W-:Y:S01]  /*3480*/  UIADD3 UR6, UPT, UPT, UR29, 0x70, URZ ;  /* 0x000000701d067890 */ /* 0x002fe2000fffe0ff */
[----:B--2---:R-:W-:Y:S01]  /*3490*/  ISETP.NE.AND P1, PT, R4, 0x2, PT ;  /* 0x000000020400780c */ /* 0x004fe20003f25270 */
[----:B------:R-:W-:-:S03]  /*34a0*/  UISETP.NE.AND UP0, UPT, UR5, 0x2, UPT ;  /* 0x000000020500788c */ /* 0x000fc6000bf05270 */
[----:B------:R-:W-:Y:S01]  /*34b0*/  SEL R2, RZ, 0x1, P1 ;  /* 0x00000001ff027807 */ /* 0x000fe20000800000 */
[----:B------:R-:W-:Y:S02]  /*34c0*/  USEL UR7, URZ, 0x1, UP0 ;  /* 0x00000001ff077887 */ /* 0x000fe40008000000 */
[----:B------:R-:W-:Y:S01]  /*34d0*/  USEL UR30, UR5, URZ, UP0 ;  /* 0x000000ff051e7287 */ /* 0x000fe20008000000 */
[----:B------:R2:W-:Y:S01]  /*34e0*/  UTCBAR [UR6], URZ ;  /* 0x000000ff060073e9 */ /* 0x0005e200080000ff */
[----:B------:R-:W-:Y:S02]  /*34f0*/  LOP3.LUT R12, R12, R2, RZ, 0x3c, !PT ;  /* 0x000000020c0c7212 */ /* 0x000fe400078e3cff */
[----:B------:R-:W-:Y:S02]  /*3500*/  LOP3.LUT R7, R7, UR7, RZ, 0x3c, !PT ;  /* 0x0000000707077c12 */ /* 0x000fe4000f8e3cff */
[----:B------:R-:W-:Y:S01]  /*3510*/  SEL R2, R4, RZ, P1 ;  /* 0x000000ff04027207 */ /* 0x000fe20000800000 */
[----:B------:R-:W-:Y:S06]  /*3520*/  @P0 BRA `(.L_x_58) ;  /* 0xfffffff800a00947 */ /* 0x000fec000383ffff */
[----:B------:R-:W1:Y:S01]  /*3530*/  S2UR UR7, SR_CgaCtaId ;  /* 0x00000000000779c3 */ /* 0x000e620000008800 */
[----:B------:R-:W-:Y:S01]  /*3540*/  ELECT P0, URZ, PT ;  /* 0x0000000000ff782f */ /* 0x000fe20003800000 */
[----:B------:R-:W-:Y:S01]  /*3550*/  IMAD.MOV.U32 R2, RZ, RZ, 0x1 ;  /* 0x00000001ff027424 */ /* 0x000fe200078e00ff */
[----:B------:R-:W-:Y:S01]  /*3560*/  UIADD3 UR27, UPT, UPT, UR27, 0x80, URZ ;  /* 0x000000801b1b7890 */ /* 0x000fe2000fffe0ff */
[----:B------:R-:W-:Y:S01]  /*3570*/  SHF.L.U32 R0, R7, 0x1f, RZ ;  /* 0x0000001f07007819 */ /* 0x000fe200000006ff */
[----:B------:R-:W-:-:S03]  /*3580*/  UMOV UR4, 0x40 ;  /* 0x0000004000047882 */ /* 0x000fc60000000000 */
[----:B------:R-:W-:Y:S01]  /*3590*/  UVIRTCOUNT.DEALLOC.SMPOOL 0x80 ;  /* 0x000000800000784c */ /* 0x000fe20000000000 */
[----:B-1----:R-:W-:Y:S02]  /*35a0*/  ULEA UR7, UR7, UR4, 0x18 ;  /* 0x0000000407077291 */ /* 0x002fe4000f8ec0ff */
[----:B------:R-:W-:-:S07]  /*35b0*/  ULEA UR4, UR30, UR27, 0x3 ;  /* 0x0000001b1e047291 */ /* 0x000fce000f8e18ff */
[----:B------:R1:W-:Y:S02]  /*35c0*/  @P0 STS.U8 [UR7+0x1c], R2 ;  /* 0x00001c02ff000988 */ /* 0x0003e40008000007 */
[----:B------:R-:W3:Y:S02]  /*35d0*/  SYNCS.PHASECHK.TRANS64.TRYWAIT P0, [UR4], R0 ;  /* 0x00000000ff0075a7 */ /* 0x000ee40008001104 */
[----:B-1-3--:R-:W-:Y:S05]  /*35e0*/  @!P0 BRA `(.L_x_59) ;  /* 0x0000008400348947 */ /* 0x00afea0003800000 */
.L_x_115:
[----:B------:R-:W-:-:S04]  /*35f0*/  UIADD3 UR4, UPT, UPT, UR30, 0x1, URZ ;  /* 0x000000011e047890 */ /* 0x000fc8000fffe0ff */
[----:B------:R-:W-:-:S04]  /*3600*/  UISETP.NE.AND UP0, UPT, UR4, 0x2, UPT ;  /* 0x000000020400788c */ /* 0x000fc8000bf05270 */
[----:B------:R-:W-:Y:S02]  /*3610*/  USEL UR5, URZ, 0x1, UP0 ;  /* 0x00000001ff057887 */ /* 0x000fe40008000000 */
[----:B------:R-:W-:-:S04]  /*3620*/  USEL UR4, UR4, URZ, UP0 ;  /* 0x000000ff04047287 */ /* 0x000fc80008000000 */
[----:B------:R-:W-:Y:S01]  /*3630*/  ULEA UR4, UR4, UR27, 0x3 ;  /* 0x0000001b04047291 */ /* 0x000fe2000f8e18ff */
[----:B-1----:R-:W-:-:S04]  /*3640*/  LOP3.LUT R0, R7, UR5, RZ, 0x3c, !PT ;  /* 0x0000000507007c12 */ /* 0x002fc8000f8e3cff */
[----:B------:R-:W-:-:S04]  /*3650*/  SHF.L.U32 R0, R0, 0x1f, RZ ;  /* 0x0000001f00007819 */ /* 0x000fc800000006ff */
[----:B------:R-:W1:Y:S02]  /*3660*/  SYNCS.PHASECHK.TRANS64.TRYWAIT P0, [UR4], R0 ;  /* 0x00000000ff0075a7 */ /* 0x000e640008001104 */
[----:B-1----:R-:W-:Y:S05]  /*3670*/  @!P0 BRA `(.L_x_60) ;  /* 0x0000008400288947 */ /* 0x002fea0003800000 */
.L_x_117:
[----:B------:R-:W-:Y:S01]  /*3680*/  NOP ;  /* 0x0000000000007918 */ /* 0x000fe20000000000 */
[----:B-1----:R-:W1:Y:S01]  /*3690*/  LDS R0, [UR7+0x14] ;  /* 0x00001407ff007984 */ /* 0x002e620008000800 */
[----:B------:R-:W-:Y:S01]  /*36a0*/  ULOP3.LUT UR4, UR41, 0xffff, URZ, 0xc0, !UPT ;  /* 0x0000ffff29047892 */ /* 0x000fe2000f8ec0ff */
[----:B------:R-:W-:Y:S01]  /*36b0*/  UMOV UR5, 0xffff ;  /* 0x0000ffff00057882 */ /* 0x000fe20000000000 */
[----:B--2---:R-:W-:Y:S02]  /*36c0*/  UMOV UR6, 0x1 ;  /* 0x0000000100067882 */ /* 0x004fe40000000000 */
[----:B------:R-:W-:-:S04]  /*36d0*/  USHF.R.U32.HI UR4, URZ, 0x5, UR4 ;  /* 0x00000005ff047899 */ /* 0x000fc80008011604 */
[----:B------:R-:W-:Y:S02]  /*36e0*/  USHF.L.U32 UR5, UR5, UR4, URZ ;  /* 0x0000000405057299 */ /* 0x000fe400080006ff */
[----:B------:R-:W-:-:S04]  /*36f0*/  USHF.L.U32 UR4, UR6, UR4, URZ ;  /* 0x0000000406047299 */ /* 0x000fc800080006ff */
[----:B-1----:R-:W-:-:S04]  /*3700*/  LOP3.LUT R0, R0, UR5, RZ, 0xc0, !PT ;  /* 0x0000000500007c12 */ /* 0x002fc8000f8ec0ff */
[----:B------:R-:W-:-:S13]  /*3710*/  ISETP.NE.AND P0, PT, R0, UR5, PT ;  /* 0x0000000500007c0c */ /* 0x000fda000bf05270 */
[----:B------:R-:W-:Y:S05]  /*3720*/  @P0 BRA `(.L_x_61) ;  /* 0x0000000000580947 */ /* 0x000fea0003800000 */
[----:B------:R-:W1:Y:S02]  /*3730*/  LDS R0, [UR7+0x18] ;  /* 0x00001807ff007984 */ /* 0x000e640008000800 */
[----:B-1----:R-:W-:-:S04]  /*3740*/  LOP3.LUT R0, R0, UR4, RZ, 0xc0, !PT ;  /* 0x0000000400007c12 */ /* 0x002fc8000f8ec0ff */
[----:B------:R-:W-:-:S13]  /*3750*/  ISETP.NE.AND P0, PT, R0, UR4, PT ;  /* 0x0000000400007c0c */ /* 0x000fda000bf05270 */
[----:B------:R-:W-:Y:S05]  /*3760*/  @P0 BRA `(.L_x_62) ;  /* 0x00000000003c0947 */ /* 0x000fea0003800000 */
[----:B------:R-:W1:Y:S01]  /*3770*/  S2R R2, SR_LANEID ;  /* 0x0000000000027919 */ /* 0x000e620000000000 */
[----:B------:R-:W-:-:S06]  /*3780*/  ULOP3.LUT UR5, URZ, UR5, URZ, 0x33, !UPT ;  /* 0x00000005ff057292 */ /* 0x000fcc000f8e33ff */
[----:B------:R-:W-:-:S04]  /*3790*/  IMAD.U32 R0, RZ, RZ, UR5 ;  /* 0x00000005ff007e24 */ /* 0x000fc8000f8e00ff */
[----:B------:R2:W3:Y:S02]  /*37a0*/  REDUX UR8, R0 ;  /* 0x00000000000873c4 */ /* 0x0004e40000000000 */
[----:B------:R4:W-:Y:S01]  /*37b0*/  UTCATOMSWS.AND URZ, UR5 ;  /* 0x0000000500ff79e3 */ /* 0x0009e20008000000 */
[----:B--2---:R-:W-:Y:S01]  /*37c0*/  LOP3.LUT R0, RZ, UR4, RZ, 0x33, !PT ;  /* 0x00000004ff007c12 */ /* 0x004fe2000f8e33ff */
[----:B------:R-:W-:Y:S02]  /*37d0*/  VOTEU.ANY UR4, UPT, PT ;  /* 0x0000000000047886 */ /* 0x000fe400038e0100 */
[----:B------:R-:W-:Y:S02]  /*37e0*/  UFLO.U32 UR4, UR4 ;  /* 0x00000004000472bd */ /* 0x000fe400080e0000 */
[----:B------:R-:W2:Y:S04]  /*37f0*/  REDUX UR6, R0 ;  /* 0x00000000000673c4 */ /* 0x000ea80000000000 */
[----:B-1----:R-:W-:-:S02]  /*3800*/  ISETP.EQ.U32.AND P0, PT, R2, UR4, PT ;  /* 0x0000000402007c0c */ /* 0x002fc4000bf02070 */
[----:B---3--:R-:W-:-:S11]  /*3810*/  MOV R2, UR8 ;  /* 0x0000000800027c02 */ /* 0x008fd60008000f00 */
[----:B------:R4:W-:Y:S01]  /*3820*/  @P0 ATOMS.AND RZ, [UR7+0x14], R2 ;  /* 0x00001402ffff098c */ /* 0x0009e2000a800007 */
[----:B--2---:R-:W-:-:S05]  /*3830*/  IMAD.U32 R0, RZ, RZ, UR6 ;  /* 0x00000006ff007e24 */ /* 0x004fca000f8e00ff */
[----:B------:R4:W-:Y:S01]  /*3840*/  @P0 ATOMS.AND RZ, [UR7+0x18], R0 ;  /* 0x00001800ffff098c */ /* 0x0009e2000a800007 */
[----:B------:R-:W-:Y:S05]  /*3850*/  BRA `(.L_x_63) ;  /* 0x0000000000147947 */ /* 0x000fea0003800000 */
.L_x_62:
[----:B------:R-:W-:Y:S02]  /*3860*/  MOV R2, 0x3880 ;  /* 0x0000388000027802 */ /* 0x000fe40000000f00 */
[----:B-----5:R-:W-:Y:S05]  /*3870*/  CALL.REL.NOINC `($__internal_0_$__cuda_sm10x_tcgen05_guardrail_trap_col_being_dealloced_not_returned_by_alloc) ;  /* 0x0000008400487944 */ /* 0x020fea0003c00000 */
[----:B------:R-:W-:Y:S05]  /*3880*/  BRA `(.L_x_63) ;  /* 0x0000000000087947 */ /* 0x000fea0003800000 */
.L_x_61:
[----:B------:R-:W-:Y:S02]  /*3890*/  MOV R2, 0x38b0 ;  /* 0x000038b000027802 */ /* 0x000fe40000000f00 */
[----:B-----5:R-:W-:Y:S05]  /*38a0*/  CALL.REL.NOINC `($__internal_2_$__cuda_sm10x_tcgen05_guardrail_trap_unallocated_columns_being_dealloced) ;  /* 0x0000008400547944 */ /* 0x020fea0003c00000 */
.L_x_63:
[----:B------:R-:W-:Y:S01]  /*38b0*/  NOP ;  /* 0x0000000000007918 */ /* 0x000fe20000000000 */
[----:B----4-:R-:W-:Y:S05]  /*38c0*/  EXIT ;  /* 0x000000000000794d */ /* 0x010fea0003800000 */
.L_x_47:
[----:B------:R-:W-:-:S09]  /*38d0*/  UISETP.NE.OR UP0, UPT, UR18, 0x3, !UP3 ;  /* 0x000000031200788c */ /* 0x000fd2000df05670 */
[----:B------:R-:W-:Y:S05]  /*38e0*/  BRA.U UP0, `(.L_x_64) ;  /* 0x0000000d00a47547 */ /* 0x000fea000b800000 */
[----:B------:R-:W2:Y:S01]  /*38f0*/  LDCU.64 UR6, c[0x0][0x888] ;  /* 0x00011100ff0677ac */ /* 0x000ea20008000a00 */
[----:B------:R-:W-:Y:S02]  /*3900*/  HFMA2 R10, -RZ, RZ, 0, 0 ;  /* 0x00000000ff0a7431 */ /* 0x000fe400000001ff */
[----:B------:R-:W-:Y:S01]  /*3910*/  IMAD.MOV.U32 R9, RZ, RZ, 0x1 ;  /* 0x00000001ff097424 */ /* 0x000fe200078e00ff */
[----:B------:R-:W-:Y:S01]  /*3920*/  MOV R11, 0x7000 ;  /* 0x00007000000b7802 */ /* 0x000fe20000000f00 */
[----:B------:R-:W3:Y:S01]  /*3930*/  LDCU UR37, c[0x0][0x370] ;  /* 0x00006e00ff2577ac */ /* 0x000ee20008000800 */
[----:B------:R-:W-:Y:S01]  /*3940*/  IMAD.MOV.U32 R8, RZ, RZ, RZ ;  /* 0x000000ffff087224 */ /* 0x000fe200078e00ff */
[----:B------:R-:W3:Y:S01]  /*3950*/  LDCU.128 UR40, c[0x0][0xb10] ;  /* 0x00016200ff2877ac */ /* 0x000ee20008000c00 */
[----:B------:R-:W4:Y:S01]  /*3960*/  LDCU UR31, c[0x0][0x374] ;  /* 0x00006e80ff1f77ac */ /* 0x000f220008000800 */
[----:B------:R-:W1:Y:S01]  /*3970*/  LDCU.64 UR38, c[0x0][0x890] ;  /* 0x00011200ff2677ac */ /* 0x000e620008000a00 */
[----:B------:R-:W1:Y:S01]  /*3980*/  LDCU UR21, c[0x0][0xb0c] ;  /* 0x00016180ff1577ac */ /* 0x000e620008000800 */
[----:B------:R-:W1:Y:S01]  /*3990*/  LDCU UR51, c[0x0][0xb20] ;  /* 0x00016400ff3377ac */ /* 0x000e620008000800 */
[----:B------:R-:W1:Y:S01]  /*39a0*/  LDCU UR4, c[0x0][0xb30] ;  /* 0x00016600ff0477ac */ /* 0x000e620008000800 */
[----:B--2---:R-:W-:Y:S01]  /*39b0*/  UISETP.NE.U32.AND UP0, UPT, UR6, URZ, UPT ;  /* 0x000000ff0600728c */ /* 0x004fe2000bf05070 */
[----:B------:R-:W-:Y:S01]  /*39c0*/  UMOV UR29, 0x400 ;  /* 0x00000400001d7882 */ /* 0x000fe20000000000 */
[----:B---3--:R-:W-:-:S02]  /*39d0*/  UIMAD.WIDE.U32 UR48, UR37, UR40, URZ ;  /* 0x00000028253072a5 */ /* 0x008fc4000f8e00ff */
[----:B------:R-:W-:Y:S02]  /*39e0*/  UISETP.NE.AND.EX UP5, UPT, UR7, URZ, UPT, UP0 ;  /* 0x000000ff0700728c */ /* 0x000fe4000bfa5300 */
[----:B----4-:R-:W-:Y:S02]  /*39f0*/  UIMAD.WIDE.U32 UR6, UR31, UR43, URZ ;  /* 0x0000002b1f0672a5 */ /* 0x010fe4000f8e00ff */
[----:B------:R-:W-:Y:S02]  /*3a00*/  ULEA UR29, UR5, UR29, 0x18 ;  /* 0x0000001d051d7291 */ /* 0x000fe4000f8ec0ff */
[----:B-1----:R-:W-:Y:S02]  /*3a10*/  UISETP.NE.U32.AND UP6, UPT, UR38, URZ, UPT ;  /* 0x000000ff2600728c */ /* 0x002fe4000bfc5070 */
[----:B------:R-:W-:Y:S02]  /*3a20*/  UIADD3 UR44, UPT, UPT, UR29, 0x30, URZ ;  /* 0x000000301d2c7890 */ /* 0x000fe4000fffe0ff */
[----:B------:R-:W-:Y:S01]  /*3a30*/  UISETP.NE.AND UP0, UPT, UR15, 0x1, UPT ;  /* 0x000000010f00788c */ /* 0x000fe2000bf05270 */
[----:B------:R-:W-:Y:S01]  /*3a40*/  UMOV UR48, UR49 ;  /* 0x0000003100307c82 */ /* 0x000fe20008000000 */
[----:B------:R-:W-:Y:S01]  /*3a50*/  UMOV UR45, UR7 ;  /* 0x00000007002d7c82 */ /* 0x000fe20008000000 */
[----:B------:R-:W-:Y:S01]  /*3a60*/  UISETP.NE.AND UP0, UPT, UR21, 0x1, UPT ;  /* 0x000000011500788c */ /* 0x000fe2000bf05270 */
[----:B------:R-:W1:Y:S01]  /*3a70*/  LDCU.64 UR52, c[0x0][0x348] ;  /* 0x00006900ff3477ac */ /* 0x000e620008000a00 */
[----:B------:R-:W-:-:S02]  /*3a80*/  UPLOP3.LUT UP1, UPT, UPT, UPT, UPT, 0x40, 0x4 ;  /* 0x000000000004789c */ /* 0x000fc40003f2e870 */
[----:B------:R-:W-:Y:S01]  /*3a90*/  UISETP.GE.AND UP3, UPT, UR15, 0x1, UPT ;  /* 0x000000010f00788c */ /* 0x000fe2000bf66270 */
[----:B------:R-:W2:Y:S01]  /*3aa0*/  LDCU.64 UR22, c[0x0][0xb28] ;  /* 0x00016500ff1677ac */ /* 0x000ea20008000a00 */
[----:B------:R-:W-:Y:S02]  /*3ab0*/  UISETP.NE.AND.EX UP6, UPT, UR39, URZ, UPT, UP6 ;  /* 0x000000ff2700728c */ /* 0x000fe4000bfc5360 */
[----:B------:R-:W-:Y:S02]  /*3ac0*/  UPRMT UR44, UR5, 0x654, UR44 ;  /* 0x00000654052c7896 */ /* 0x000fe4000800002c */
[----:B------:R-:W-:Y:S02]  /*3ad0*/  USHF.R.U32.HI UR48, URZ, UR41, UR48 ;  /* 0x00000029ff307299 */ /* 0x000fe40008011630 */
[----:B------:R-:W-:Y:S02]  /*3ae0*/  USHF.R.U32.HI UR45, URZ, UR51, UR45 ;  /* 0x00000033ff2d7299 */ /* 0x000fe4000801162d */
[----:B------:R-:W-:-:S02]  /*3af0*/  UISETP.NE.AND UP0, UPT, UR42, 0x1, UPT ;  /* 0x000000012a00788c */ /* 0x000fc4000bf05270 */
[----:B------:R-:W-:-:S11]  /*3b00*/  UISETP.NE.AND UP4, UPT, UR4, 0x1, UPT ;  /* 0x000000010400788c */ /* 0x000fd6000bf85270 */
.L_x_72:
[----:B------:R-:W-:Y:S02]  /*3b10*/  LEA R2, R8, UR29, 0x3 ;  /* 0x0000001d08027c11 */ /* 0x000fe4000f8e18ff */
[----:B------:R-:W-:Y:S02]  /*3b20*/  SHF.L.U32 R0, R10, 0x1f, RZ ;  /* 0x0000001f0a007819 */ /* 0x000fe400000006ff */
[----:B------:R-:W-:Y:S02]  /*3b30*/  LEA R4, R8, UR29, 0x4 ;  /* 0x0000001d08047c11 */ /* 0x000fe4000f8e20ff */
[----:B---3--:R-:W3:Y:S02]  /*3b40*/  SYNCS.PHASECHK.TRANS64.TRYWAIT P0, [R2+URZ+0x50], R0 ;  /* 0x00005000020075a7 */ /* 0x008ee400080011ff */
[----:B---3--:R-:W-:Y:S05]  /*3b50*/  @!P0 BRA `(.L_x_65) ;  /* 0x0000008000088947 */ /* 0x008fea0003800000 */
.L_x_118:
[----:B------:R-:W4:Y:S01]  /*3b60*/  LDS.128 R4, [R4+0xc0] ;  /* 0x0000c00004047984 */ /* 0x000f220000000c00 */
[----:B------:R-:W-:Y:S01]  /*3b70*/  UISETP.GE.AND UP0, UPT, UR15, 0x1, UPT ;  /* 0x000000010f00788c */ /* 0x000fe2000bf06270 */
[----:B------:R-:W-:Y:S01]  /*3b80*/  @!PT LDS RZ, [RZ] ;  /* 0x00000000fffff984 */ /* 0x000fe20000000800 */
[----:B------:R-:W-:Y:S01]  /*3b90*/  @!PT LDS RZ, [RZ] ;  /* 0x00000000fffff984 */ /* 0x000fe20000000800 */
[----:B------:R-:W-:Y:S01]  /*3ba0*/  @!PT LDS RZ, [RZ] ;  /* 0x00000000fffff984 */ /* 0x000fe20000000800 */
[----:B------:R-:W-:Y:S01]  /*3bb0*/  @!PT LDS RZ, [RZ] ;  /* 0x00000000fffff984 */ /* 0x000fe20000000800 */
[----:B------:R1:W-:Y:S06]  /*3bc0*/  MEMBAR.ALL.CTA ;  /* 0x0000000000007992 */ /* 0x0003ec0000008000 */
[----:B-1----:R-:W1:Y:S01]  /*3bd0*/  FENCE.VIEW.ASYNC.S ;  /* 0x00000000000073c6 */ /* 0x002e620000000000 */
[----:B----4-:R-:W-:Y:S11]  /*3be0*/  LOP3.LUT P0, RZ, R6, 0x1, RZ, 0xc0, !PT ;  /* 0x0000000106ff7812 */ /* 0x010ff6000780c0ff */
[----:B------:R-:W-:Y:S02]  /*3bf0*/  @!UPT UIADD3 URZ, UPT, UPT, URZ, URZ, URZ ;  /* 0x000000fffffff290 */ /* 0x000fe4000fffe0ff */
[----:B-1----:R-:W-:Y:S01]  /*3c00*/  VOTEU.ANY UP3, P0 ;  /* 0x0000000000ff7886 */ /* 0x002fe20000060100 */
[----:B------:R-:W-:Y:S11]  /*3c10*/  PLOP3.LUT P0, PT, PT, PT, UP3, 0x80, 0x8 ;  /* 0x000000000008781c */ /* 0x000ff60003f0f038 */
[----:B------:R-:W-:Y:S02]  /*3c20*/  @!UPT UIADD3 URZ, UPT, UPT, URZ, URZ, URZ ;  /* 0x000000fffffff290 */ /* 0x000fe4000fffe0ff */
[----:B---3--:R-:W-:Y:S02]  /*3c30*/  @P0 SHF.R.U32.HI R0, RZ, 0x10, R5 ;  /* 0x00000010ff000819 */ /* 0x008fe40000011605 */
[----:B------:R-:W-:Y:S02]  /*3c40*/  @P0 MOV R3, R4 ;  /* 0x0000000400030202 */ /* 0x000fe40000000f00 */
[----:B------:R-:W-:Y:S01]  /*3c50*/  @P0 R2UR UR4, R0 ;  /* 0x00000000000402ca */ /* 0x000fe200000e0000 */
[----:B------:R-:W-:Y:S01]  /*3c60*/  VIADD R0, R2, 0x60 ;  /* 0x0000006002007836 */ /* 0x000fe20000000000 */
[----:B------:R-:W-:Y:S02]  /*3c70*/  @P0 LOP3.LUT R4, R5, 0xffff, RZ, 0xc0, !PT ;  /* 0x0000ffff05040812 */ /* 0x000fe400078ec0ff */
[----:B------:R-:W-:Y:S02]  /*3c80*/  @P0 R2UR UR6, R3 ;  /* 0x00000000030602ca */ /* 0x000fe400000e0000 */
[----:B------:R-:W-:Y:S02]  /*3c90*/  PRMT R0, RZ, 0x654, R0 ;  /* 0x00000654ff007816 */ /* 0x000fe40000000000 */
[----:B------:R-:W-:Y:S02]  /*3ca0*/  @P0 R2UR UR5, R4 ;  /* 0x00000000040502ca */ /* 0x000fe400000e0000 */
[----:B------:R1:W-:Y:S03]  /*3cb0*/  SYNCS.ARRIVE.TRANS64.RED.A1T0 RZ, [R0+URZ], RZ ;  /* 0x000000ff00ff79a7 */ /* 0x0003e600081004ff */
[----:B------:R-:W-:Y:S04]  /*3cc0*/  @UP3 UMOV UR30, UR4 ;  /* 0x00000004001e3c82 */ /* 0x000fe80008000000 */
[----:B------:R-:W-:Y:S04]  /*3cd0*/  @UP3 UMOV UR14, UR6 ;  /* 0x00000006000e3c82 */ /* 0x000fe80008000000 */
[----:B------:R-:W-:Y:S01]  /*3ce0*/  @UP3 UMOV UR13, UR5 ;  /* 0x00000005000d3c82 */ /* 0x000fe20008000000 */
[----:B------:R-:W-:Y:S05]  /*3cf0*/  BRA.U !UP0, `(.L_x_66) ;  /* 0x0000000108c07547 */ /* 0x000fea000b800000 */
[----:B------:R-:W-:Y:S02]  /*3d00*/  UIMAD.WIDE.U32 UR8, UR13, UR43, URZ ;  /* 0x0000002b0d0872a5 */ /* 0x000fe4000f8e00ff */
[----:B------:R-:W-:Y:S02]  /*3d10*/  UP2UR UR12, UPR, URZ, 0x4 ;  /* 0x00000004ff0c7883 */ /* 0x000fe40008000000 */
[----:B------:R-:W-:Y:S02]  /*3d20*/  UISETP.NE.AND UP2, UPT, UR42, 0x1, UPT ;  /* 0x000000012a00788c */ /* 0x000fe4000bf45270 */
[----:B------:R-:W-:Y:S02]  /*3d30*/  UIMAD.WIDE.U32 UR10, UR14, UR40, URZ ;  /* 0x000000280e0a72a5 */ /* 0x000fe4000f8e00ff */
[----:B------:R-:W-:Y:S02]  /*3d40*/  USEL UR4, UR31, UR45, !UP2 ;  /* 0x0000002d1f047287 */ /* 0x000fe4000d000000 */
[----:B------:R-:W-:Y:S02]  /*3d50*/  UISETP.NE.AND UP0, UPT, UR21, 0x1, UPT ;  /* 0x000000011500788c */ /* 0x000fe4000bf05270 */
[----:B------:R-:W-:Y:S02]  /*3d60*/  UP2UR UR20, UPR, URZ, 0x2 ;  /* 0x00000002ff147883 */ /* 0x000fe40008000000 */
[----:B------:R-:W-:Y:S02]  /*3d70*/  UISETP.NE.AND UP1, UPT, UR15, 0x1, UPT ;  /* 0x000000010f00788c */ /* 0x000fe4000bf25270 */
[----:B--2---:R-:W-:Y:S02]  /*3d80*/  UIMAD.WIDE.U32 UR16, UR4, UR22, URZ ;  /* 0x00000016041072a5 */ /* 0x004fe4000f8e00ff */
[----:B------:R-:W-:Y:S01]  /*3d90*/  USEL UR7, UR37, UR48, !UP0 ;  /* 0x0000003025077287 */ /* 0x000fe2000c000000 */
[----:B------:R-:W-:Y:S02]  /*3da0*/  UMOV UR5, UR9 ;  /* 0x0000000900057c82 */ /* 0x000fe40008000000 */
[----:B------:R-:W-:Y:S02]  /*3db0*/  USHF.R.U32.HI UR6, URZ, UR51, UR5 ;  /* 0x00000033ff067299 */ /* 0x000fe40008011605 */
[----:B------:R-:W-:Y:S02]  /*3dc0*/  UIMAD.WIDE.U32 UR18, UR7, UR22, URZ ;  /* 0x00000016071272a5 */ /* 0x000fe4000f8e00ff */
[----:B------:R-:W-:Y:S02]  /*3dd0*/  USEL UR6, UR13, UR6, !UP2 ;  /* 0x000000060d067287 */ /* 0x000fe4000d000000 */
[----:B------:R-:W-:Y:S01]  /*3de0*/  UISETP.NE.AND UP2, UPT, UR12, URZ, UPT ;  /* 0x000000ff0c00728c */ /* 0x000fe2000bf45270 */
[----:B------:R-:W-:Y:S01]  /*3df0*/  UMOV UR5, UR11 ;  /* 0x0000000b00057c82 */ /* 0x000fe20008000000 */
[----:B------:R-:W-:Y:S02]  /*3e00*/  UIMAD.WIDE.U32 UR10, UR6, UR22, URZ ;  /* 0x00000016060a72a5 */ /* 0x000fe4000f8e00ff */
[----:B------:R-:W-:Y:S03]  /*3e10*/  USHF.R.U32.HI UR8, URZ, UR41, UR5 ;  /* 0x00000029ff087299 */ /* 0x000fe60008011605 */
[----:B------:R-:W-:Y:S02]  /*3e20*/  UMOV UR5, UR17 ;  /* 0x0000001100057c82 */ /* 0x000fe40008000000 */
[----:B------:R-:W-:Y:S03]  /*3e30*/  @UP1 USHF.R.U32.HI UR4, URZ, UR23, UR5 ;  /* 0x00000017ff041299 */ /* 0x000fe60008011605 */
[----:B------:R-:W-:Y:S01]  /*3e40*/  UMOV UR5, UR19 ;  /* 0x0000001300057c82 */ /* 0x000fe20008000000 */
[----:B------:R-:W-:Y:S02]  /*3e50*/  UIMAD UR4, UR15, UR4, URZ ;  /* 0x000000040f0472a4 */ /* 0x000fe4000f8e02ff */
[----:B------:R-:W-:Y:S02]  /*3e60*/  @UP1 USHF.R.U32.HI UR7, URZ, UR23, UR5 ;  /* 0x00000017ff071299 */ /* 0x000fe40008011605 */
[----:B------:R-:W-:Y:S02]  /*3e70*/  USEL UR5, UR14, UR8, !UP0 ;  /* 0x000000080e057287 */ /* 0x000fe4000c000000 */
[----:B------:R-:W-:Y:S02]  /*3e80*/  UIMAD UR8, UR15, UR7, URZ ;  /* 0x000000070f0872a4 */ /* 0x000fe4000f8e02ff */
[----:B------:R-:W-:Y:S03]  /*3e90*/  UISETP.GE.AND UP0, UPT, UR6, UR4, UPT ;  /* 0x000000040600728c */ /* 0x000fe6000bf06270 */
[----:B------:R-:W-:Y:S01]  /*3ea0*/  UMOV UR4, UR11 ;  /* 0x0000000b00047c82 */ /* 0x000fe20008000000 */
[----:B------:R-:W-:Y:S02]  /*3eb0*/  UISETP.GE.OR UP0, UPT, UR5, UR8, UP0 ;  /* 0x000000080500728c */ /* 0x000fe40008706670 */
[----:B------:R-:W-:Y:S02]  /*3ec0*/  USHF.R.U32.HI UR4, URZ, UR23, UR4 ;  /* 0x00000017ff047299 */ /* 0x000fe40008011604 */
[----:B------:R-:W-:Y:S02]  /*3ed0*/  UIMAD.WIDE.U32 UR8, UR5, UR22, URZ ;  /* 0x00000016050872a5 */ /* 0x000fe4000f8e00ff */
[----:B------:R-:W-:Y:S04]  /*3ee0*/  USEL UR10, UR6, UR4, !UP1 ;  /* 0x00000004060a7287 */ /* 0x000fe8000c800000 */
[----:B------:R-:W-:Y:S01]  /*3ef0*/  UIADD3 UR11, UPT, UPT, -UR10, URZ, URZ ;  /* 0x000000ff0a0b7290 */ /* 0x000fe2000fffe1ff */
[----:B------:R-:W-:Y:S02]  /*3f00*/  @!UP0 UMOV UR4, UR9 ;  /* 0x0000000900048c82 */ /* 0x000fe40008000000 */
[----:B------:R-:W-:Y:S02]  /*3f10*/  @!UP0 USHF.R.U32.HI UR4, URZ, UR23, UR4 ;  /* 0x00000017ff048299 */ /* 0x000fe40008011604 */
[----:B------:R-:W-:Y:S02]  /*3f20*/  UIMAD UR8, UR15, UR11, UR6 ;  /* 0x0000000b0f0872a4 */ /* 0x000fe4000f8e0206 */
[----:B------:R-:W-:Y:S02]  /*3f30*/  @!UP0 USEL UR4, UR5, UR4, !UP1 ;  /* 0x0000000405048287 */ /* 0x000fe4000c800000 */
[----:B------:R-:W-:Y:S02]  /*3f40*/  UISETP.NE.AND UP1, UPT, UR20, URZ, UPT ;  /* 0x000000ff1400728c */ /* 0x000fe4000bf25270 */
[----:B------:R-:W-:Y:S02]  /*3f50*/  @!UP0 UIMAD UR7, UR7, UR8, UR4 ;  /* 0x00000008070782a4 */ /* 0x000fe4000f8e0204 */
[----:B------:R-:W-:Y:S02]  /*3f60*/  @!UP0 UIADD3 UR9, UPT, UPT, UR10, -UR4, URZ ;  /* 0x800000040a098290 */ /* 0x000fe4000fffe0ff */
[----:B------:R-:W-:Y:S02]  /*3f70*/  UIADD3 UR8, UPT, UPT, -UR6, URZ, URZ ;  /* 0x000000ff06087290 */ /* 0x000fe4000fffe1ff */
[----:B------:R-:W-:Y:S02]  /*3f80*/  UIADD3 UR4, UPT, UPT, -UR5, URZ, URZ ;  /* 0x000000ff05047290 */ /* 0x000fe4000fffe1ff */
[----:B------:R-:W-:Y:S03]  /*3f90*/  @!UP0 UIMAD UR6, UR9, UR15, UR5 ;  /* 0x0000000f090682a4 */ /* 0x000fe6000f8e0205 */
[----:B------:R-:W-:Y:S01]  /*3fa0*/  @!UP0 UMOV UR5, UR7 ;  /* 0x0000000700058c82 */ /* 0x000fe20008000000 */
[----:B------:R-:W-:Y:S02]  /*3fb0*/  UIMAD UR7, UR21, UR4, UR14 ;  /* 0x00000004150772a4 */ /* 0x000fe4000f8e020e */
[----:B------:R-:W-:Y:S02]  /*3fc0*/  UIMAD UR4, UR42, UR8, UR13 ;  /* 0x000000082a0472a4 */ /* 0x000fe4000f8e020d */
[----:B------:R-:W-:Y:S02]  /*3fd0*/  UIMAD UR14, UR5, UR21, UR7 ;  /* 0x00000015050e72a4 */ /* 0x000fe4000f8e0207 */
[----:B------:R-:W-:Y:S11]  /*3fe0*/  UIMAD UR13, UR6, UR42, UR4 ;  /* 0x0000002a060d72a4 */ /* 0x000ff6000f8e0204 */
[----:B------:R-:W-:Y:S01]  /*3ff0*/  @!UPT UIADD3 URZ, UPT, UPT, URZ, URZ, URZ ;  /* 0x000000fffffff290 */ /* 0x000fe2000fffe0ff */
.L_x_66:
[----:B------:R-:W3:Y:S01]  /*4000*/  @!UP4 LDCU.128 UR8, c[0x0][0xb10] ;  /* 0x00016200ff08c7ac */ /* 0x000ee20008000c00 */
[----:B------:R-:W-:Y:S02]  /*4010*/  ISETP.NE.U32.AND P0, PT, RZ, UR38, PT ;  /* 0x00000026ff007c0c */ /* 0x000fe4000bf05070 */
[----:B------:R-:W-:Y:S02]  /*4020*/  SHF.L.U32 R4, R9, 0x1f, RZ ;  /* 0x0000001f09047819 */ /* 0x000fe400000006ff */
[----:B------:R-:W-:Y:S01]  /*4030*/  ISETP.NE.AND.EX P0, PT, RZ, UR39, PT, P0 ;  /* 0x00000027ff007c0c */ /* 0x000fe2000bf05300 */
[----:B------:R-:W4:Y:S01]  /*4040*/  @!UP4 LDCU UR5, c[0x0][0xb0c] ;  /* 0x00016180ff05c7ac */ /* 0x000f220008000800 */
[----:B---3--:R-:W-:Y:S07]  /*4050*/  UIMAD.WIDE.U32 UR6, UR14, UR8, URZ ;  /* 0x000000080e0672a5 */ /* 0x008fee000f8e00ff */
[----:B------:R-:W-:Y:S01]  /*4060*/  @!UP4 UMOV UR4, UR7 ;  /* 0x000000070004cc82 */ /* 0x000fe20008000000 */
[----:B----4-:R-:W-:Y:S02]  /*4070*/  @!UP4 UISETP.NE.AND UP0, UPT, UR5, 0x1, UPT ;  /* 0x000000010500c88c */ /* 0x010fe4000bf05270 */
[----:B------:R-:W-:Y:S02]  /*4080*/  @!UP4 USHF.R.U32.HI UR4, URZ, UR9, UR4 ;  /* 0x00000009ff04c299 */ /* 0x000fe40008011604 */
[----:B------:R-:W-:Y:S02]  /*4090*/  UIMAD.WIDE.U32 UR6, UR13, UR11, URZ ;  /* 0x0000000b0d0672a5 */ /* 0x000fe4000f8e00ff */
[----:B------:R-:W-:Y:S02]  /*40a0*/  @!UP4 USEL UR8, UR14, UR4, !UP0 ;  /* 0x000000040e08c287 */ /* 0x000fe4000c000000 */
[----:B------:R-:W-:Y:S03]  /*40b0*/  @!UP4 UISETP.NE.AND UP0, UPT, UR10, 0x1, UPT ;  /* 0x000000010a00c88c */ /* 0x000fe6000bf05270 */
[----:B------:R-:W-:Y:S02]  /*40c0*/  @!UP4 UMOV UR6, UR7 ;  /* 0x000000070006cc82 */ /* 0x000fe40008000000 */
[----:B------:R-:W3:Y:S02]  /*40d0*/  @!UP4 LDCU UR4, c[0x0][0xb20] ;  /* 0x00016400ff04c7ac */ /* 0x000ee40008000800 */
[----:B---3--:R-:W-:Y:S04]  /*40e0*/  @!UP4 USHF.R.U32.HI UR6, URZ, UR4, UR6 ;  /* 0x00000004ff06c299 */ /* 0x008fe80008011606 */
[----:B------:R-:W-:Y:S04]  /*40f0*/  @!UP4 USEL UR6, UR13, UR6, !UP0 ;  /* 0x000000060d06c287 */ /* 0x000fe8000c000000 */
[----:B------:R-:W-:Y:S02]  /*4100*/  @!UP4 UIADD3 UR4, UPT, UPT, -UR8, UR6, URZ ;  /* 0x000000060804c290 */ /* 0x000fe4000fffe1ff */
[----:B------:R-:W-:Y:S02]  /*4110*/  @!UP4 UIADD3 UR6, UPT, UPT, UR8, -UR6, URZ ;  /* 0x800000060806c290 */ /* 0x000fe4000fffe0ff */
[----:B------:R-:W-:Y:S02]  /*4120*/  @!UP4 UIMAD UR14, UR4, UR5, UR14 ;  /* 0x00000005040ec2a4 */ /* 0x000fe4000f8e020e */
[----:B------:R-:W-:Y:S01]  /*4130*/  @!UP4 UIMAD UR13, UR6, UR10, UR13 ;  /* 0x0000000a060dc2a4 */ /* 0x000fe2000f8e020d */
[----:B------:R-:W-:Y:S11]  /*4140*/  BRA.U UP1, `(.L_x_67) ;  /* 0x0000000101107547 */ /* 0x000ff6000b800000 */
[----:B-1----:R-:W-:Y:S04]  /*4150*/  MOV R0, UR50 ;  /* 0x0000003200007c02 */ /* 0x002fe80008000f00 */
[----:B------:R-:W-:Y:S04]  /*4160*/  SHF.L.U32 R0, R0, 0x1f, RZ ;  /* 0x0000001f00007819 */ /* 0x000fe800000006ff */
[----:B------:R-:W1:Y:S02]  /*4170*/  SYNCS.PHASECHK.TRANS64.TRYWAIT P1, [UR29+0x48], R0 ;  /* 0x00004800ff0075a7 */ /* 0x000e64000802111d */
[----:B-1----:R-:W-:Y:S05]  /*4180*/  @!P1 BRA `(.L_x_68) ;  /* 0x0000007800909947 */ /* 0x002fea0003800000 */
.L_x_67:
[----:B------:R-:W-:Y:S05]  /*4190*/  BRA.U !UP6, `(.L_x_69) ;  /* 0x000000010e407547 */ /* 0x000fea000b800000 */
[----:B------:R-:W-:Y:S01]  /*41a0*/  UPLOP3.LUT UP2, UPT, UPT, UPT, UP5, 0x80, 0x8 ;  /* 0x000000000008789c */ /* 0x000fe20003f4f050 */
[----:B-1----:R-:W-:Y:S01]  /*41b0*/  HFMA2 R0, -RZ, RZ, 0, 5.9604644775390625e-08 ;  /* 0x00000001ff007431 */ /* 0x002fe200000001ff */
[----:B------:R-:W1:Y:S04]  /*41c0*/  LDCU.64 UR8, c[0x0][0x358] ;  /* 0x00006b00ff0877ac */ /* 0x000e680008000a00 */
[----:B------:R-:W-:Y:S05]  /*41d0*/  PLOP3.LUT P1, PT, PT, PT, UP2, 0x80, 0x8 ;  /* 0x000000000008781c */ /* 0x000fea0003f2f028 */
[----:B------:R-:W3:Y:S01]  /*41e0*/  @UP2 LDCU.64 UR4, c[0x0][0x888] ;  /* 0x00011100ff0427ac */ /* 0x000ee20008000a00 */
[----:B------:R-:W-:Y:S07]  /*41f0*/  @UP2 UIMAD UR6, UR36, UR38, URZ ;  /* 0x00000026240622a4 */ /* 0x000fee000f8e02ff */
[----:B------:R-:W-:Y:S01]  /*4200*/  @P1 PRMT R5, R0, 0x7610, R5 ;  /* 0x0000761000051816 */ /* 0x000fe20000000005 */
[----:B---3--:R-:W-:Y:S06]  /*4210*/  @UP2 UIMAD.WIDE UR4, UR6, 0x4, UR4 ;  /* 0x00000004060428a5 */ /* 0x008fec000f8e0204 */
[----:B------:R-:W-:Y:S02]  /*4220*/  IMAD.U32 R2, RZ, RZ, UR4 ;  /* 0x00000004ff027e24 */ /* 0x000fe4000f8e00ff */
[----:B------:R-:W-:Y:S03]  /*4230*/  IMAD.U32 R3, RZ, RZ, UR5 ;  /* 0x00000005ff037e24 */ /* 0x000fe6000f8e00ff */
[----:B------:R-:W3:Y:S02]  /*4240*/  @!UP2 LDCU UR4, c[0x0][0x880] ;  /* 0x00011000ff04a7ac */ /* 0x000ee40008000800 */
[----:B-1---5:R1:W5:Y:S02]  /*4250*/  @P1 LDG.E R219, desc[UR8][R2.64] ;  /* 0x0000000802db1981 */ /* 0x022364000c1e1900 */
[----:B-1----:R-:W-:Y:S05]  /*4260*/  IMAD.MOV.U32 R2, RZ, RZ, 0x1 ;  /* 0x00000001ff027424 */ /* 0x002fea00078e00ff */
[----:B------:R-:W-:Y:S05]  /*4270*/  @!P1 PRMT R5, R2, 0x7610, R5 ;  /* 0x0000761002059816 */ /* 0x000fea0000000005 */
[----:B------:R4:W-:Y:S02]  /*4280*/  STL.S16 [R1+0x60], R5 ;  /* 0x0000600501007387 */ /* 0x0009e40000100600 */
[----:B---34-:R-:W-:Y:S07]  /*4290*/  @!P1 MOV R219, UR4 ;  /* 0x0000000400db9c02 */ /* 0x018fee0008000f00 */
.L_x_69:
[----:B-----5:R-:W-:Y:S01]  /*42a0*/  @!P0 FSETP.EQ.AND P2, PT, R219, RZ, PT ;  /* 0x000000ffdb00820b */ /* 0x020fe20003f42000 */
[----:B------:R-:W-:Y:S01]  /*42b0*/  @!UPT UIADD3 URZ, UPT, UPT, URZ, URZ, URZ ;  /* 0x000000fffffff290 */ /* 0x000fe2000fffe0ff */
[----:B------:R-:W-:Y:S11]  /*42c0*/  @!P0 BRA `(.L_x_70) ;  /* 0x00000000001c8947 */ /* 0x000ff60003800000 */
[----:B------:R-:W-:Y:S01]  /*42d0*/  PLOP3.LUT P2, PT, PT, PT, UP2, 0x80, 0x8 ;  /* 0x000000000008781c */ /* 0x000fe20003f4f028 */
[----:B-1----:R-:W3:Y:S03]  /*42e0*/  LDL R0, [R1+0x60] ;  /* 0x0000600001007983 */ /* 0x002ee60000100800 */
[----:B------:R-:W-:Y:S02]  /*42f0*/  PLOP3.LUT P2, PT, P2, PT, PT, 0x8, 0x80 ;  /* 0x000000000080781c */ /* 0x000fe4000174e170 */
[----:B---3--:R-:W-:Y:S11]  /*4300*/  LOP3.LUT P0, RZ, R0, 0xff, RZ, 0xc0, !PT ;  /* 0x000000ff00ff7812 */ /* 0x008ff6000780c0ff */
[----:B------:R-:W-:Y:S02]  /*4310*/  @!UPT UIADD3 URZ, UPT, UPT, URZ, URZ, URZ ;  /* 0x000000fffffff290 */ /* 0x000fe4000fffe0ff */
[----:B------:R-:W-:Y:S11]  /*4320*/  @P0 FSETP.EQ.AND P2, PT, R219, RZ, PT ;  /* 0x000000ffdb00020b */ /* 0x000ff60003f42000 */
[----:B------:R-:W-:Y:S02]  /*4330*/  @!UPT UIADD3 URZ, UPT, UPT, URZ, URZ, URZ ;  /* 0x000000fffffff290 */ /* 0x000fe4000fffe0ff */
.L_x_70:
[----:B------:R-:W3:Y:S01]  /*4340*/  SYNCS.PHASECHK.TRANS64.TRYWAIT P0, [UR29+0x38], R4 ;  /* 0x00003804ff0075a7 */ /* 0x000ee2000800111d */
[----:B------:R-:W-:Y:S02]  /*4350*/  ELECT P1, URZ, PT ;  /* 0x0000000000ff782f */ /* 0x000fe40003820000 */
[----:B-1----:R-:W-:Y:S01]  /*4360*/  IADD3 R0, PT, PT, R8, 0x1, RZ ;  /* 0x0000000108007810 */ /* 0x002fe20007ffe0ff */
[----:B---3--:R-:W-:Y:S10]  /*4370*/  @!P0 BRA `(.L_x_71) ;  /* 0x00000078002c8947 */ /* 0x008ff40003800000 */
.L_x_121:
[----:B------:R-:W-:Y:S01]  /*4380*/  PLOP3.LUT P1, PT, P2, P1, PT, 0xf2, 0x2f ;  /* 0x00000000002f781c */ /* 0x000fe20001723e72 */
[----:B------:R-:W-:Y:S01]  /*4390*/  UMOV UR6, 0x0 ;  /* 0x0000000000067882 */ /* 0x000fe20000000000 */
[----:B------:R-:W-:Y:S01]  /*43a0*/  UMOV UR7, 0x10000000 ;  /* 0x1000000000077882 */ /* 0x000fe20000000000 */
[----:B------:R-:W-:Y:S01]  /*43b0*/  UMOV UR12, UR36 ;  /* 0x00000024000c7c82 */ /* 0x000fe20008000000 */
[----:B------:R-:W-:Y:S01]  /*43c0*/  UMOV UR20, UR36 ;  /* 0x0000002400147c82 */ /* 0x000fe20008000000 */
[----:B------:R-:W-:Y:S01]  /*43d0*/  UMOV UR28, UR36 ;  /* 0x00000024001c7c82 */ /* 0x000fe20008000000 */
[C---:B------:R-:W-:Y:S02]  /*43e0*/  ISETP.NE.AND P0, PT, R0.reuse, 0x2, PT ;  /* 0x000000020000780c */ /* 0x040fe40003f05270 */
[----:B------:R-:W-:Y:S02]  /*43f0*/  LOP3.LUT R9, R9, 0x1, RZ, 0x3c, !PT ;  /* 0x0000000109097812 */ /* 0x000fe400078e3cff */
[----:B-1----:R-:W-:Y:S02]  /*4400*/  SEL R2, RZ, 0x1, P0 ;  /* 0x00000001ff027807 */ /* 0x002fe40000000000 */
[----:B------:R-:W-:Y:S01]  /*4410*/  SEL R8, R0, RZ, P0 ;  /* 0x000000ff00087207 */ /* 0x000fe20000000000 */
[----:B------:R-:W-:Y:S01]  /*4420*/  VOTEU.ALL UP0, P1 ;  /* 0x0000000000ff7886 */ /* 0x000fe20000800000 */
[----:B------:R-:W-:Y:S04]  /*4430*/  LOP3.LUT R10, R10, R2, RZ, 0x3c, !PT ;  /* 0x000000020a0a7212 */ /* 0x000fe800078e3cff */
[----:B------:R-:W-:Y:S02]  /*4440*/  @!UP0 UIADD3 UR4, UP1, UPT, UR52, 0x580, URZ ;  /* 0x0000058034048890 */ /* 0x000fe4000ff3e0ff */
[----:B------:R-:W-:Y:S02]  /*4450*/  @!UP0 USHF.L.U32 UR35, UR46, 0x7, URZ ;  /* 0x000000072e238899 */ /* 0x000fe400080006ff */
[----:B------:R-:W-:Y:S02]  /*4460*/  @!UP0 UIADD3.X UR5, UPT, UPT, URZ, UR53, URZ, UP1, !UPT ;  /* 0x00000035ff058290 */ /* 0x000fe40008ffe4ff */
[----:B------:R-:W-:Y:S02]  /*4470*/  @!UP0 UIMAD UR34, UR47, 0xe0, URZ ;  /* 0x000000e02f2288a4 */ /* 0x000fe4000f8e02ff */
[----:B------:R-:W-:Y:S02]  /*4480*/  @!UP0 UIADD3 UR32, UPT, UPT, UR29, 0x100, URZ ;  /* 0x000001001d208890 */ /* 0x000fe4000fffe0ff */
[----:B------:R-:W-:Y:S01]  /*4490*/  @!UP0 UIADD3 UR33, UPT, UPT, UR29, 0x30, URZ ;  /* 0x000000301d218890 */ /* 0x000fe2000fffe0ff */
[----:B------:R-:W-:Y:S01]  /*44a0*/  VOTEU.ALL UP1, P1 ;  /* 0x0000000000ff7886 */ /* 0x000fe20000820000 */
[----:B------:R-:W-:Y:S02]  /*44b0*/  @!UP0 UIADD3 UR8, UPT, UPT, UR29, 0x1100, URZ ;  /* 0x000011001d088890 */ /* 0x000fe4000fffe0ff */
[----:B------:R-:W-:Y:S03]  /*44c0*/  @!UP0 UIADD3 UR10, UPT, UPT, UR34, 0x20, URZ ;  /* 0x00000020220a8890 */ /* 0x000fe6000fffe0ff */
[----:B------:R-:W-:Y:S01]  /*44d0*/  UMOV UR9, UR33 ;  /* 0x0000002100097c82 */ /* 0x000fe20008000000 */
[----:B------:R-:W-:Y:S01]  /*44e0*/  UMOV UR11, UR35 ;  /* 0x00000023000b7c82 */ /* 0x000fe20008000000 */
[----:B------:R1:W-:Y:S01]  /*44f0*/  @!UP1 UTMALDG.3D [UR32], [UR4], desc[UR6] ;  /* 0x00000620040095b4 */ /* 0x0003e20008011000 */
[----:B------:R-:W-:Y:S01]  /*4500*/  VOTEU.ALL UP1, P1 ;  /* 0x0000000000ff7886 */ /* 0x000fe20000820000 */
[----:B------:R-:W-:Y:S02]  /*4510*/  @!UP0 UIADD3 UR16, UPT, UPT, UR29, 0x2100, URZ ;  /* 0x000021001d108890 */ /* 0x000fe4000fffe0ff */
[----:B------:R-:W-:Y:S01]  /*4520*/  @!UP0 UIADD3 UR18, UPT, UPT, UR34, 0x40, URZ ;  /* 0x0000004022128890 */ /* 0x000fe2000fffe0ff */
        /* <DEDUP_REMOVED lines=10> */
[----:B------:R-:W-:Y:S02]  /*45d0*/  UIADD3 UR47, UPT, UPT, UR13, UR56, URZ ;  /* 0x000000380d2f7290 */ /* 0x000fe4000fffe0ff */
[----:B------:R-:W-:Y:S02]  /*45e0*/  UIADD3 UR46, UPT, UPT, UR14, UR57, URZ ;  /* 0x000000390e2e7290 */ /* 0x000fe4000fffe0ff */
[----:B------:R-:W-:Y:S01]  /*45f0*/  @!UP1 UTMALDG.3D [UR24], [UR4], desc[UR6] ;  /* 0x00000618040095b4 */ /* 0x000fe20008011000 */
[----:B------:R-:W-:Y:S01]  /*4600*/  VOTEU.ALL UP1, P1 ;  /* 0x0000000000ff7886 */ /* 0x000fe20000820000 */
[----:B-1----:R-:W-:Y:S01]  /*4610*/  UMOV UR36, UR30 ;  /* 0x0000001e00247c82 */ /* 0x002fe20008000000 */
[----:B---3--:R-:W-:Y:S02]  /*4620*/  @!UP0 UIADD3 UR8, UPT, UPT, UR29, 0x4100, URZ ;  /* 0x000041001d088890 */ /* 0x008fe4000fffe0ff */
[----:B------:R-:W-:Y:S02]  /*4630*/  @!UP0 UIADD3 UR10, UPT, UPT, UR34, 0x80, URZ ;  /* 0x00000080220a8890 */ /* 0x000fe4000fffe0ff */
[----:B----4-:R-:W-:Y:S02]  /*4640*/  @!UP0 UIADD3 UR16, UPT, UPT, UR29, 0x5100, URZ ;  /* 0x000051001d108890 */ /* 0x010fe4000fffe0ff */
[----:B------:R-:W-:Y:S05]  /*4650*/  @!UP0 UIADD3 UR18, UPT, UPT, UR34, 0xa0, URZ ;  /* 0x000000a022128890 */ /* 0x000fea000fffe0ff */
[----:B------:R1:W-:Y:S01]  /*4660*/  @!UP1 UTMALDG.3D [UR8], [UR4], desc[UR6] ;  /* 0x00000608040095b4 */ /* 0x0003e20008011000 */
[----:B------:R-:W-:Y:S02]  /*4670*/  UPLOP3.LUT UP1, UPT, UPT, UPT, UPT, 0x80, 0x8 ;  /* 0x000000000008789c */ /* 0x000fe40003f2f070 */
[----:B-1----:R-:W-:Y:S02]  /*4680*/  @!UP0 UIADD3 UR8, UPT, UPT, UR29, 0x6100, URZ ;  /* 0x000061001d088890 */ /* 0x002fe4000fffe0ff */
[----:B------:R-:W-:Y:S01]  /*4690*/  @!UP0 UIADD3 UR10, UPT, UPT, UR34, 0xc0, URZ ;  /* 0x000000c0220a8890 */ /* 0x000fe2000fffe0ff */
[----:B------:R-:W-:Y:S05]  /*46a0*/  VOTEU.ALL UP0, P1 ;  /* 0x0000000000ff7886 */ /* 0x000fea0000800000 */
[----:B------:R3:W-:Y:S01]  /*46b0*/  @!UP0 UTMALDG.3D [UR16], [UR4], desc[UR6] ;  /* 0x00000610040085b4 */ /* 0x0007e20008011000 */
[----:B------:R-:W-:Y:S05]  /*46c0*/  VOTEU.ALL UP0, P1 ;  /* 0x0000000000ff7886 */ /* 0x000fea0000800000 */
[----:B------:R3:W-:Y:S01]  /*46d0*/  @!UP0 UTMALDG.3D [UR8], [UR4], desc[UR6] ;  /* 0x00000608040085b4 */ /* 0x0007e20008011000 */
[----:B------:R3:W-:Y:S01]  /*46e0*/  @!P1 SYNCS.ARRIVE.TRANS64.RED.A0TR RZ, [UR29+0x30], R11 ;  /* 0x0000300bffff99a7 */ /* 0x0007e2000830041d */
[----:B------:R-:W-:Y:S01]  /*46f0*/  SYNCS.ARRIVE.TRANS64.RED.A1T0 RZ, [UR44], RZ ;  /* 0x000000ffffff79a7 */ /* 0x000fe2000810042c */
[----:B------:R-:W-:Y:S05]  /*4700*/  BRA.U UP3, `(.L_x_72) ;  /* 0xfffffff503007547 */ /* 0x000fea000b83ffff */
[----:B------:R-:W-:Y:S07]  /*4710*/  MOV R2, UR29 ;  /* 0x0000001d00027c02 */ /* 0x000fee0008000f00 */
.L_x_73:
[----:B-1----:R-:W-:-:S04]  /*4720*/  SHF.L.U32 R0, R9, 0x1f, RZ ;  /* 0x0000001f09007819 */ /* 0x002fc800000006ff */
[----:B------:R1:W4:Y:S03]  /*4730*/  SYNCS.PHASECHK.TRANS64.TRYWAIT P0, [R2+URZ+0x38], R0 ;  /* 0x00003800020075a7 */ /* 0x00032600080011ff */
[----:B----4-:R-:W-:Y:S05]  /*4740*/  @!P0 NANOSLEEP.SYNCS 0x989680 ;  /* 0x009896800000895d */ /* 0x010fea0003900000 */
[----:B------:R-:W4:Y:S02]  /*4750*/  @!P0 SYNCS.PHASECHK.TRANS64 P0, [R2+URZ+0x38], R0 ;  /* 0x00003800020085a7 */ /* 0x000f2400080010ff */
[----:B--234-:R-:W-:Y:S05]  /*4760*/  @P0 EXIT ;  /* 0x000000000000094d */ /* 0x01cfea0003800000 */
[----:B------:R-:W-:Y:S05]  /*4770*/  BRA `(.L_x_73) ;  /* 0xfffffffc00e87947 */ /* 0x000fea000383ffff */
.L_x_64:
[----:B------:R-:W-:-:S06]  /*4780*/  UISETP.GE.AND UP0, UPT, UR18, 0x4, UPT ;  /* 0x000000041200788c */ /* 0x000fcc000bf06270 */
[----:B------:R-:W-:-:S13]  /*4790*/  PLOP3.LUT P0, PT, PT, PT, UP0, 0x80, 0x8 ;  /* 0x000000000008781c */ /* 0x000fda0003f0f008 */
[----:B-1----:R-:W-:Y:S05]  /*47a0*/  @!P0 EXIT ;  /* 0x000000000000894d */ /* 0x002fea0003800000 */
[----:B------:R-:W-:Y:S01]  /*47b0*/  BAR.SYNC.DEFER_BLOCKING 0x6, 0xa0 ;  /* 0x0182800000007b1d */ /* 0x000fe20000010000 */
[----:B------:R-:W-:-:S05]  /*47c0*/  IMAD.U32 R0, R6, 0x10000, RZ ;  /* 0x0001000006007824 */ /* 0x000fca00078e00ff */
[----:B------:R-:W-:Y:S01]  /*47d0*/  UMOV UR4, 0x400 ;  /* 0x0000040000047882 */ /* 0x000fe20000000000 */
[----:B------:R-:W-:Y:S01]  /*47e0*/  LOP3.LUT R0, R0, 0x600000, RZ, 0xc0, !PT ;  /* 0x0060000000007812 */ /* 0x000fe200078ec0ff */
[----:B------:R-:W-:Y:S01]  /*47f0*/  ULEA UR4, UR5, UR4, 0x18 ;  /* 0x0000000405047291 */ /* 0x000fe2000f8ec0ff */
[----:B------:R-:W-:Y:S01]  /*4800*/  STL [R1+0x64], RZ ;  /* 0x000064ff01007387 */ /* 0x000fe20000100800 */
[----:B------:R-:W1:Y:S01]  /*4810*/  LDCU UR42, c[0x0][0xb0c] ;  /* 0x00016180ff2a77ac */ /* 0x000e620008000800 */
[----:B------:R-:W2:Y:S01]  /*4820*/  LDCU UR62, c[0x0][0xb20] ;  /* 0x00016400ff3e77ac */ /* 0x000ea20008000800 */
[----:B------:R-:W3:Y:S01]  /*4830*/  LDCU UR39, c[0x0][0xb30] ;  /* 0x00016600ff2777ac */ /* 0x000ee20008000800 */
[----:B------:R-:W4:Y:S04]  /*4840*/  LDCU.64 UR58, c[0x0][0x888] ;  /* 0x00011100ff3a77ac */ /* 0x000f280008000a00 */
[----:B------:R-:W1:Y:S01]  /*4850*/  LDS R216, [UR4+0xe0] ;  /* 0x0000e004ffd87984 */ /* 0x000e620008000800 */
[----:B------:R-:W1:Y:S01]  /*4860*/  LDCU.64 UR40, c[0x0][0xb28] ;  /* 0x00016500ff2877ac */ /* 0x000e620008000a00 */
[----:B------:R-:W1:Y:S01]  /*4870*/  LDCU.128 UR52, c[0x0][0xb10] ;  /* 0x00016200ff3477ac */ /* 0x000e620008000c00 */
[----:B------:R-:W-:Y:S01]  /*4880*/  UMOV UR43, URZ ;  /* 0x000000ff002b7c82 */ /* 0x000fe20008000000 */
[----:B------:R-:W-:Y:S01]  /*4890*/  UMOV UR50, URZ ;  /* 0x000000ff00327c82 */ /* 0x000fe20008000000 */
[----:B------:R-:W-:Y:S01]  /*48a0*/  UMOV UR18, URZ ;  /* 0x000000ff00127c82 */ /* 0x000fe20008000000 */
[----:B------:R-:W-:Y:S01]  /*48b0*/  UMOV UR49, URZ ;  /* 0x000000ff00317c82 */ /* 0x000fe20008000000 */
[----:B-1234-:R-:W-:-:S07]  /*48c0*/  IADD3 R216, PT, PT, R216, R0, RZ ;  /* 0x00000000d8d87210 */ /* 0x01efce0007ffe0ff */
.L_x_96:
[----:B-1----:R-:W1:Y:S01]  /*48d0*/  S2UR UR61, SR_CgaCtaId ;  /* 0x00000000003d79c3 */ /* 0x002e620000008800 */
[----:B------:R-:W-:Y:S01]  /*48e0*/  UMOV UR44, 0x400 ;  /* 0x00000400002c7882 */ /* 0x000fe20000000000 */
[----:B------:R-:W-:Y:S04]  /*48f0*/  MOV R0, UR49 ;  /* 0x0000003100007c02 */ /* 0x000fe80008000f00 */
[----:B------:R-:W-:Y:S01]  /*4900*/  SHF.L.U32 R0, R0, 0x1f, RZ ;  /* 0x0000001f00007819 */ /* 0x000fe200000006ff */
[----:B-1----:R-:W-:Y:S04]  /*4910*/  ULEA UR44, UR61, UR44, 0x18 ;  /* 0x0000002c3d2c7291 */ /* 0x002fe8000f8ec0ff */
[----:B------:R-:W-:Y:S09]  /*4920*/  ULEA UR4, UR18, UR44, 0x3 ;  /* 0x0000002c12047291 */ /* 0x000ff2000f8e18ff */
[----:B------:R-:W1:Y:S02]  /*4930*/  SYNCS.PHASECHK.TRANS64.TRYWAIT P0, [UR4+0x50], R0 ;  /* 0x00005000ff0075a7 */ /* 0x000e640008001104 */
[----:B-1---5:R-:W-:Y:S05]  /*4940*/  @!P0 BRA `(.L_x_74) ;  /* 0x0000007000d08947 */ /* 0x022fea0003800000 */
.L_x_123:
[----:B------:R-:W-:Y:S02]  /*4950*/  ULEA UR5, UR18, UR44, 0x4 ;  /* 0x0000002c12057291 */ /* 0x000fe4000f8e20ff */
[----:B------:R-:W-:Y:S01]  /*4960*/  UIADD3 UR4, UPT, UPT, UR4, 0x60, URZ ;  /* 0x0000006004047890 */ /* 0x000fe2000fffe0ff */
[----:B------:R-:W2:Y:S03]  /*4970*/  LDCU UR10, c[0x0][0xb24] ;  /* 0x00016480ff0a77ac */ /* 0x000ea60008000800 */
[----:B------:R-:W-:Y:S03]  /*4980*/  UPRMT UR4, URZ, 0x654, UR4 ;  /* 0x00000654ff047896 */ /* 0x000fe60008000004 */
[----:B------:R-:W3:Y:S01]  /*4990*/  LDS.128 R4, [UR5+0xc0] ;  /* 0x0000c005ff047984 */ /* 0x000ee20008000c00 */
[----:B------:R-:W-:Y:S01]  /*49a0*/  @!PT LDS RZ, [RZ] ;  /* 0x00000000fffff984 */ /* 0x000fe20000000800 */
[----:B------:R-:W-:Y:S01]  /*49b0*/  @!PT LDS RZ, [RZ] ;  /* 0x00000000fffff984 */ /* 0x000fe20000000800 */
[----:B------:R-:W-:Y:S01]  /*49c0*/  @!PT LDS RZ, [RZ] ;  /* 0x00000000fffff984 */ /* 0x000fe20000000800 */
[----:B------:R-:W-:Y:S01]  /*49d0*/  @!PT LDS RZ, [RZ] ;  /* 0x00000000fffff984 */ /* 0x000fe20000000800 */
[----:B------:R4:W-:Y:S07]  /*49e0*/  MEMBAR.ALL.CTA ;  /* 0x0000000000007992 */ /* 0x0009ee0000008000 */
[----:B----4-:R-:W4:Y:S02]  /*49f0*/  FENCE.VIEW.ASYNC.S ;  /* 0x00000000000073c6 */ /* 0x010f240000000000 */
[----:B----4-:R-:W-:Y:S01]  /*4a00*/  SYNCS.ARRIVE.TRANS64.RED.A1T0 RZ, [UR4], RZ ;  /* 0x000000ffffff79a7 */ /* 0x010fe20008100404 */
[----:B---3--:R-:W-:Y:S11]  /*4a10*/  LOP3.LUT P0, RZ, R6, 0x1, RZ, 0xc0, !PT ;  /* 0x0000000106ff7812 */ /* 0x008ff6000780c0ff */
[----:B------:R-:W-:Y:S02]  /*4a20*/  @!UPT UIADD3 URZ, UPT, UPT, URZ, URZ, URZ ;  /* 0x000000fffffff290 */ /* 0x000fe4000fffe0ff */
[----:B------:R-:W-:Y:S01]  /*4a30*/  VOTEU.ANY UP0, P0 ;  /* 0x0000000000ff7886 */ /* 0x000fe20000000100 */
[----:B------:R-:W-:Y:S01]  /*4a40*/  PLOP3.LUT P3, PT, PT, PT, UP0, 0x80, 0x8 ;  /* 0x000000000008781c */ /* 0x000fe20003f6f008 */
[----:B------:R-:W-:Y:S01]  /*4a50*/  UP2UR UR48, UPR, URZ, 0x1 ;  /* 0x00000001ff307883 */ /* 0x000fe20008000000 */
[----:B------:R-:W-:Y:S02]  /*4a60*/  PLOP3.LUT P1, PT, PT, PT, UP0, 0x80, 0x8 ;  /* 0x000000000008781c */ /* 0x000fe40003f2f008 */
[----:B------:R-:W-:Y:S02]  /*4a70*/  PLOP3.LUT P2, PT, PT, PT, UP0, 0x80, 0x8 ;  /* 0x000000000008781c */ /* 0x000fe40003f4f008 */
[----:B------:R-:W-:Y:S01]  /*4a80*/  PLOP3.LUT P0, PT, PT, PT, UP0, 0x80, 0x8 ;  /* 0x000000000008781c */ /* 0x000fe20003f0f008 */
[----:B--2---:R-:W-:Y:S06]  /*4a90*/  UISETP.GE.AND UP0, UPT, UR10, 0x1, UPT ;  /* 0x000000010a00788c */ /* 0x004fec000bf06270 */
[----:B-1----:R-:W-:Y:S02]  /*4aa0*/  @P3 MOV R2, R4 ;  /* 0x0000000400023202 */ /* 0x002fe40000000f00 */
[----:B------:R-:W-:Y:S02]  /*4ab0*/  @P1 LOP3.LUT R0, R5, 0xffff, RZ, 0xc0, !PT ;  /* 0x0000ffff05001812 */ /* 0x000fe400078ec0ff */
[----:B------:R-:W-:Y:S02]  /*4ac0*/  @P2 R2UR UR38, R2 ;  /* 0x00000000022622ca */ /* 0x000fe400000e0000 */
[----:B------:R-:W-:Y:S01]  /*4ad0*/  @P0 R2UR UR37, R0 ;  /* 0x00000000002502ca */ /* 0x000fe200000e0000 */
[----:B------:R-:W-:Y:S03]  /*4ae0*/  @!UPT UIADD3 URZ, UPT, UPT, URZ, URZ, URZ ;  /* 0x000000fffffff290 */ /* 0x000fe6000fffe0ff */
[----:B------:R-:W-:Y:S11]  /*4af0*/  BRA.U !UP0, `(.L_x_75) ;  /* 0x0000000108c87547 */ /* 0x000ff6000b800000 */
[----:B------:R-:W1:Y:S01]  /*4b00*/  LDCU UR7, c[0x0][0x370] ;  /* 0x00006e00ff0777ac */ /* 0x000e620008000800 */
[----:B------:R-:W2:Y:S01]  /*4b10*/  LDCU UR4, c[0x0][0x374] ;  /* 0x00006e80ff0477ac */ /* 0x000ea20008000800 */
[----:B------:R-:W-:Y:S02]  /*4b20*/  UISETP.NE.AND UP0, UPT, UR54, 0x1, UPT ;  /* 0x000000013600788c */ /* 0x000fe4000bf05270 */
[----:B------:R-:W-:Y:S02]  /*4b30*/  UIMAD.WIDE.U32 UR12, UR37, UR55, URZ ;  /* 0x00000037250c72a5 */ /* 0x000fe4000f8e00ff */
[----:B------:R-:W-:Y:S02]  /*4b40*/  UISETP.NE.AND UP1, UPT, UR42, 0x1, UPT ;  /* 0x000000012a00788c */ /* 0x000fe4000bf25270 */
[----:B------:R-:W-:Y:S02]  /*4b50*/  UISETP.NE.AND UP2, UPT, UR10, 0x1, UPT ;  /* 0x000000010a00788c */ /* 0x000fe4000bf45270 */
[----:B------:R-:W-:Y:S02]  /*4b60*/  UIMAD.WIDE.U32 UR16, UR38, UR52, URZ ;  /* 0x00000034261072a5 */ /* 0x000fe4000f8e00ff */
[----:B-1----:R-:W-:Y:S02]  /*4b70*/  UIMAD.WIDE.U32 UR14, UR7, UR52, URZ ;  /* 0x00000034070e72a5 */ /* 0x002fe4000f8e00ff */
[----:B--2---:R-:W-:Y:S07]  /*4b80*/  UIMAD.WIDE.U32 UR8, UR4, UR55, URZ ;  /* 0x00000037040872a5 */ /* 0x004fee000f8e00ff */
[----:B------:R-:W-:Y:S02]  /*4b90*/  UMOV UR5, UR9 ;  /* 0x0000000900057c82 */ /* 0x000fe40008000000 */
[----:B------:R-:W-:Y:S03]  /*4ba0*/  @UP0 USHF.R.U32.HI UR4, URZ, UR62, UR5 ;  /* 0x0000003eff040299 */ /* 0x000fe60008011605 */
[----:B------:R-:W-:Y:S01]  /*4bb0*/  UMOV UR5, UR13 ;  /* 0x0000000d00057c82 */ /* 0x000fe20008000000 */
[----:B------:R-:W-:Y:S02]  /*4bc0*/  UIMAD.WIDE.U32 UR8, UR4, UR40, URZ ;  /* 0x00000028040872a5 */ /* 0x000fe4000f8e00ff */
[----:B------:R-:W-:Y:S03]  /*4bd0*/  USHF.R.U32.HI UR6, URZ, UR62, UR5 ;  /* 0x0000003eff067299 */ /* 0x000fe60008011605 */
[----:B------:R-:W-:Y:S01]  /*4be0*/  UMOV UR5, UR15 ;  /* 0x0000000f00057c82 */ /* 0x000fe20008000000 */
[----:B------:R-:W-:Y:S02]  /*4bf0*/  USEL UR6, UR37, UR6, !UP0 ;  /* 0x0000000625067287 */ /* 0x000fe4000c000000 */
[----:B------:R-:W-:Y:S01]  /*4c00*/  @UP1 USHF.R.U32.HI UR7, URZ, UR53, UR5 ;  /* 0x00000035ff071299 */ /* 0x000fe20008011605 */
[----:B------:R-:W-:Y:S02]  /*4c10*/  UMOV UR8, UR9 ;  /* 0x0000000900087c82 */ /* 0x000fe40008000000 */
[----:B------:R-:W-:Y:S01]  /*4c20*/  UMOV UR5, UR17 ;  /* 0x0000001100057c82 */ /* 0x000fe20008000000 */
[----:B------:R-:W-:Y:S02]  /*4c30*/  UIMAD.WIDE.U32 UR12, UR7, UR40, URZ ;  /* 0x00000028070c72a5 */ /* 0x000fe4000f8e00ff */
[----:B------:R-:W-:Y:S02]  /*4c40*/  @UP2 USHF.R.U32.HI UR4, URZ, UR41, UR8 ;  /* 0x00000029ff042299 */ /* 0x000fe40008011608 */
[----:B------:R-:W-:Y:S02]  /*4c50*/  USHF.R.U32.HI UR5, URZ, UR53, UR5 ;  /* 0x00000035ff057299 */ /* 0x000fe40008011605 */
[----:B------:R-:W-:Y:S02]  /*4c60*/  UIMAD UR4, UR10, UR4, URZ ;  /* 0x000000040a0472a4 */ /* 0x000fe4000f8e02ff */
[----:B------:R-:W-:Y:S02]  /*4c70*/  USEL UR5, UR38, UR5, !UP1 ;  /* 0x0000000526057287 */ /* 0x000fe4000c800000 */
[----:B------:R-:W-:Y:S01]  /*4c80*/  UISETP.GE.AND UP0, UPT, UR6, UR4, UPT ;  /* 0x000000040600728c */ /* 0x000fe2000bf06270 */
[----:B------:R-:W-:Y:S01]  /*4c90*/  UMOV UR8, UR13 ;  /* 0x0000000d00087c82 */ /* 0x000fe20008000000 */
[----:B------:R-:W-:Y:S02]  /*4ca0*/  UIMAD.WIDE.U32 UR12, UR6, UR40, URZ ;  /* 0x00000028060c72a5 */ /* 0x000fe4000f8e00ff */
[----:B------:R-:W-:Y:S04]  /*4cb0*/  @UP2 USHF.R.U32.HI UR7, URZ, UR41, UR8 ;  /* 0x00000029ff072299 */ /* 0x000fe80008011608 */
[----:B------:R-:W-:Y:S01]  /*4cc0*/  UIMAD UR8, UR10, UR7, URZ ;  /* 0x000000070a0872a4 */ /* 0x000fe2000f8e02ff */
[----:B------:R-:W-:Y:S03]  /*4cd0*/  UMOV UR4, UR13 ;  /* 0x0000000d00047c82 */ /* 0x000fe60008000000 */
[----:B------:R-:W-:Y:S02]  /*4ce0*/  UISETP.GE.OR UP0, UPT, UR5, UR8, UP0 ;  /* 0x000000080500728c */ /* 0x000fe40008706670 */
[----:B------:R-:W-:Y:S02]  /*4cf0*/  USHF.R.U32.HI UR4, URZ, UR41, UR4 ;  /* 0x00000029ff047299 */ /* 0x000fe40008011604 */
[----:B------:R-:W-:Y:S02]  /*4d00*/  UIMAD.WIDE.U32 UR8, UR5, UR40, URZ ;  /* 0x00000028050872a5 */ /* 0x000fe4000f8e00ff */
[----:B------:R-:W-:Y:S02]  /*4d10*/  USEL UR12, UR6, UR4, !UP2 ;  /* 0x00000004060c7287 */ /* 0x000fe4000d000000 */
[----:B------:R-:W-:Y:S02]  /*4d20*/  UIADD3 UR8, UPT, UPT, -UR5, URZ, URZ ;  /* 0x000000ff05087290 */ /* 0x000fe4000fffe1ff */
[----:B------:R-:W-:Y:S01]  /*4d30*/  UIADD3 UR11, UPT, UPT, -UR12, URZ, URZ ;  /* 0x000000ff0c0b7290 */ /* 0x000fe2000fffe1ff */
[----:B------:R-:W-:Y:S01]  /*4d40*/  @!UP0 UMOV UR4, UR9 ;  /* 0x0000000900048c82 */ /* 0x000fe20008000000 */
[----:B------:R-:W-:Y:S02]  /*4d50*/  UIADD3 UR9, UPT, UPT, -UR6, URZ, URZ ;  /* 0x000000ff06097290 */ /* 0x000fe4000fffe1ff */
[----:B------:R-:W-:Y:S02]  /*4d60*/  @!UP0 USHF.R.U32.HI UR4, URZ, UR41, UR4 ;  /* 0x00000029ff048299 */ /* 0x000fe40008011604 */
[----:B------:R-:W-:Y:S02]  /*4d70*/  UIMAD UR11, UR10, UR11, UR6 ;  /* 0x0000000b0a0b72a4 */ /* 0x000fe4000f8e0206 */
[----:B------:R-:W-:Y:S04]  /*4d80*/  @!UP0 USEL UR4, UR5, UR4, !UP2 ;  /* 0x0000000405048287 */ /* 0x000fe8000d000000 */
[----:B------:R-:W-:Y:S02]  /*4d90*/  @!UP0 UIMAD UR11, UR7, UR11, UR4 ;  /* 0x0000000b070b82a4 */ /* 0x000fe4000f8e0204 */
[----:B------:R-:W-:Y:S02]  /*4da0*/  @!UP0 UIADD3 UR12, UPT, UPT, UR12, -UR4, URZ ;  /* 0x800000040c0c8290 */ /* 0x000fe4000fffe0ff */
[----:B------:R-:W-:Y:S02]  /*4db0*/  UIMAD UR7, UR42, UR8, UR38 ;  /* 0x000000082a0772a4 */ /* 0x000fe4000f8e0226 */
[----:B------:R-:W-:Y:S02]  /*4dc0*/  @!UP0 UIMAD UR6, UR12, UR10, UR5 ;  /* 0x0000000a0c0682a4 */ /* 0x000fe4000f8e0205 */
[----:B------:R-:W-:Y:S01]  /*4dd0*/  UIMAD UR4, UR54, UR9, UR37 ;  /* 0x00000009360472a4 */ /* 0x000fe2000f8e0225 */
[----:B------:R-:W-:Y:S02]  /*4de0*/  @!UP0 UMOV UR5, UR11 ;  /* 0x0000000b00058c82 */ /* 0x000fe40008000000 */
[----:B------:R-:W-:Y:S02]  /*4df0*/  UIMAD UR38, UR5, UR42, UR7 ;  /* 0x0000002a052672a4 */ /* 0x000fe4000f8e0207 */
[----:B------:R-:W-:Y:S11]  /*4e00*/  UIMAD UR37, UR6, UR54, UR4 ;  /* 0x00000036062572a4 */ /* 0x000ff6000f8e0204 */
[----:B------:R-:W-:Y:S01]  /*4e10*/  @!UPT UIADD3 URZ, UPT, UPT, URZ, URZ, URZ ;  /* 0x000000fffffff290 */ /* 0x000fe2000fffe0ff */
.L_x_75:
[----:B------:R-:W-:Y:S02]  /*4e20*/  UISETP.NE.AND UP0, UPT, UR39, 0x1, UPT ;  /* 0x000000012700788c */ /* 0x000fe4000bf05270 */
[----:B------:R-:W-:Y:S02]  /*4e30*/  UISETP.NE.AND UP1, UPT, UR48, URZ, UPT ;  /* 0x000000ff3000728c */ /* 0x000fe4000bf25270 */
[----:B------:R-:W-:Y:S04]  /*4e40*/  UIADD3 UR45, UPT, UPT, UR18, 0x1, URZ ;  /* 0x00000001122d7890 */ /* 0x000fe8000fffe0ff */
[----:B------:R-:W-:Y:S02]  /*4e50*/  PLOP3.LUT P1, PT, PT, PT, UP1, 0x80, 0x8 ;  /* 0x000000000008781c */ /* 0x000fe40003f2f018 */
[----:B------:R-:W-:Y:S01]  /*4e60*/  PLOP3.LUT P0, PT, PT, PT, UP1, 0x80, 0x8 ;  /* 0x000000000008781c */ /* 0x000fe20003f0f018 */
[----:B------:R-:W1:Y:S01]  /*4e70*/  @!UP0 LDCU.128 UR12, c[0x0][0xb10] ;  /* 0x00016200ff0c87ac */ /* 0x000e620008000c00 */
[----:B------:R-:W2:Y:S09]  /*4e80*/  @!UP0 LDCU UR5, c[0x0][0xb0c] ;  /* 0x00016180ff0587ac */ /* 0x000eb20008000800 */
[----:B------:R-:W-:Y:S01]  /*4e90*/  @P1 SHF.R.U32.HI R4, RZ, 0x10, R5 ;  /* 0x00000010ff041819 */ /* 0x000fe20000011605 */
[----:B------:R-:W3:Y:S03]  /*4ea0*/  @!UP0 LDCU UR10, c[0x0][0xb20] ;  /* 0x00016400ff0a87ac */ /* 0x000ee60008000800 */
[----:B------:R-:W-:Y:S01]  /*4eb0*/  @P0 R2UR UR51, R4 ;  /* 0x00000000043302ca */ /* 0x000fe200000e0000 */
[----:B-1----:R-:W-:Y:S02]  /*4ec0*/  UIMAD.WIDE.U32 UR8, UR38, UR12, URZ ;  /* 0x0000000c260872a5 */ /* 0x002fe4000f8e00ff */
[----:B------:R-:W-:Y:S02]  /*4ed0*/  UIMAD.WIDE.U32 UR6, UR37, UR15, URZ ;  /* 0x0000000f250672a5 */ /* 0x000fe4000f8e00ff */
[----:B------:R-:W-:Y:S03]  /*4ee0*/  @!UP0 UISETP.NE.AND UP1, UPT, UR14, 0x1, UPT ;  /* 0x000000010e00888c */ /* 0x000fe6000bf25270 */
[----:B------:R-:W-:Y:S01]  /*4ef0*/  @!UP0 UMOV UR4, UR9 ;  /* 0x0000000900048c82 */ /* 0x000fe20008000000 */
[----:B--2---:R-:W-:Y:S02]  /*4f00*/  @!UP0 UISETP.NE.AND UP2, UPT, UR5, 0x1, UPT ;  /* 0x000000010500888c */ /* 0x004fe4000bf45270 */
[----:B------:R-:W-:Y:S01]  /*4f10*/  @!UP0 USHF.R.U32.HI UR4, URZ, UR13, UR4 ;  /* 0x0000000dff048299 */ /* 0x000fe20008011604 */
[----:B------:R-:W-:Y:S02]  /*4f20*/  @!UP0 UMOV UR6, UR7 ;  /* 0x0000000700068c82 */ /* 0x000fe40008000000 */
[----:B---3--:R-:W-:Y:S02]  /*4f30*/  @!UP0 USHF.R.U32.HI UR6, URZ, UR10, UR6 ;  /* 0x0000000aff068299 */ /* 0x008fe40008011606 */
[----:B------:R-:W-:Y:S02]  /*4f40*/  @!UP0 USEL UR7, UR38, UR4, !UP2 ;  /* 0x0000000426078287 */ /* 0x000fe4000d000000 */
[----:B------:R-:W-:Y:S04]  /*4f50*/  @!UP0 USEL UR6, UR37, UR6, !UP1 ;  /* 0x0000000625068287 */ /* 0x000fe8000c800000 */
[----:B------:R-:W-:Y:S02]  /*4f60*/  @!UP0 UIADD3 UR4, UPT, UPT, -UR7, UR6, URZ ;  /* 0x0000000607048290 */ /* 0x000fe4000fffe1ff */
[----:B------:R-:W-:Y:S02]  /*4f70*/  @!UP0 UIADD3 UR6, UPT, UPT, UR7, -UR6, URZ ;  /* 0x8000000607068290 */ /* 0x000fe4000fffe0ff */
[----:B------:R-:W-:Y:S02]  /*4f80*/  UIADD3 UR7, UPT, UPT, UR44, 0x100, URZ ;  /* 0x000001002c077890 */ /* 0x000fe4000fffe0ff */
[----:B------:R-:W-:Y:S02]  /*4f90*/  @!UP0 UIMAD UR38, UR4, UR5, UR38 ;  /* 0x00000005042682a4 */ /* 0x000fe4000f8e0226 */
[----:B------:R-:W-:Y:S02]  /*4fa0*/  @!UP0 UIMAD UR37, UR6, UR14, UR37 ;  /* 0x0000000e062582a4 */ /* 0x000fe4000f8e0225 */
[----:B------:R-:W-:Y:S09]  /*4fb0*/  ULOP3.LUT UP0, URZ, UR7, 0x90, URZ, 0xc0, !UPT ;  /* 0x0000009007ff7892 */ /* 0x000ff2000f80c0ff */
[----:B------:R-:W-:Y:S05]  /*4fc0*/  BRA.U !UP0, `(.L_x_76) ;  /* 0x0000000108407547 */ /* 0x000fea000b800000 */
[----:B------:R-:W1:Y:S01]  /*4fd0*/  LDCU.64 UR8, c[0x4][0x80] ;  /* 0x01001000ff0877ac */ /* 0x000e620008000a00 */
[----:B------:R-:W-:Y:S01]  /*4fe0*/  MOV R0, 0x0 ;  /* 0x0000000000007802 */ /* 0x000fe20000000f00 */
[----:B------:R-:W-:Y:S02]  /*4ff0*/  HFMA2 R12, -RZ, RZ, 0, 5.9604644775390625e-08 ;  /* 0x00000001ff0c7431 */ /* 0x000fe400000001ff */
[----:B------:R-:W-:Y:S01]  /*5000*/  IMAD.MOV.U32 R8, RZ, RZ, 0x70 ;  /* 0x00000070ff087424 */ /* 0x000fe200078e00ff */
[----:B------:R2:W3:Y:S01]  /*5010*/  LDC.64 R2, c[0x4][R0] ;  /* 0x0100000000027b82 */ /* 0x0004e20000000a00 */
[----:B------:R-:W4:Y:S01]  /*5020*/  LDCU.64 UR6, c[0x4][0x88] ;  /* 0x01001100ff0677ac */ /* 0x000f220008000a00 */
[----:B------:R-:W-:Y:S01]  /*5030*/  IMAD.MOV.U32 R13, RZ, RZ, RZ ;  /* 0x000000ffff0d7224 */ /* 0x000fe200078e00ff */
[----:B------:R-:W2:Y:S01]  /*5040*/  LDCU.64 UR4, c[0x4][0x8] ;  /* 0x01000100ff0477ac */ /* 0x000ea20008000a00 */
[----:B-1----:R-:W-:Y:S01]  /*5050*/  MOV R5, UR9 ;  /* 0x0000000900057c02 */ /* 0x002fe20008000f00 */
[----:B------:R-:W-:Y:S01]  /*5060*/  IMAD.U32 R4, RZ, RZ, UR8 ;  /* 0x00000008ff047e24 */ /* 0x000fe2000f8e00ff */
[----:B----4-:R-:W-:Y:S01]  /*5070*/  MOV R7, UR7 ;  /* 0x0000000700077c02 */ /* 0x010fe20008000f00 */
[----:B------:R-:W-:Y:S01]  /*5080*/  IMAD.U32 R6, RZ, RZ, UR6 ;  /* 0x00000006ff067e24 */ /* 0x000fe2000f8e00ff */
[----:B--2---:R-:W-:Y:S01]  /*5090*/  MOV R11, UR5 ;  /* 0x00000005000b7c02 */ /* 0x004fe20008000f00 */
[----:B------:R-:W-:Y:S02]  /*50a0*/  IMAD.U32 R10, RZ, RZ, UR4 ;  /* 0x00000004ff0a7e24 */ /* 0x000fe4000f8e00ff */
[----:B------:R-:W-:Y:S07]  /*50b0*/  LEPC R20, `(.L_x_76) ;  /* 0x000000001014794e */ /* 0x000fee0000000000 */
[----:B---3-5:R-:W-:Y:S05]  /*50c0*/  CALL.ABS.NOINC R2 ;  /* 0x0000000002007343 */ /* 0x028fea0003c00000 */
.L_x_76:
[----:B------:R-:W-:Y:S04]  /*50d0*/  UIADD3 UR4, UPT, UPT, UR44, 0x7100, URZ ;  /* 0x000071002c047890 */ /* 0x000fe8000fffe0ff */
        /* <DEDUP_REMOVED lines=18> */
.L_x_77:
[----:B------:R-:W-:Y:S01]  /*5200*/  PLOP3.LUT P1, PT, PT, PT, PT, 0x8, 0x80 ;  /* 0x000000000080781c */ /* 0x000fe20003f2e170 */
[----:B------:R-:W-:Y:S01]  /*5210*/  UISETP.NE.AND UP1, UPT, UR60, URZ, UPT ;  /* 0x000000ff3c00728c */ /* 0x000fe2000bf25270 */
[----:B------:R1:W5:Y:S01]  /*5220*/  LDL R16, [R1+0x60] ;  /* 0x0000600001107983 */ /* 0x0003620000100800 */
[----:B------:R-:W2:Y:S04]  /*5230*/  LDC.64 R4, c[0x0][0x890] ;  /* 0x00022400ff047b82 */ /* 0x000ea80000000a00 */
[----:B------:R-:W-:Y:S04]  /*5240*/  PLOP3.LUT P0, PT, PT, PT, UP1, 0x80, 0x8 ;  /* 0x000000000008781c */ /* 0x000fe80003f0f018 */
[----:B------:R-:W3:Y:S01]  /*5250*/  LDC.64 R6, c[0x0][0x8b0] ;  /* 0x00022c00ff067b82 */ /* 0x000ee20000000a00 */
[----:B------:R-:W4:Y:S01]  /*5260*/  @UP1 LDCU.64 UR4, c[0x0][0x888] ;  /* 0x00011100ff0417ac */ /* 0x000f220008000a00 */
[----:B--2---:R-:W-:Y:S01]  /*5270*/  ISETP.NE.U32.AND P3, PT, R4, RZ, PT ;  /* 0x000000ff0400720c */ /* 0x004fe20003f65070 */
[----:B----4-:R-:W-:Y:S03]  /*5280*/  @UP1 UISETP.NE.U32.AND UP0, UPT, UR4, URZ, UPT ;  /* 0x000000ff0400128c */ /* 0x010fe6000bf05070 */
[----:B------:R-:W-:Y:S02]  /*5290*/  ISETP.NE.AND.EX P3, PT, R5, RZ, PT, P3 ;  /* 0x000000ff0500720c */ /* 0x000fe40003f65330 */
[----:B---3--:R-:W-:Y:S01]  /*52a0*/  ISETP.NE.U32.AND P4, PT, R6, RZ, PT ;  /* 0x000000ff0600720c */ /* 0x008fe20003f85070 */
[----:B------:R-:W-:Y:S01]  /*52b0*/  @UP1 UISETP.NE.AND.EX UP0, UPT, UR5, URZ, UPT, UP0 ;  /* 0x000000ff0500128c */ /* 0x000fe2000bf05300 */
[----:B------:R-:W-:Y:S02]  /*52c0*/  @P0 PLOP3.LUT P1, PT, P3, PT, PT, 0x80, 0x8 ;  /* 0x000000000008081c */ /* 0x000fe40001f2f070 */
[----:B------:R-:W-:Y:S01]  /*52d0*/  ISETP.NE.AND.EX P4, PT, R7, RZ, PT, P4 ;  /* 0x000000ff0700720c */ /* 0x000fe20003f85340 */
[----:B------:R-:W-:Y:S06]  /*52e0*/  @UP1 USEL UR4, URZ, 0xffffffff, UP0 ;  /* 0xffffffffff041887 */ /* 0x000fec0008000000 */
[----:B-1----:R-:W-:Y:S06]  /*52f0*/  @!P3 BRA `(.L_x_78) ;  /* 0x00000000003cb947 */ /* 0x002fec0003800000 */
[----:B------:R-:W1:Y:S01]  /*5300*/  LDC.64 R2, c[0x0][0x888] ;  /* 0x00022200ff027b82 */ /* 0x000e620000000a00 */
[----:B------:R-:W2:Y:S01]  /*5310*/  LDCU.64 UR6, c[0x0][0x358] ;  /* 0x00006b00ff0677ac */ /* 0x000ea20008000a00 */
[----:B-1----:R-:W-:Y:S04]  /*5320*/  ISETP.NE.U32.AND P2, PT, R2, RZ, PT ;  /* 0x000000ff0200720c */ /* 0x002fe80003f45070 */
[----:B------:R-:W-:Y:S11]  /*5330*/  ISETP.NE.AND.EX P2, PT, R3, RZ, PT, P2 ;  /* 0x000000ff0300720c */ /* 0x000ff60003f45320 */
[----:B------:R-:W-:Y:S02]  /*5340*/  @!UPT UIADD3 URZ, UPT, UPT, URZ, URZ, URZ ;  /* 0x000000fffffff290 */ /* 0x000fe4000fffe0ff */
[----:B------:R-:W1:Y:S01]  /*5350*/  @P2 LDC.64 R2, c[0x0][0x888] ;  /* 0x00022200ff022b82 */ /* 0x000e620000000a00 */
[----:B------:R-:W-:Y:S04]  /*5360*/  @P2 IMAD R0, R4, UR36, RZ ;  /* 0x0000002404002c24 */ /* 0x000fe8000f8e02ff */
[----:B-1----:R-:W-:Y:S04]  /*5370*/  @P2 IMAD.WIDE R2, R0, 0x4, R2 ;  /* 0x0000000400022825 */ /* 0x002fe800078e0202 */
[----:B------:R-:W-:Y:S01]  /*5380*/  IMAD.MOV.U32 R0, RZ, RZ, 0x1 ;  /* 0x00000001ff007424 */ /* 0x000fe200078e00ff */
[----:B--2--5:R1:W5:Y:S04]  /*5390*/  @P2 LDG.E R219, desc[UR6][R2.64] ;  /* 0x0000000602db2981 */ /* 0x024368000c1e1900 */
[----:B------:R-:W-:Y:S01]  /*53a0*/  @P2 PRMT R16, R0, 0x7610, R16 ;  /* 0x0000761000102816 */ /* 0x000fe20000000010 */
[----:B-1----:R-:W-:Y:S05]  /*53b0*/  IMAD.MOV.U32 R2, RZ, RZ, 0x1 ;  /* 0x00000001ff027424 */ /* 0x002fea00078e00ff */
[----:B------:R-:W-:Y:S05]  /*53c0*/  @!P2 PRMT R16, R2, 0x7610, R16 ;  /* 0x000076100210a816 */ /* 0x000fea0000000010 */
[----:B------:R1:W-:Y:S02]  /*53d0*/  STL.S16 [R1+0x60], R16 ;  /* 0x0000601001007387 */ /* 0x0003e40000100600 */
[----:B-1----:R-:W2:Y:S02]  /*53e0*/  @!P2 LDC R219, c[0x0][0x880] ;  /* 0x00022000ffdbab82 */ /* 0x002ea40000000800 */
.L_x_78:
[----:B------:R-:W-:Y:S05]  /*53f0*/  @!P4 BRA `(.L_x_79) ;  /* 0x000000000028c947 */ /* 0x000fea0003800000 */
[----:B------:R-:W1:Y:S01]  /*5400*/  LDC.64 R2, c[0x0][0x8a8] ;  /* 0x00022a00ff027b82 */ /* 0x000e620000000a00 */
[----:B------:R-:W3:Y:S01]  /*5410*/  LDCU.64 UR6, c[0x0][0x358] ;  /* 0x00006b00ff0677ac */ /* 0x000ee20008000a00 */
[----:B-1----:R-:W-:Y:S04]  /*5420*/  ISETP.NE.U32.AND P2, PT, R2, RZ, PT ;  /* 0x000000ff0200720c */ /* 0x002fe80003f45070 */
[----:B------:R-:W-:Y:S11]  /*5430*/  ISETP.NE.AND.EX P2, PT, R3, RZ, PT, P2 ;  /* 0x000000ff0300720c */ /* 0x000ff60003f45320 */
[----:B------:R-:W-:Y:S02]  /*5440*/  @!UPT UIADD3 URZ, UPT, UPT, URZ, URZ, URZ ;  /* 0x000000fffffff290 */ /* 0x000fe4000fffe0ff */
[----:B------:R-:W1:Y:S01]  /*5450*/  @P2 LDC.64 R2, c[0x0][0x8a8] ;  /* 0x00022a00ff022b82 */ /* 0x000e620000000a00 */
[----:B------:R-:W-:Y:S04]  /*5460*/  @P2 IMAD R0, R6, UR36, RZ ;  /* 0x0000002406002c24 */ /* 0x000fe8000f8e02ff */
[----:B-1----:R-:W-:Y:S05]  /*5470*/  @P2 IMAD.WIDE R2, R0, 0x4, R2 ;  /* 0x0000000400022825 */ /* 0x002fea00078e0202 */
[----:B---3-5:R1:W5:Y:S02]  /*5480*/  @P2 LDG.E R217, desc[UR6][R2.64] ;  /* 0x0000000602d92981 */ /* 0x028364000c1e1900 */
[----:B-1----:R-:W3:Y:S02]  /*5490*/  @!P2 LDC R217, c[0x0][0x8a0] ;  /* 0x00022800ffd9ab82 */ /* 0x002ee40000000800 */
.L_x_79:
[----:B------:R-:W4:Y:S01]  /*54a0*/  LDL R4, [R1+0x64] ;  /* 0x0000640001047983 */ /* 0x000f220000100800 */
[----:B--2--5:R-:W-:Y:S01]  /*54b0*/  @P0 FSETP.NEU.AND P4, PT, R219, RZ, PT ;  /* 0x000000ffdb00020b */ /* 0x024fe20003f8d000 */
[----:B------:R-:W-:Y:S01]  /*54c0*/  IMAD.U32 R2, RZ, RZ, UR4 ;  /* 0x00000004ff027e24 */ /* 0x000fe2000f8e00ff */
[----:B------:R-:W-:Y:S01]  /*54d0*/  @P0 LOP3.LUT P2, RZ, R16, 0xff, RZ, 0xc0, !PT ;  /* 0x000000ff10ff0812 */ /* 0x000fe2000784c0ff */
[----:B------:R1:W-:Y:S01]  /*54e0*/  STL [R1+0x58], RZ ;  /* 0x000058ff01007387 */ /* 0x0003e20000100800 */
[----:B------:R-:W-:Y:S01]  /*54f0*/  @P0 SEL R0, RZ, 0xffffffff, P4 ;  /* 0xffffffffff000807 */ /* 0x000fe20002000000 */
[----:B------:R-:W-:Y:S01]  /*5500*/  BSSY B1, `(.L_x_80) ;  /* 0x00000ad000017945 */ /* 0x000fe20003800000 */
[----:B------:R-:W-:Y:S01]  /*5510*/  PLOP3.LUT P5, PT, PT, PT, PT, 0x8, 0x80 ;  /* 0x000000000080781c */ /* 0x000fe20003fae170 */
[----:B------:R1:W-:Y:S01]  /*5520*/  STL [R1+0x5c], RZ ;  /* 0x00005cff01007387 */ /* 0x0003e20000100800 */
[----:B------:R-:W-:Y:S01]  /*5530*/  @P1 SEL R0, R2, R0, !P2 ;  /* 0x0000000002001207 */ /* 0x000fe20005000000 */
[----:B------:R-:W-:Y:S01]  /*5540*/  IMAD.U32 R2, RZ, RZ, UR43 ;  /* 0x0000002bff027e24 */ /* 0x000fe2000f8e00ff */
[----:B------:R-:W-:Y:S01]  /*5550*/  CS2R R250, SRZ ;  /* 0x0000000000fa7805 */ /* 0x000fe2000001ff00 */
[----:B------:R1:W-:Y:S01]  /*5560*/  STL [R1+0x50], RZ ;  /* 0x000050ff01007387 */ /* 0x0003e20000100800 */
[----:B------:R-:W-:Y:S02]  /*5570*/  @P0 LOP3.LUT R0, R0, 0x1, RZ, 0xc0, !PT ;  /* 0x0000000100000812 */ /* 0x000fe400078ec0ff */
[----:B------:R-:W-:Y:S02]  /*5580*/  CS2R R248, SRZ ;  /* 0x0000000000f87805 */ /* 0x000fe4000001ff00 */
[----:B------:R-:W-:Y:S01]  /*5590*/  LEA R10, R2, UR44, 0x3 ;  /* 0x0000002c020a7c11 */ /* 0x000fe2000f8e18ff */
[----:B------:R1:W-:Y:S01]  /*55a0*/  STL [R1+0x54], RZ ;  /* 0x000054ff01007387 */ /* 0x0003e20000100800 */
[----:B------:R-:W-:Y:S02]  /*55b0*/  ISETP.NE.U32.OR P1, PT, R0, 0x1, !P0 ;  /* 0x000000010000780c */ /* 0x000fe40004725470 */
[----:B------:R-:W-:Y:S02]  /*55c0*/  CS2R R246, SRZ ;  /* 0x0000000000f67805 */ /* 0x000fe4000001ff00 */
[----:B------:R-:W-:Y:S01]  /*55d0*/  CS2R R244, SRZ ;  /* 0x0000000000f47805 */ /* 0x000fe2000001ff00 */
[----:B------:R1:W-:Y:S01]  /*55e0*/  STL [R1+0x48], RZ ;  /* 0x000048ff01007387 */ /* 0x0003e20000100800 */
[----:B------:R-:W-:Y:S02]  /*55f0*/  CS2R R242, SRZ ;  /* 0x0000000000f27805 */ /* 0x000fe4000001ff00 */
        /* <DEDUP_REMOVED lines=14> */
[----:B------:R1:W-:Y:S04]  /*56e0*/  STL [R1+0x38], RZ ;  /* 0x000038ff01007387 */ /* 0x0003e80000100800 */
        /* <DEDUP_REMOVED lines=13> */
[----:B------:R1:W-:Y:S04]  /*57c0*/  STL [R1], RZ ;  /* 0x000000ff01007387 */ /* 0x0003e80000100800 */
[----:B------:R1:W-:Y:S01]  /*57d0*/  STL [R1+0x4], RZ ;  /* 0x000004ff01007387 */ /* 0x0003e20000100800 */
[----:B----4-:R-:W-:Y:S04]  /*57e0*/  @P1 SHF.L.U32 R0, R4, 0x1f, RZ ;  /* 0x0000001f04001819 */ /* 0x010fe800000006ff */
[----:B------:R2:W4:Y:S02]  /*57f0*/  @P1 SYNCS.PHASECHK.TRANS64.TRYWAIT P0, [UR44+0x30], R0 ;  /* 0x00003000ff0015a7 */ /* 0x000524000800112c */
[----:B--2---:R-:W-:Y:S05]  /*5800*/  IMAD.U32 R0, RZ, RZ, UR50 ;  /* 0x00000032ff007e24 */ /* 0x004fea000f8e00ff */
[----:B------:R-:W-:Y:S04]  /*5810*/  SHF.L.U32 R9, R0, 0x1f, RZ ;  /* 0x0000001f00097819 */ /* 0x000fe800000006ff */
[----:B------:R1:W2:Y:S01]  /*5820*/  SYNCS.PHASECHK.TRANS64.TRYWAIT P4, [R10+URZ+0x70], R9 ;  /* 0x000070090a0075a7 */ /* 0x0002a200080811ff */
[----:B----4-:R-:W-:Y:S01]  /*5830*/  @P1 PLOP3.LUT P5, PT, P0, PT, PT, 0x8, 0x80 ;  /* 0x000000000080181c */ /* 0x010fe200007ae170 */
[----:B------:R-:W-:Y:S01]  /*5840*/  @!UPT UIADD3 URZ, UPT, UPT, URZ, URZ, URZ ;  /* 0x000000fffffff290 */ /* 0x000fe2000fffe0ff */
[----:B-1----:R-:W-:Y:S11]  /*5850*/  @!P1 BRA `(.L_x_81) ;  /* 0x0000000400dc9947 */ /* 0x002ff60003800000 */
[----:B------:R1:W-:Y:S01]  /*5860*/  STL [R1+0x8], RZ ;  /* 0x000008ff01007387 */ /* 0x0003e20000100800 */
[----:B------:R-:W-:Y:S01]  /*5870*/  ISETP.NE.U32.AND P0, PT, RZ, UR58, PT ;  /* 0x0000003aff007c0c */ /* 0x000fe2000bf05070 */
[----:B------:R-:W-:Y:S01]  /*5880*/  BSSY B0, `(.L_x_82) ;  /* 0x000002b000007945 */ /* 0x000fe20003800000 */
[----:B------:R-:W-:Y:S01]  /*5890*/  FSETP.NEU.AND P2, PT, R219, RZ, PT ;  /* 0x000000ffdb00720b */ /* 0x000fe20003f4d000 */
[----:B------:R1:W-:Y:S01]  /*58a0*/  STL [R1+0xc], RZ ;  /* 0x00000cff01007387 */ /* 0x0003e20000100800 */
[----:B------:R-:W-:Y:S02]  /*58b0*/  ISETP.NE.AND.EX P0, PT, RZ, UR59, PT, P0 ;  /* 0x0000003bff007c0c */ /* 0x000fe4000bf05300 */
[----:B------:R-:W-:Y:S02]  /*58c0*/  CS2R R222, SRZ ;  /* 0x0000000000de7805 */ /* 0x000fe4000001ff00 */
[----:B------:R-:W-:Y:S01]  /*58d0*/  LOP3.LUT P1, RZ, R16, 0xff, RZ, 0xc0, !PT ;  /* 0x000000ff10ff7812 */ /* 0x000fe2000782c0ff */
[----:B------:R1:W-:Y:S01]  /*58e0*/  STL [R1], RZ ;  /* 0x000000ff01007387 */ /* 0x0003e20000100800 */
[----:B------:R-:W-:Y:S02]  /*58f0*/  SEL R0, RZ, 0xffffffff, P2 ;  /* 0xffffffffff007807 */ /* 0x000fe40001000000 */
[----:B------:R-:W-:Y:S02]  /*5900*/  CS2R R220, SRZ ;  /* 0x0000000000dc7805 */ /* 0x000fe4000001ff00 */
[----:B------:R-:W-:Y:S01]  /*5910*/  SEL R2, RZ, 0xffffffff, P0 ;  /* 0xffffffffff027807 */ /* 0x000fe20000000000 */
[----:B------:R1:W-:Y:S01]  /*5920*/  STL [R1+0x4], RZ ;  /* 0x000004ff01007387 */ /* 0x0003e20000100800 */
[----:B------:R-:W-:Y:S02]  /*5930*/  PLOP3.LUT P0, PT, PT, PT, PT, 0x8, 0x80 ;  /* 0x000000000080781c */ /* 0x000fe40003f0e170 */
[----:B------:R-:W-:Y:S02]  /*5940*/  CS2R R230, SRZ ;  /* 0x0000000000e67805 */ /* 0x000fe4000001ff00 */
[----:B------:R-:W-:Y:S01]  /*5950*/  @P3 SEL R0, R2, R0, !P1 ;  /* 0x0000000002003207 */ /* 0x000fe20004800000 */
[----:B------:R1:W-:Y:S01]  /*5960*/  STL [R1+0x28], RZ ;  /* 0x000028ff01007387 */ /* 0x0003e20000100800 */
[----:B------:R-:W-:Y:S02]  /*5970*/  CS2R R228, SRZ ;  /* 0x0000000000e47805 */ /* 0x000fe4000001ff00 */
[----:B------:R-:W-:Y:S02]  /*5980*/  CS2R R238, SRZ ;  /* 0x0000000000ee7805 */ /* 0x000fe4000001ff00 */
[----:B------:R-:W-:Y:S01]  /*5990*/  LOP3.LUT R0, R0, 0x1, RZ, 0xc0, !PT ;  /* 0x0000000100007812 */ /* 0x000fe200078ec0ff */
[----:B------:R1:W-:Y:S01]  /*59a0*/  STL [R1+0x2c], RZ ;  /* 0x00002cff01007387 */ /* 0x0003e20000100800 */
[----:B------:R-:W-:Y:S02]  /*59b0*/  CS2R R236, SRZ ;  /* 0x0000000000ec7805 */ /* 0x000fe4000001ff00 */
[----:B------:R-:W-:Y:S02]  /*59c0*/  CS2R R246, SRZ ;  /* 0x0000000000f67805 */ /* 0x000fe4000001ff00 */
[----:B------:R-:W-:Y:S01]  /*59d0*/  ISETP.NE.U32.AND P1, PT, R0, 0x1, PT ;  /* 0x000000010000780c */ /* 0x000fe20003f25070 */
[----:B------:R1:W-:Y:S01]  /*59e0*/  STL [R1+0x20], RZ ;  /* 0x000020ff01007387 */ /* 0x0003e20000100800 */
[----:B------:R-:W-:Y:S02]  /*59f0*/  CS2R R244, SRZ ;  /* 0x0000000000f47805 */ /* 0x000fe4000001ff00 */
[----:B------:R-:W-:Y:S02]  /*5a00*/  CS2R R226, SRZ ;  /* 0x0000000000e27805 */ /* 0x000fe4000001ff00 */
[----:B------:R-:W-:Y:S01]  /*5a10*/  CS2R R224, SRZ ;  /* 0x0000000000e07805 */ /* 0x000fe2000001ff00 */
[----:B------:R1:W-:Y:S01]  /*5a20*/  STL [R1+0x24], RZ ;  /* 0x000024ff01007387 */ /* 0x0003e20000100800 */
[----:B------:R-:W-:Y:S03]  /*5a30*/  IMAD.MOV.U32 R234, RZ, RZ, RZ ;  /* 0x000000ffffea7224 */ /* 0x000fe600078e00ff */
[----:B------:R1:W-:Y:S02]  /*5a40*/  STL [R1+0x48], RZ ;  /* 0x000048ff01007387 */ /* 0x0003e40000100800 */
[----:B------:R-:W4:Y:S02]  /*5a50*/  @P1 S2R R2, SR_TID.X ;  /* 0x0000000000021919 */ /* 0x000f240000002100 */
[----:B------:R1:W-:Y:S04]  /*5a60*/  STL [R1+0x4c], RZ ;  /* 0x00004cff01007387 */ /* 0x0003e80000100800 */
[----:B------:R1:W-:Y:S04]  /*5a70*/  STL [R1+0x40], RZ ;  /* 0x000040ff01007387 */ /* 0x0003e80000100800 */
[----:B------:R1:W-:Y:S01]  /*5a80*/  STL [R1+0x44], RZ ;  /* 0x000044ff01007387 */ /* 0x0003e20000100800 */
[C---:B----4-:R-:W-:Y:S02]  /*5a90*/  @P1 IMAD.SHL.U32 R0, R2.reuse, 0x20, RZ ;  /* 0x0000002002001824 */ /* 0x050fe400078e00ff */
[----:B------:R-:W-:Y:S03]  /*5aa0*/  @P1 IMAD.SHL.U32 R2, R2, 0x4, RZ ;  /* 0x0000000402021824 */ /* 0x000fe600078e00ff */
[C---:B------:R-:W-:Y:S02]  /*5ab0*/  @P1 LOP3.LUT R3, R0.reuse, 0x80, RZ, 0xc0, !PT ;  /* 0x0000008000031812 */ /* 0x040fe400078ec0ff */
[----:B------:R-:W-:Y:S02]  /*5ac0*/  @P1 LOP3.LUT P2, RZ, R0, 0x80, RZ, 0xc0, !PT ;  /* 0x0000008000ff1812 */ /* 0x000fe4000784c0ff */
[----:B------:R-:W-:Y:S04]  /*5ad0*/  @P1 LOP3.LUT R2, R3, 0x10, R2, 0xf8, !PT ;  /* 0x0000001003021812 */ /* 0x000fe800078ef802 */
[----:B------:R-:W-:Y:S01]  /*5ae0*/  @P1 LOP3.LUT R2, R2, 0xf60, R0, 0xf8, !PT ;  /* 0x00000f6002021812 */ /* 0x000fe200078ef800 */
[----:B-1----:R-:W-:Y:S06]  /*5af0*/  @!P5 BRA `(.L_x_83) ;  /* 0x00000000000cd947 */ /* 0x002fec0003800000 */
[----:B------:R-:W-:Y:S04]  /*5b00*/  SHF.L.U32 R0, R4, 0x1f, RZ ;  /* 0x0000001f04007819 */ /* 0x000fe800000006ff */
[----:B------:R-:W1:Y:S02]  /*5b10*/  SYNCS.PHASECHK.TRANS64.TRYWAIT P3, [UR44+0x30], R0 ;  /* 0x00003000ff0075a7 */ /* 0x000e64000806112c */
[----:B-1----:R-:W-:Y:S05]  /*5b20*/  @!P3 BRA `(.L_x_84) ;  /* 0x000000600070b947 */ /* 0x002fea0003800000 */
.L_x_83:
[----:B------:R-:W-:Y:S05]  /*5b30*/  BSYNC B0 ;  /* 0x0000000000007941 */ /* 0x000fea0003800000 */
.L_x_82:
[----:B------:R4:W5:Y:S01]  /*5b40*/  LDL.64 R16, [R1] ;  /* 0x0000000001107983 */ /* 0x0009620000100a00 */
[----:B------:R-:W-:Y:S02]  /*5b50*/  CS2R R22, SRZ ;  /* 0x0000000000167805 */ /* 0x000fe4000001ff00 */
[----:B------:R-:W-:Y:S01]  /*5b60*/  CS2R R20, SRZ ;  /* 0x0000000000147805 */ /* 0x000fe2000001ff00 */
[----:B------:R-:W-:Y:S01]  /*5b70*/  IMAD.MOV.U32 R235, RZ, RZ, RZ ;  /* 0x000000ffffeb7224 */ /* 0x000fe200078e00ff */
[----:B------:R4:W5:Y:S01]  /*5b80*/  LDL.64 R18, [R1+0x8] ;  /* 0x0000080001127983 */ /* 0x0009620000100a00 */
[----:B------:R-:W-:Y:S02]  /*5b90*/  CS2R R232, SRZ ;  /* 0x0000000000e87805 */ /* 0x000fe4000001ff00 */
[----:B------:R-:W-:Y:S02]  /*5ba0*/  CS2R R242, SRZ ;  /* 0x0000000000f27805 */ /* 0x000fe4000001ff00 */
[----:B------:R-:W-:Y:S01]  /*5bb0*/  CS2R R240, SRZ ;  /* 0x0000000000f07805 */ /* 0x000fe2000001ff00 */
[----:B------:R4:W2:Y:S01]  /*5bc0*/  LDL.64 R12, [R1+0x20] ;  /* 0x00002000010c7983 */ /* 0x0008a20000100a00 */
[----:B------:R-:W-:Y:S02]  /*5bd0*/  CS2R R250, SRZ ;  /* 0x0000000000fa7805 */ /* 0x000fe4000001ff00 */
[----:B------:R-:W-:Y:S02]  /*5be0*/  CS2R R248, SRZ ;  /* 0x0000000000f87805 */ /* 0x000fe4000001ff00 */
[----:B------:R-:W-:Y:S01]  /*5bf0*/  @P1 PLOP3.LUT P0, PT, P2, PT, PT, 0x80, 0x8 ;  /* 0x000000000008181c */ /* 0x000fe2000170f070 */
[----:B------:R4:W2:Y:S01]  /*5c00*/  LDL.64 R14, [R1+0x28] ;  /* 0x00002800010e7983 */ /* 0x0008a20000100a00 */
[----:B------:R-:W-:Y:S03]  /*5c10*/  UIADD3 UR4, UPT, UPT, UR44, 0x38, URZ ;  /* 0x000000382c047890 */ /* 0x000fe6000fffe0ff */
[----:B------:R4:W3:Y:S01]  /*5c20*/  LDL.64 R4, [R1+0x40] ;  /* 0x0000400001047983 */ /* 0x0008e20000100a00 */
[----:B------:R-:W-:Y:S03]  /*5c30*/  UPRMT UR4, UR61, 0x654, UR4 ;  /* 0x000006543d047896 */ /* 0x000fe60008000004 */
[----:B------:R4:W3:Y:S04]  /*5c40*/  LDL.64 R6, [R1+0x48] ;  /* 0x0000480001067983 */ /* 0x0008e80000100a00 */
[----:B------:R-:W4:Y:S04]  /*5c50*/  LDL.LU R11, [R1+0x64] ;  /* 0x00006400010b7983 */ /* 0x000f280000300800 */
[----:B------:R-:W-:Y:S04]  /*5c60*/  @P1 LDS.128 R220, [R2+UR44+0x100] ;  /* 0x0001002c02dc1984 */ /* 0x000fe80008000c00 */
[----:B------:R-:W-:Y:S04]  /*5c70*/  @P1 LDS.128 R228, [R2+UR44+0x1100] ;  /* 0x0011002c02e41984 */ /* 0x000fe80008000c00 */
[----:B------:R-:W-:Y:S04]  /*5c80*/  @P1 LDS.128 R236, [R2+UR44+0x2100] ;  /* 0x0021002c02ec1984 */ /* 0x000fe80008000c00 */
[----:B------:R-:W-:Y:S04]  /*5c90*/  @P1 LDS.128 R244, [R2+UR44+0x3100] ;  /* 0x0031002c02f41984 */ /* 0x000fe80008000c00 */
[----:B-----5:R-:W5:Y:S04]  /*5ca0*/  @P1 LDS.128 R16, [R2+UR44+0x4100] ;  /* 0x0041002c02101984 */ /* 0x020f680008000c00 */
[----:B--2---:R-:W2:Y:S04]  /*5cb0*/  @P1 LDS.128 R12, [R2+UR44+0x5100] ;  /* 0x0051002c020c1984 */ /* 0x004ea80008000c00 */
[----:B---3--:R3:W2:Y:S01]  /*5cc0*/  @P1 LDS.128 R4, [R2+UR44+0x6100] ;  /* 0x0061002c02041984 */ /* 0x0086a20008000c00 */
[----:B----4-:R-:W-:Y:S01]  /*5cd0*/  LOP3.LUT R11, R11, 0x1, RZ, 0x3c, !PT ;  /* 0x000000010b0b7812 */ /* 0x010fe200078e3cff */
[----:B---3--:R-:W-:Y:S02]  /*5ce0*/  @P1 VIADD R2, R2, UR44 ;  /* 0x0000002c02021c36 */ /* 0x008fe40008000000 */
[----:B-----5:R3:W-:Y:S02]  /*5cf0*/  @P1 STL.64 [R1], R16 ;  /* 0x0000001001001387 */ /* 0x0207e40000100a00 */
[C---:B-1----:R-:W-:Y:S02]  /*5d00*/  @P1 VIADD R0, R2.reuse, 0x100 ;  /* 0x0000010002001836 */ /* 0x042fe40000000000 */
[----:B------:R1:W-:Y:S01]  /*5d10*/  @P1 STL.64 [R1+0x8], R18 ;  /* 0x0000081201001387 */ /* 0x0003e20000100a00 */
[C---:B------:R-:W-:Y:S01]  /*5d20*/  @P1 IADD3 R8, PT, PT, R2.reuse, 0x2110, RZ ;  /* 0x0000211002081810 */ /* 0x040fe20007ffe0ff */
[----:B------:R-:W-:Y:S02]  /*5d30*/  @P1 VIADD R3, R2, 0x1110 ;  /* 0x0000111002031836 */ /* 0x000fe40000000000 */
[----:B--2---:R2:W-:Y:S01]  /*5d40*/  @P1 STL.64 [R1+0x20], R12 ;  /* 0x0000200c01001387 */ /* 0x0045e20000100a00 */
[C---:B------:R-:W-:Y:S02]  /*5d50*/  @P0 VIADD R3, R0.reuse, 0xff0 ;  /* 0x00000ff000030836 */ /* 0x040fe40000000000 */
[----:B------:R-:W-:Y:S01]  /*5d60*/  @P0 VIADD R8, R0, 0x1ff0 ;  /* 0x00001ff000080836 */ /* 0x000fe20000000000 */
[----:B------:R4:W-:Y:S04]  /*5d70*/  @P1 STL.64 [R1+0x28], R14 ;  /* 0x0000280e01001387 */ /* 0x0009e80000100a00 */
[----:B------:R5:W-:Y:S04]  /*5d80*/  @P1 STL.64 [R1+0x40], R4 ;  /* 0x0000400401001387 */ /* 0x000be80000100a00 */
[----:B------:R5:W-:Y:S04]  /*5d90*/  @P1 STL.64 [R1+0x48], R6 ;  /* 0x0000480601001387 */ /* 0x000be80000100a00 */
[----:B------:R-:W-:Y:S01]  /*5da0*/  @P1 LDS.128 R232, [R3] ;  /* 0x0000000003e81984 */ /* 0x000fe20000000c00 */
[----:B---3--:R-:W-:Y:S03]  /*5db0*/  CS2R R16, SRZ ;  /* 0x0000000000107805 */ /* 0x008fe6000001ff00 */
[----:B------:R-:W-:Y:S01]  /*5dc0*/  @P1 LDS.128 R240, [R8] ;  /* 0x0000000008f01984 */ /* 0x000fe20000000c00 */
[----:B-1----:R-:W-:Y:S02]  /*5dd0*/  CS2R R18, SRZ ;  /* 0x0000000000127805 */ /* 0x002fe4000001ff00 */
[----:B--2---:R-:W-:Y:S02]  /*5de0*/  CS2R R12, SRZ ;  /* 0x00000000000c7805 */ /* 0x004fe4000001ff00 */
[----:B----4-:R-:W-:Y:S01]  /*5df0*/  CS2R R14, SRZ ;  /* 0x00000000000e7805 */ /* 0x010fe2000001ff00 */
[----:B-----5:R-:W-:Y:S02]  /*5e00*/  @P1 VIADD R5, R2, 0x5110 ;  /* 0x0000511002051836 */ /* 0x020fe40000000000 */
[----:B------:R-:W-:Y:S02]  /*5e10*/  @P0 VIADD R5, R0, 0x4ff0 ;  /* 0x00004ff000050836 */ /* 0x000fe40000000000 */
[----:B------:R-:W-:Y:S01]  /*5e20*/  @P1 VIADD R6, R2, 0x4110 ;  /* 0x0000411002061836 */ /* 0x000fe20000000000 */
[----:B------:R-:W-:Y:S01]  /*5e30*/  @P0 IADD3 R6, PT, PT, R0, 0x3ff0, RZ ;  /* 0x00003ff000060810 */ /* 0x000fe20007ffe0ff */
[----:B------:R-:W-:Y:S01]  /*5e40*/  @P1 VIADD R4, R2, 0x110 ;  /* 0x0000011002041836 */ /* 0x000fe20000000000 */
[----:B------:R-:W-:Y:S01]  /*5e50*/  @P1 LDS.128 R16, [R5] ;  /* 0x0000000005101984 */ /* 0x000fe20000000c00 */
[----:B------:R-:W-:Y:S01]  /*5e60*/  @P0 IADD3 R4, PT, PT, R0, -0x10, RZ ;  /* 0xfffffff000040810 */ /* 0x000fe20007ffe0ff */
[C---:B------:R-:W-:Y:S02]  /*5e70*/  @P1 VIADD R7, R2.reuse, 0x3110 ;  /* 0x0000311002071836 */ /* 0x040fe40000000000 */
[----:B------:R-:W1:Y:S01]  /*5e80*/  @P1 LDS.128 R20, [R6] ;  /* 0x0000000006141984 */ /* 0x000e620000000c00 */
[----:B------:R-:W-:Y:S02]  /*5e90*/  @P1 VIADD R2, R2, 0x6110 ;  /* 0x0000611002021836 */ /* 0x000fe40000000000 */
[C---:B------:R-:W-:Y:S01]  /*5ea0*/  @P0 VIADD R2, R0.reuse, 0x5ff0 ;  /* 0x00005ff000020836 */ /* 0x040fe20000000000 */
[----:B------:R-:W-:Y:S01]  /*5eb0*/  @P1 LDS.128 R224, [R4] ;  /* 0x0000000004e01984 */ /* 0x000fe20000000c00 */
[----:B------:R-:W-:Y:S03]  /*5ec0*/  @P0 VIADD R7, R0, 0x2ff0 ;  /* 0x00002ff000070836 */ /* 0x000fe60000000000 */
[----:B------:R-:W2:Y:S04]  /*5ed0*/  @P1 LDS.128 R12, [R2] ;  /* 0x00000000020c1984 */ /* 0x000ea80000000c00 */
[----:B------:R4:W3:Y:S01]  /*5ee0*/  @P1 LDS.128 R248, [R7] ;  /* 0x0000000007f81984 */ /* 0x0008e20000000c00 */
[----:B------:R-:W-:Y:S01]  /*5ef0*/  @!PT LDS RZ, [RZ] ;  /* 0x00000000fffff984 */ /* 0x000fe20000000800 */
[----:B------:R-:W-:Y:S01]  /*5f00*/  @!PT LDS RZ, [RZ] ;  /* 0x00000000fffff984 */ /* 0x000fe20000000800 */
[----:B------:R-:W-:Y:S01]  /*5f10*/  @!PT LDS RZ, [RZ] ;  /* 0x00000000fffff984 */ /* 0x000fe20000000800 */
[----:B------:R-:W-:Y:S01]  /*5f20*/  @!PT LDS RZ, [RZ] ;  /* 0x00000000fffff984 */ /* 0x000fe20000000800 */
[----:B------:R5:W-:Y:S06]  /*5f30*/  MEMBAR.ALL.CTA ;  /* 0x0000000000007992 */ /* 0x000bec0000008000 */
[----:B-----5:R-:W5:Y:S04]  /*5f40*/  FENCE.VIEW.ASYNC.S ;  /* 0x00000000000073c6 */ /* 0x020f680000000000 */
[----:B-1----:R4:W-:Y:S01]  /*5f50*/  STL.64 [R1+0x10], R20 ;  /* 0x0000101401007387 */ /* 0x0029e20000100a00 */
[----:B-----5:R-:W-:Y:S03]  /*5f60*/  SYNCS.ARRIVE.TRANS64.RED.A1T0 RZ, [UR4], RZ ;  /* 0x000000ffffff79a7 */ /* 0x020fe60008100404 */
[----:B------:R4:W-:Y:S04]  /*5f70*/  STL.64 [R1+0x18], R22 ;  /* 0x0000181601007387 */ /* 0x0009e80000100a00 */
[----:B------:R4:W-:Y:S04]  /*5f80*/  STL.64 [R1+0x30], R16 ;  /* 0x0000301001007387 */ /* 0x0009e80000100a00 */
[----:B------:R4:W-:Y:S04]  /*5f90*/  STL.64 [R1+0x38], R18 ;  /* 0x0000381201007387 */ /* 0x0009e80000100a00 */
[----:B--2---:R4:W-:Y:S04]  /*5fa0*/  STL.64 [R1+0x50], R12 ;  /* 0x0000500c01007387 */ /* 0x0049e80000100a00 */
[----:B------:R4:W-:Y:S04]  /*5fb0*/  STL.64 [R1+0x58], R14 ;  /* 0x0000580e01007387 */ /* 0x0009e80000100a00 */
[----:B---3--:R4:W-:Y:S02]  /*5fc0*/  STL [R1+0x64], R11 ;  /* 0x0000640b01007387 */ /* 0x0089e40000100800 */
.L_x_81:
[----:B------:R-:W-:Y:S05]  /*5fd0*/  BSYNC B1 ;  /* 0x0000000000017941 */ /* 0x000fea0003800000 */
.L_x_80:
[----:B----4-:R-:W1:Y:S01]  /*5fe0*/  S2R R17, SR_TID.X ;  /* 0x0000000000117919 */ /* 0x010e620000002100 */
[----:B------:R-:W-:Y:S04]  /*5ff0*/  IMAD.U32 R0, RZ, RZ, UR43 ;  /* 0x0000002bff007e24 */ /* 0x000fe8000f8e00ff */
[----:B------:R-:W-:Y:S05]  /*6000*/  IMAD R16, R0, 0xe0, R216 ;  /* 0x000000e000107824 */ /* 0x000fea00078e02d8 */
[----:B------:R-:W-:Y:S02]  /*6010*/  SHF.R.U32.HI R0, RZ, 0x15, R16 ;  /* 0x00000015ff007819 */ /* 0x000fe40000011610 */
[----:B-1----:R-:W-:Y:S04]  /*6020*/  SHF.R.U32.HI R17, RZ, 0x5, R17 ;  /* 0x00000005ff117819 */ /* 0x002fe80000011611 */
[----:B------:R-:W-:Y:S01]  /*6030*/  LOP3.LUT P0, RZ, R0, 0x3, R17, 0x48, !PT ;  /* 0x0000000300ff7812 */ /* 0x000fe20007804811 */
[----:B------:R-:W-:Y:S01]  /*6040*/  @!UPT UIADD3 URZ, UPT, UPT, URZ, URZ, URZ ;  /* 0x000000fffffff290 */ /* 0x000fe2000fffe0ff */
[----:B--2---:R-:W-:Y:S11]  /*6050*/  @P4 BRA `(.L_x_85) ;  /* 0x0000000000084947 */ /* 0x004ff60003800000 */
[----:B------:R-:W1:Y:S02]  /*6060*/  SYNCS.PHASECHK.TRANS64.TRYWAIT P1, [R10+URZ+0x70], R9 ;  /* 0x000070090a0075a7 */ /* 0x000e6400080211ff */
[----:B-1----:R-:W-:Y:S05]  /*6070*/  @!P1 BRA `(.L_x_86) ;  /* 0x0000005c00349947 */ /* 0x002fea0003800000 */
.L_x_85:
[----:B------:R-:W-:Y:S05]  /*6080*/  @!P0 BRA `(.L_x_87) ;  /* 0x0000000000408947 */ /* 0x000fea0003800000 */
[----:B------:R-:W2:Y:S01]  /*6090*/  LDCU.64 UR8, c[0x4][0x70] ;  /* 0x01000e00ff0877ac */ /* 0x000ea20008000a00 */
[----:B------:R-:W-:Y:S01]  /*60a0*/  MOV R3, 0x0 ;  /* 0x0000000000037802 */ /* 0x000fe20000000f00 */
[----:B------:R-:W-:Y:S02]  /*60b0*/  HFMA2 R12, -RZ, RZ, 0, 5.9604644775390625e-08 ;  /* 0x00000001ff0c7431 */ /* 0x000fe400000001ff */
[----:B------:R-:W-:Y:S02]  /*60c0*/  IMAD.MOV.U32 R8, RZ, RZ, 0x192 ;  /* 0x00000192ff087424 */ /* 0x000fe400078e00ff */
[----:B------:R-:W-:Y:S01]  /*60d0*/  IMAD.MOV.U32 R13, RZ, RZ, RZ ;  /* 0x000000ffff0d7224 */ /* 0x000fe200078e00ff */
[----:B------:R-:W4:Y:S01]  /*60e0*/  LDCU.64 UR6, c[0x4][0x78] ;  /* 0x01000f00ff0677ac */ /* 0x000f220008000a00 */
[----:B------:R-:W3:Y:S01]  /*60f0*/  LDC.64 R2, c[0x4][R3] ;  /* 0x0100000003027b82 */ /* 0x000ee20000000a00 */
[----:B------:R-:W5:Y:S01]  /*6100*/  LDCU.64 UR4, c[0x4][0x10] ;  /* 0x01000200ff0477ac */ /* 0x000f620008000a00 */
[----:B--2---:R-:W-:Y:S01]  /*6110*/  MOV R5, UR9 ;  /* 0x0000000900057c02 */ /* 0x004fe20008000f00 */
[----:B------:R-:W-:Y:S01]  /*6120*/  IMAD.U32 R4, RZ, RZ, UR8 ;  /* 0x00000008ff047e24 */ /* 0x000fe2000f8e00ff */
[----:B----4-:R-:W-:Y:S01]  /*6130*/  MOV R7, UR7 ;  /* 0x0000000700077c02 */ /* 0x010fe20008000f00 */
[----:B------:R-:W-:Y:S01]  /*6140*/  IMAD.U32 R6, RZ, RZ, UR6 ;  /* 0x00000006ff067e24 */ /* 0x000fe2000f8e00ff */
[----:B-----5:R-:W-:Y:S01]  /*6150*/  MOV R11, UR5 ;  /* 0x00000005000b7c02 */ /* 0x020fe20008000f00 */
[----:B-1----:R-:W-:Y:S02]  /*6160*/  IMAD.U32 R10, RZ, RZ, UR4 ;  /* 0x00000004ff0a7e24 */ /* 0x002fe4000f8e00ff */
[----:B------:R-:W-:Y:S07]  /*6170*/  LEPC R20, `(.L_x_87) ;  /* 0x000000001014794e */ /* 0x000fee0000000000 */
[----:B---3--:R-:W-:Y:S05]  /*6180*/  CALL.ABS.NOINC R2 ;  /* 0x0000000002007343 */ /* 0x008fea0003c00000 */
.L_x_87:
[----:B------:R-:W-:Y:S05]  /*6190*/  WARPSYNC.ALL ;  /* 0x0000000000007948 */ /* 0x000fea0003800000 */
[C---:B------:R-:W-:Y:S01]  /*61a0*/  R2UR UR4, R16.reuse ;  /* 0x00000000100472ca */ /* 0x040fe200000e0000 */
[----:B------:R-:W-:Y:S05]  /*61b0*/  VIADD R0, R16, 0x20 ;  /* 0x0000002010007836 */ /* 0x000fea0000000000 */
[----:B------:R-:W-:Y:S04]  /*61c0*/  SHF.R.U32.HI R0, RZ, 0x15, R0 ;  /* 0x00000015ff007819 */ /* 0x000fe80000011600 */
[----:B------:R-:W-:Y:S03]  /*61d0*/  LOP3.LUT P0, RZ, R0, 0x3, R17, 0x48, !PT ;  /* 0x0000000300ff7812 */ /* 0x000fe60007804811 */
[----:B------:R-:W2:Y:S10]  /*61e0*/  LDTM.x32 R184, tmem[UR4] ;  /* 0x0000000400b879ee */ /* 0x000eb400082c0000 */
[----:B--2---:R-:W-:Y:S05]  /*61f0*/  @!P0 BRA `(.L_x_88) ;  /* 0x0000000000408947 */ /* 0x004fea0003800000 */
        /* <DEDUP_REMOVED lines=16> */
.L_x_88:
[----:B------:R-:W-:Y:S05]  /*6300*/  WARPSYNC.ALL ;  /* 0x0000000000007948 */ /* 0x000fea0003800000 */
[C---:B------:R-:W-:Y:S01]  /*6310*/  R2UR UR4, R16.reuse ;  /* 0x00000000100472ca */ /* 0x040fe200000e0000 */
[----:B------:R-:W-:Y:S05]  /*6320*/  VIADD R0, R16, 0x40 ;  /* 0x0000004010007836 */ /* 0x000fea0000000000 */
[----:B------:R-:W-:Y:S04]  /*6330*/  SHF.R.U32.HI R0, RZ, 0x15, R0 ;  /* 0x00000015ff007819 */ /* 0x000fe80000011600 */
[----:B------:R-:W-:Y:S03]  /*6340*/  LOP3.LUT P0, RZ, R0, 0x3, R17, 0x48, !PT ;  /* 0x0000000300ff7812 */ /* 0x000fe60007804811 */
[----:B------:R-:W2:Y:S10]  /*6350*/  LDTM.x32 R152, tmem[UR4+0x20] ;  /* 0x00002004009879ee */ /* 0x000eb400082c0000 */
        /* <DEDUP_REMOVED lines=17> */
.L_x_89:
        /* <DEDUP_REMOVED lines=23> */
.L_x_90:
        /* <DEDUP_REMOVED lines=23> */
.L_x_91:
        /* <DEDUP_REMOVED lines=23> */
.L_x_92:
        /* <DEDUP_REMOVED lines=23> */
.L_x_93:
[----:B------:R-:W2:Y:S01]  /*6a30*/  S2R R0, SR_TID.X ;  /* 0x0000000000007919 */ /* 0x000ea20000002100 */
[----:B------:R-:W-:Y:S05]  /*6a40*/  WARPSYNC.ALL ;  /* 0x0000000000007948 */ /* 0x000fea0003800000 */
[----:B--2---:R-:W-:Y:S01]  /*6a50*/  LOP3.LUT P1, RZ, R0, 0x60, RZ, 0xc0, !PT ;  /* 0x0000006000ff7812 */ /* 0x004fe2000782c0ff */
[----:B------:R-:W-:Y:S01]  /*6a60*/  STL [R1+0x118], R46 ;  /* 0x0001182e01007387 */ /* 0x000fe20000100800 */
[----:B------:R-:W-:Y:S01]  /*6a70*/  F2FP.F16.E4M3.UNPACK_B R3, R220 ;  /* 0x000000dcff03723e */ /* 0x000fe200020006ff */
[----:B---3--:R-:W-:Y:S01]  /*6a80*/  FMUL R0, R217, R184 ;  /* 0x000000b8d9007220 */ /* 0x008fe20000400000 */
[----:B------:R-:W-:Y:S01]  /*6a90*/  F2FP.F16.E4M3.UNPACK_B R220, R220.H1 ;  /* 0x000000dcffdc723e */ /* 0x000fe200030006ff */
[----:B------:R-:W-:Y:S01]  /*6aa0*/  STL [R1+0x114], R47 ;  /* 0x0001142f01007387 */ /* 0x000fe20000100800 */
[-C--:B------:R-:W-:Y:S01]  /*6ab0*/  F2FP.F16.E4M3.UNPACK_B R7, R221.reuse ;  /* 0x000000ddff07723e */ /* 0x080fe200020006ff */
[--C-:B------:R-:W-:Y:S01]  /*6ac0*/  HADD2.F32 R2, -RZ, R3.reuse.H0_H0 ;  /* 0x20000003ff027230 */ /* 0x100fe20000004100 */
[----:B------:R-:W-:Y:S01]  /*6ad0*/  F2FP.F16.E4M3.UNPACK_B R221, R221.H1 ;  /* 0x000000ddffdd723e */ /* 0x000fe200030006ff */
[----:B------:R2:W-:Y:S01]  /*6ae0*/  STL [R1+0x110], R48 ;  /* 0x0001103001007387 */ /* 0x0005e20000100800 */
[----:B------:R-:W-:Y:S01]  /*6af0*/  HADD2.F32 R3, -RZ, R3.H1_H1 ;  /* 0x30000003ff037230 */ /* 0x000fe20000004100 */
[----:B------:R-:W-:Y:S01]  /*6b00*/  F2FP.F16.E4M3.UNPACK_B R11, R222 ;  /* 0x000000deff0b723e */ /* 0x000fe200020006ff */
[----:B------:R-:W-:Y:S01]  /*6b10*/  FFMA R0, R219, R2, R0 ;  /* 0x00000002db007223 */ /* 0x000fe20000000000 */
[----:B------:R3:W-:Y:S01]  /*6b20*/  STL [R1+0x10c], R49 ;  /* 0x00010c3101007387 */ /* 0x0007e20000100800 */
[----:B------:R-:W-:Y:S01]  /*6b30*/  FMUL R2, R217, R185 ;  /* 0x000000b9d9027220 */ /* 0x000fe20000400000 */
[--C-:B------:R-:W-:Y:S01]  /*6b40*/  HADD2.F32 R4, -RZ, R220.reuse.H0_H0 ;  /* 0x200000dcff047230 */ /* 0x100fe20000004100 */
[----:B------:R-:W-:Y:S01]  /*6b50*/  F2FP.F16.E4M3.UNPACK_B R222, R222.H1 ;  /* 0x000000deffde723e */ /* 0x000fe200030006ff */
[----:B------:R-:W-:Y:S01]  /*6b60*/  STL [R1+0x108], R50 ;  /* 0x0001083201007387 */ /* 0x000fe20000100800 */
[----:B------:R-:W-:Y:S01]  /*6b70*/  FFMA R2, R219, R3, R2 ;  /* 0x00000003db027223 */ /* 0x000fe20000000002 */
[----:B------:R-:W-:Y:S01]  /*6b80*/  FMUL R3, R217, R186 ;  /* 0x000000bad9037220 */ /* 0x000fe20000400000 */
[----:B------:R-:W-:Y:S01]  /*6b90*/  HADD2.F32 R5, -RZ, R220.H1_H1 ;  /* 0x300000dcff057230 */ /* 0x000fe20000004100 */
[----:B------:R-:W-:Y:S01]  /*6ba0*/  STL [R1+0x104], R51 ;  /* 0x0001043301007387 */ /* 0x000fe20000100800 */
[----:B------:R-:W-:Y:S01]  /*6bb0*/  F2FP.F16.E4M3.UNPACK_B R14, R223 ;  /* 0x000000dfff0e723e */ /* 0x000fe200020006ff */
[----:B------:R-:W-:Y:S01]  /*6bc0*/  FFMA R3, R219, R4, R3 ;  /* 0x00000004db037223 */ /* 0x000fe20000000003 */
[----:B------:R-:W-:Y:S01]  /*6bd0*/  FMUL R4, R217, R187 ;  /* 0x000000bbd9047220 */ /* 0x000fe20000400000 */
[----:B------:R-:W-:Y:S01]  /*6be0*/  STL [R1+0x100], R52 ;  /* 0x0001003401007387 */ /* 0x000fe20000100800 */
[----:B------:R-:W-:Y:S01]  /*6bf0*/  F2FP.F16.E4M3.UNPACK_B R223, R223.H1 ;  /* 0x000000dfffdf723e */ /* 0x000fe200030006ff */
[--C-:B------:R-:W-:Y:S01]  /*6c00*/  HADD2.F32 R6, -RZ, R7.reuse.H0_H0 ;  /* 0x20000007ff067230 */ /* 0x100fe20000004100 */
[----:B------:R-:W-:Y:S01]  /*6c10*/  R2UR UR4, R16 ;  /* 0x00000000100472ca */ /* 0x000fe200000e0000 */
[----:B------:R-:W-:Y:S01]  /*6c20*/  STL [R1+0xfc], R53 ;  /* 0x0000fc3501007387 */ /* 0x000fe20000100800 */
[-C--:B------:R-:W-:Y:S01]  /*6c30*/  F2FP.F16.E4M3.UNPACK_B R19, R224.reuse ;  /* 0x000000e0ff13723e */ /* 0x080fe200020006ff */
[----:B------:R-:W-:Y:S01]  /*6c40*/  FFMA R4, R219, R5, R4 ;  /* 0x00000005db047223 */ /* 0x000fe20000000004 */
[----:B------:R-:W-:Y:S01]  /*6c50*/  F2FP.F16.E4M3.UNPACK_B R224, R224.H1 ;  /* 0x000000e0ffe0723e */ /* 0x000fe200030006ff */
[----:B------:R4:W-:Y:S01]  /*6c60*/  STL [R1+0xf8], R54 ;  /* 0x0000f83601007387 */ /* 0x0009e20000100800 */
[-C--:B--2---:R-:W-:Y:S01]  /*6c70*/  F2FP.F16.E4M3.UNPACK_B R48, R247.reuse ;  /* 0x000000f7ff30723e */ /* 0x084fe200020006ff */
[----:B------:R-:W-:Y:S01]  /*6c80*/  FMUL R5, R217, R188 ;  /* 0x000000bcd9057220 */ /* 0x000fe20000400000 */
[----:B------:R-:W-:Y:S01]  /*6c90*/  F2FP.F16.E4M3.UNPACK_B R47, R247.H1 ;  /* 0x000000f7ff2f723e */ /* 0x000fe200030006ff */
[----:B------:R-:W-:Y:S01]  /*6ca0*/  STL [R1+0xf4], R55 ;  /* 0x0000f43701007387 */ /* 0x000fe20000100800 */
[----:B------:R-:W-:Y:S01]  /*6cb0*/  F2FP.F16.E4M3.UNPACK_B R252, R246.H1 ;  /* 0x000000f6fffc723e */ /* 0x000fe200030006ff */
[----:B------:R-:W-:Y:S01]  /*6cc0*/  FFMA R5, R219, R6, R5 ;  /* 0x00000006db057223 */ /* 0x000fe20000000005 */
[C---:B---3--:R-:W-:Y:S01]  /*6cd0*/  PRMT R49, R47.reuse, 0x7610, R49 ;  /* 0x000076102f317816 */ /* 0x048fe20000000031 */
[----:B------:R-:W-:Y:S01]  /*6ce0*/  STL [R1+0x68], R216 ;  /* 0x000068d801007387 */ /* 0x000fe20000100800 */
[----:B------:R-:W-:Y:S01]  /*6cf0*/  PRMT R46, R47, 0x7632, R46 ;  /* 0x000076322f2e7816 */ /* 0x000fe2000000002e */
[----:B------:R-:W-:Y:S01]  /*6d00*/  HADD2.F32 R7, -RZ, R7.H1_H1 ;  /* 0x30000007ff077230 */ /* 0x000fe20000004100 */
[----:B------:R-:W-:Y:S01]  /*6d10*/  F2FP.SATFINITE.E4M3.F32.PACK_AB_MERGE_C R3, R4, R3, RZ ;  /* 0x000000030403723e */ /* 0x000fe200048070ff */
[C---:B------:R-:W-:Y:S01]  /*6d20*/  FMUL R6, R217.reuse, R189 ;  /* 0x000000bdd9067220 */ /* 0x040fe20000400000 */
[--C-:B------:R-:W-:Y:S02]  /*6d30*/  HADD2.F32 R8, -RZ, R221.reuse.H0_H0 ;  /* 0x200000ddff087230 */ /* 0x100fe40000004100 */
[----:B------:R-:W-:Y:S01]  /*6d40*/  FMUL R184, R217, R207 ;  /* 0x000000cfd9b87220 */ /* 0x000fe20000400000 */
[----:B-1----:R-:W-:Y:S02]  /*6d50*/  HADD2.F32 R9, -RZ, R221.H1_H1 ;  /* 0x300000ddff097230 */ /* 0x002fe40000004100 */
[----:B------:R-:W-:Y:S01]  /*6d60*/  FFMA R6, R219, R7, R6 ;  /* 0x00000007db067223 */ /* 0x000fe20000000006 */
[C---:B------:R-:W-:Y:S01]  /*6d70*/  FMUL R7, R217.reuse, R190 ;  /* 0x000000bed9077220 */ /* 0x040fe20000400000 */
[--C-:B------:R-:W-:Y:S02]  /*6d80*/  HADD2.F32 R10, -RZ, R11.reuse.H0_H0 ;  /* 0x2000000bff0a7230 */ /* 0x100fe40000004100 */
[----:B------:R-:W-:Y:S01]  /*6d90*/  FMUL R185, R217, R208 ;  /* 0x000000d0d9b97220 */ /* 0x000fe20000400000 */
[----:B------:R-:W-:Y:S02]  /*6da0*/  HADD2.F32 R11, -RZ, R11.H1_H1 ;  /* 0x3000000bff0b7230 */ /* 0x000fe40000004100 */
        /* <DEDUP_REMOVED lines=12> */
[C---:B------:R-:W-:Y:S01]  /*6e70*/  FMUL R14, R217.reuse, R197 ;  /* 0x000000c5d90e7220 */ /* 0x040fe20000400000 */
[--C-:B------:R-:W-:Y:S02]  /*6e80*/  HADD2.F32 R17, -RZ, R223.reuse.H0_H0 ;  /* 0x200000dfff117230 */ /* 0x100fe40000004100 */
[----:B------:R-:W-:Y:S01]  /*6e90*/  FMUL R188, R217, R211 ;  /* 0x000000d3d9bc7220 */ /* 0x000fe20000400000 */
[----:B------:R-:W-:Y:S01]  /*6ea0*/  FFMA R10, R219, R11, R10 ;  /* 0x0000000bdb0a7223 */ /* 0x000fe2000000000a */
[C---:B------:R-:W-:Y:S01]  /*6eb0*/  FMUL R11, R217.reuse, R194 ;  /* 0x000000c2d90b7220 */ /* 0x040fe20000400000 */
[----:B------:R-:W-:Y:S02]  /*6ec0*/  HADD2.F32 R18, -RZ, R223.H1_H1 ;  /* 0x300000dfff127230 */ /* 0x000fe40000004100 */
[----:B------:R-:W-:Y:S01]  /*6ed0*/  FMUL R189, R217, R212 ;  /* 0x000000d4d9bd7220 */ /* 0x000fe20000400000 */
[--C-:B------:R-:W-:Y:S02]  /*6ee0*/  HADD2.F32 R20, -RZ, R19.reuse.H0_H0 ;  /* 0x20000013ff147230 */ /* 0x100fe40000004100 */
[----:B------:R-:W-:Y:S01]  /*6ef0*/  FFMA R11, R219, R12, R11 ;  /* 0x0000000cdb0b7223 */ /* 0x000fe2000000000b */
[C---:B------:R-:W-:Y:S01]  /*6f00*/  FMUL R12, R217.reuse, R195 ;  /* 0x000000c3d90c7220 */ /* 0x040fe20000400000 */
[----:B------:R-:W-:Y:S02]  /*6f10*/  HADD2.F32 R21, -RZ, R19.H1_H1 ;  /* 0x30000013ff157230 */ /* 0x000fe40000004100 */
[----:B------:R-:W-:Y:S01]  /*6f20*/  FMUL R19, R217, R202 ;  /* 0x000000cad9137220 */ /* 0x000fe20000400000 */
[--C-:B------:R-:W-:Y:S02]  /*6f30*/  HADD2.F32 R22, -RZ, R224.reuse.H0_H0 ;  /* 0x200000e0ff167230 */ /* 0x100fe40000004100 */
[----:B------:R-:W-:Y:S01]  /*6f40*/  FFMA R12, R219, R13, R12 ;  /* 0x0000000ddb0c7223 */ /* 0x000fe2000000000c */
[C---:B------:R-:W-:Y:S01]  /*6f50*/  FMUL R13, R217.reuse, R196 ;  /* 0x000000c4d90d7220 */ /* 0x040fe20000400000 */
[----:B------:R-:W-:Y:S01]  /*6f60*/  HADD2.F32 R23, -RZ, R224.H1_H1 ;  /* 0x300000e0ff177230 */ /* 0x000fe20000004100 */
[----:B------:R-:W-:Y:S01]  /*6f70*/  F2FP.F16.E4M3.UNPACK_B R196, R226 ;  /* 0x000000e2ffc4723e */ /* 0x000fe200020006ff */
[----:B------:R-:W-:Y:S01]  /*6f80*/  FMUL R190, R217, R213 ;  /* 0x000000d5d9be7220 */ /* 0x000fe20000400000 */
[----:B------:R-:W-:Y:S01]  /*6f90*/  FFMA R13, R219, R15, R13 ;  /* 0x0000000fdb0d7223 */ /* 0x000fe2000000000d */
[----:B------:R-:W-:Y:S01]  /*6fa0*/  FMUL R15, R217, R198 ;  /* 0x000000c6d90f7220 */ /* 0x000fe20000400000 */
[----:B------:R-:W-:Y:S01]  /*6fb0*/  FFMA R14, R219, R16, R14 ;  /* 0x00000010db0e7223 */ /* 0x000fe2000000000e */
[----:B------:R-:W-:Y:S01]  /*6fc0*/  FMUL R16, R217, R199 ;  /* 0x000000c7d9107220 */ /* 0x000fe20000400000 */
[----:B------:R-:W-:Y:S01]  /*6fd0*/  F2FP.F16.E4M3.UNPACK_B R226, R226.H1 ;  /* 0x000000e2ffe2723e */ /* 0x000fe200030006ff */
[----:B------:R-:W-:Y:S01]  /*6fe0*/  FFMA R15, R219, R17, R15 ;  /* 0x00000011db0f7223 */ /* 0x000fe2000000000f */
[----:B------:R-:W-:Y:S01]  /*6ff0*/  FMUL R17, R217, R200 ;  /* 0x000000c8d9117220 */ /* 0x000fe20000400000 */
[----:B------:R-:W-:Y:S01]  /*7000*/  FFMA R16, R219, R18, R16 ;  /* 0x00000012db107223 */ /* 0x000fe20000000010 */
[----:B------:R-:W-:Y:S01]  /*7010*/  FMUL R18, R217, R201 ;  /* 0x000000c9d9127220 */ /* 0x000fe20000400000 */
[----:B------:R-:W-:Y:S01]  /*7020*/  F2FP.F16.E4M3.UNPACK_B R198, R227 ;  /* 0x000000e3ffc6723e */ /* 0x000fe200020006ff */
[C---:B------:R-:W-:Y:S01]  /*7030*/  FFMA R17, R219.reuse, R20, R17 ;  /* 0x00000014db117223 */ /* 0x040fe20000000011 */
[C---:B----4-:R-:W-:Y:S01]  /*7040*/  PRMT R54, R48.reuse, 0x7632, R54 ;  /* 0x0000763230367816 */ /* 0x050fe20000000036 */
[C---:B------:R-:W-:Y:S01]  /*7050*/  FFMA R18, R219.reuse, R21, R18 ;  /* 0x00000015db127223 */ /* 0x040fe20000000012 */
[----:B------:R-:W-:Y:S01]  /*7060*/  FFMA R19, R219, R22, R19 ;  /* 0x00000016db137223 */ /* 0x000fe20000000013 */
[----:B------:R-:W-:Y:S01]  /*7070*/  PRMT R51, R48, 0x7610, R51 ;  /* 0x0000761030337816 */ /* 0x000fe20000000033 */
[----:B------:R-:W-:Y:S01]  /*7080*/  STL [R1+0xe0], R17 ;  /* 0x0000e01101007387 */ /* 0x000fe20000100800 */
[----:B------:R-:W-:Y:S01]  /*7090*/  F2FP.F16.E4M3.UNPACK_B R21, R225 ;  /* 0x000000e1ff15723e */ /* 0x000fe200020006ff */
[C---:B------:R-:W-:Y:S01]  /*70a0*/  FMUL R20, R217.reuse, R203 ;  /* 0x000000cbd9147220 */ /* 0x040fe20000400000 */
[----:B------:R-:W-:Y:S01]  /*70b0*/  F2FP.F16.E4M3.UNPACK_B R225, R225.H1 ;  /* 0x000000e1ffe1723e */ /* 0x000fe200030006ff */
[----:B------:R-:W-:Y:S01]  /*70c0*/  STL [R1+0xe4], R18 ;  /* 0x0000e41201007387 */ /* 0x000fe20000100800 */
[----:B------:R-:W-:Y:S01]  /*70d0*/  FMUL R22, R217, R205 ;  /* 0x000000cdd9167220 */ /* 0x000fe20000400000 */
[--C-:B------:R-:W-:Y:S02]  /*70e0*/  HADD2.F32 R193, -RZ, R21.reuse.H0_H0 ;  /* 0x20000015ffc17230 */ /* 0x100fe40000004100 */
[----:B------:R-:W-:Y:S01]  /*70f0*/  FFMA R20, R219, R23, R20 ;  /* 0x00000017db147223 */ /* 0x000fe20000000014 */
[----:B------:R-:W-:Y:S01]  /*7100*/  STL [R1+0xec], R19 ;  /* 0x0000ec1301007387 */ /* 0x000fe20000100800 */
[----:B------:R-:W-:Y:S02]  /*7110*/  HADD2.F32 R194, -RZ, R21.H1_H1 ;  /* 0x30000015ffc27230 */ /* 0x000fe40000004100 */
[C---:B------:R-:W-:Y:S01]  /*7120*/  FMUL R21, R217.reuse, R204 ;  /* 0x000000ccd9157220 */ /* 0x040fe20000400000 */
[----:B------:R-:W-:Y:S01]  /*7130*/  FMUL R23, R217, R206 ;  /* 0x000000ced9177220 */ /* 0x000fe20000400000 */
[----:B------:R-:W-:Y:S01]  /*7140*/  STL [R1+0xf0], R20 ;  /* 0x0000f01401007387 */ /* 0x000fe20000100800 */
[----:B------:R-:W-:Y:S01]  /*7150*/  F2FP.F16.E4M3.UNPACK_B R227, R227.H1 ;  /* 0x000000e3ffe3723e */ /* 0x000fe200030006ff */
[C---:B------:R-:W-:Y:S01]  /*7160*/  FFMA R21, R219.reuse, R193, R21 ;  /* 0x000000c1db157223 */ /* 0x040fe20000000015 */
[--C-:B------:R-:W-:Y:S02]  /*7170*/  HADD2.F32 R193, -RZ, R225.reuse.H0_H0 ;  /* 0x200000e1ffc17230 */ /* 0x100fe40000004100 */
[----:B------:R-:W-:Y:S01]  /*7180*/  FFMA R22, R219, R194, R22 ;  /* 0x000000c2db167223 */ /* 0x000fe20000000016 */
[----:B------:R-:W-:Y:S02]  /*7190*/  HADD2.F32 R195, -RZ, R225.H1_H1 ;  /* 0x300000e1ffc37230 */ /* 0x000fe40000004100 */
[----:B------:R-:W-:Y:S01]  /*71a0*/  FMUL R191, R217, R214 ;  /* 0x000000d6d9bf7220 */ /* 0x000fe20000400000 */
[----:B------:R-:W-:Y:S01]  /*71b0*/  STL [R1+0xb4], R21 ;  /* 0x0000b41501007387 */ /* 0x000fe20000100800 */
[----:B------:R-:W-:Y:S01]  /*71c0*/  F2FP.F16.E4M3.UNPACK_B R199, R229 ;  /* 0x000000e5ffc7723e */ /* 0x000fe200020006ff */
[C---:B------:R-:W-:Y:S01]  /*71d0*/  FFMA R23, R219.reuse, R193, R23 ;  /* 0x000000c1db177223 */ /* 0x040fe20000000017 */
[----:B------:R-:W-:Y:S01]  /*71e0*/  F2FP.F16.E4M3.UNPACK_B R229, R229.H1 ;  /* 0x000000e5ffe5723e */ /* 0x000fe200030006ff */
[----:B------:R-:W-:Y:S01]  /*71f0*/  STL [R1+0xb8], R22 ;  /* 0x0000b81601007387 */ /* 0x000fe20000100800 */
[-C--:B------:R-:W-:Y:S01]  /*7200*/  F2FP.F16.E4M3.UNPACK_B R201, R230.reuse ;  /* 0x000000e6ffc9723e */ /* 0x080fe200020006ff */
[--C-:B------:R-:W-:Y:S01]  /*7210*/  HADD2.F32 R194, -RZ, R196.reuse.H0_H0 ;  /* 0x200000c4ffc27230 */ /* 0x100fe20000004100 */
[----:B------:R-:W-:Y:S01]  /*7220*/  F2FP.F16.E4M3.UNPACK_B R230, R230.H1 ;  /* 0x000000e6ffe6723e */ /* 0x000fe200030006ff */
[----:B------:R-:W-:Y:S01]  /*7230*/  STL [R1+0xd0], R23 ;  /* 0x0000d01701007387 */ /* 0x000fe20000100800 */
[----:B------:R-:W-:Y:S01]  /*7240*/  F2FP.F16.E4M3.UNPACK_B R203, R231 ;  /* 0x000000e7ffcb723e */ /* 0x000fe200020006ff */
[C---:B------:R-:W-:Y:S01]  /*7250*/  FFMA R184, R219.reuse, R195, R184 ;  /* 0x000000c3dbb87223 */ /* 0x040fe200000000b8 */
[----:B------:R-:W-:Y:S01]  /*7260*/  F2FP.F16.E4M3.UNPACK_B R231, R231.H1 ;  /* 0x000000e7ffe7723e */ /* 0x000fe200030006ff */
[----:B------:R-:W-:Y:S02]  /*7270*/  HADD2.F32 R196, -RZ, R196.H1_H1 ;  /* 0x300000c4ffc47230 */ /* 0x000fe40000004100 */
[C---:B------:R-:W-:Y:S01]  /*7280*/  FFMA R185, R219.reuse, R194, R185 ;  /* 0x000000c2dbb97223 */ /* 0x040fe200000000b9 */
[--C-:B------:R-:W-:Y:S01]  /*7290*/  HADD2.F32 R193, -RZ, R226.reuse.H0_H0 ;  /* 0x200000e2ffc17230 */ /* 0x100fe20000004100 */
[----:B------:R-:W-:Y:S01]  /*72a0*/  STL [R1+0xd4], R184 ;  /* 0x0000d4b801007387 */ /* 0x000fe20000100800 */
[----:B------:R-:W-:Y:S01]  /*72b0*/  F2FP.F16.E4M3.UNPACK_B R200, R232 ;  /* 0x000000e8ffc8723e */ /* 0x000fe200020006ff */
[C---:B------:R-:W-:Y:S01]  /*72c0*/  FFMA R186, R219.reuse, R196, R186 ;  /* 0x000000c4dbba7223 */ /* 0x040fe200000000ba */
[-C--:B------:R-:W-:Y:S01]  /*72d0*/  F2FP.F16.E4M3.UNPACK_B R196, R228.reuse ;  /* 0x000000e4ffc4723e */ /* 0x080fe200020006ff */
[----:B------:R-:W-:Y:S01]  /*72e0*/  STL [R1+0xbc], R185 ;  /* 0x0000bcb901007387 */ /* 0x000fe20000100800 */
[----:B------:R-:W-:Y:S01]  /*72f0*/  F2FP.F16.E4M3.UNPACK_B R228, R228.H1 ;  /* 0x000000e4ffe4723e */ /* 0x000fe200030006ff */
[----:B------:R-:W-:Y:S01]  /*7300*/  HADD2.F32 R197, -RZ, R226.H1_H1 ;  /* 0x300000e2ffc57230 */ /* 0x000fe20000004100 */
[----:B------:R-:W-:Y:S01]  /*7310*/  F2FP.F16.E4M3.UNPACK_B R232, R232.H1 ;  /* 0x000000e8ffe8723e */ /* 0x000fe200030006ff */
[----:B------:R-:W-:Y:S01]  /*7320*/  STL [R1+0xc0], R186 ;  /* 0x0000c0ba01007387 */ /* 0x000fe20000100800 */
[----:B------:R-:W-:Y:S01]  /*7330*/  F2FP.F16.E4M3.UNPACK_B R202, R233 ;  /* 0x000000e9ffca723e */ /* 0x000fe200020006ff */
[C---:B------:R-:W-:Y:S01]  /*7340*/  FFMA R187, R219.reuse, R193, R187 ;  /* 0x000000c1dbbb7223 */ /* 0x040fe200000000bb */
[----:B------:R-:W-:Y:S01]  /*7350*/  F2FP.F16.E4M3.UNPACK_B R233, R233.H1 ;  /* 0x000000e9ffe9723e */ /* 0x000fe200030006ff */
[--C-:B------:R-:W-:Y:S02]  /*7360*/  HADD2.F32 R195, -RZ, R198.reuse.H0_H0 ;  /* 0x200000c6ffc37230 */ /* 0x100fe40000004100 */
[C---:B------:R-:W-:Y:S01]  /*7370*/  FFMA R188, R219.reuse, R197, R188 ;  /* 0x000000c5dbbc7223 */ /* 0x040fe200000000bc */
[----:B------:R-:W-:Y:S01]  /*7380*/  HADD2.F32 R198, -RZ, R198.H1_H1 ;  /* 0x300000c6ffc67230 */ /* 0x000fe20000004100 */
[----:B------:R-:W-:Y:S01]  /*7390*/  STL [R1+0xc8], R187 ;  /* 0x0000c8bb01007387 */ /* 0x000fe20000100800 */
[-C--:B------:R-:W-:Y:S01]  /*73a0*/  F2FP.F16.E4M3.UNPACK_B R205, R234.reuse ;  /* 0x000000eaffcd723e */ /* 0x080fe200020006ff */
[C---:B------:R-:W-:Y:S01]  /*73b0*/  FFMA R189, R219.reuse, R195, R189 ;  /* 0x000000c3dbbd7223 */ /* 0x040fe200000000bd */
[----:B------:R-:W-:Y:S01]  /*73c0*/  F2FP.F16.E4M3.UNPACK_B R234, R234.H1 ;  /* 0x000000eaffea723e */ /* 0x000fe200030006ff */
[----:B------:R-:W-:Y:S01]  /*73d0*/  STL [R1+0xcc], R188 ;  /* 0x0000ccbc01007387 */ /* 0x000fe20000100800 */
[-C--:B------:R-:W-:Y:S01]  /*73e0*/  F2FP.F16.E4M3.UNPACK_B R207, R235.reuse ;  /* 0x000000ebffcf723e */ /* 0x080fe200020006ff */
[--C-:B------:R-:W-:Y:S01]  /*73f0*/  HADD2.F32 R193, -RZ, R227.reuse.H0_H0 ;  /* 0x200000e3ffc17230 */ /* 0x100fe20000004100 */
[----:B------:R-:W-:Y:S01]  /*7400*/  F2FP.F16.E4M3.UNPACK_B R235, R235.H1 ;  /* 0x000000ebffeb723e */ /* 0x000fe200030006ff */
[----:B------:R-:W-:Y:S01]  /*7410*/  STL [R1+0xb0], R189 ;  /* 0x0000b0bd01007387 */ /* 0x000fe20000100800 */
[-C--:B------:R-:W-:Y:S01]  /*7420*/  F2FP.F16.E4M3.UNPACK_B R204, R239.reuse ;  /* 0x000000efffcc723e */ /* 0x080fe200020006ff */
[C---:B------:R-:W-:Y:S01]  /*7430*/  FFMA R190, R219.reuse, R198, R190 ;  /* 0x000000c6dbbe7223 */ /* 0x040fe200000000be */
[----:B------:R-:W-:Y:S01]  /*7440*/  F2FP.F16.E4M3.UNPACK_B R239, R239.H1 ;  /* 0x000000efffef723e */ /* 0x000fe200030006ff */
[----:B------:R-:W-:Y:S02]  /*7450*/  HADD2.F32 R194, -RZ, R227.H1_H1 ;  /* 0x300000e3ffc27230 */ /* 0x000fe40000004100 */
[----:B------:R-:W-:Y:S01]  /*7460*/  FFMA R191, R219, R193, R191 ;  /* 0x000000c1dbbf7223 */ /* 0x000fe200000000bf */
[----:B------:R-:W-:Y:S01]  /*7470*/  FMUL R192, R217, R215 ;  /* 0x000000d7d9c07220 */ /* 0x000fe20000400000 */
[----:B------:R-:W-:Y:S01]  /*7480*/  STL [R1+0xc4], R190 ;  /* 0x0000c4be01007387 */ /* 0x000fe20000100800 */
[-C--:B------:R-:W-:Y:S01]  /*7490*/  F2FP.F16.E4M3.UNPACK_B R206, R240.reuse ;  /* 0x000000f0ffce723e */ /* 0x080fe200020006ff */
[--C-:B------:R-:W-:Y:S01]  /*74a0*/  HADD2.F32 R195, -RZ, R196.reuse.H0_H0 ;  /* 0x200000c4ffc37230 */ /* 0x100fe20000004100 */
[----:B------:R-:W-:Y:S01]  /*74b0*/  F2FP.F16.E4M3.UNPACK_B R240, R240.H1 ;  /* 0x000000f0fff0723e */ /* 0x000fe200030006ff */
[----:B------:R-:W-:Y:S01]  /*74c0*/  STL [R1+0xd8], R191 ;  /* 0x0000d8bf01007387 */ /* 0x000fe20000100800 */
[-C--:B------:R-:W-:Y:S01]  /*74d0*/  F2FP.F16.E4M3.UNPACK_B R208, R241.reuse ;  /* 0x000000f1ffd0723e */ /* 0x080fe200020006ff */
[----:B------:R-:W-:Y:S01]  /*74e0*/  FFMA R192, R219, R194, R192 ;  /* 0x000000c2dbc07223 */ /* 0x000fe200000000c0 */
[----:B------:R-:W-:Y:S01]  /*74f0*/  F2FP.F16.E4M3.UNPACK_B R241, R241.H1 ;  /* 0x000000f1fff1723e */ /* 0x000fe200030006ff */
[----:B------:R-:W-:Y:S02]  /*7500*/  HADD2.F32 R196, -RZ, R196.H1_H1 ;  /* 0x300000c4ffc47230 */ /* 0x000fe40000004100 */
[C---:B------:R-:W-:Y:S01]  /*7510*/  FMUL R152, R217.reuse, R152 ;  /* 0x00000098d9987220 */ /* 0x040fe20000400000 */
[C---:B------:R-:W-:Y:S01]  /*7520*/  FMUL R153, R217.reuse, R153 ;  /* 0x00000099d9997220 */ /* 0x040fe20000400000 */
[----:B------:R-:W-:Y:S01]  /*7530*/  STL [R1+0xdc], R192 ;  /* 0x0000dcc001007387 */ /* 0x000fe20000100800 */
[-C--:B------:R-:W-:Y:S01]  /*7540*/  F2FP.F16.E4M3.UNPACK_B R209, R242.reuse ;  /* 0x000000f2ffd1723e */ /* 0x080fe200020006ff */
[--C-:B------:R-:W-:Y:S01]  /*7550*/  HADD2.F32 R193, -RZ, R228.reuse.H0_H0 ;  /* 0x200000e4ffc17230 */ /* 0x100fe20000004100 */
[----:B------:R-:W-:Y:S01]  /*7560*/  F2FP.F16.E4M3.UNPACK_B R242, R242.H1 ;  /* 0x000000f2fff2723e */ /* 0x000fe200030006ff */
[----:B------:R-:W-:Y:S01]  /*7570*/  FMUL R154, R217, R154 ;  /* 0x0000009ad99a7220 */ /* 0x000fe20000400000 */
[C---:B------:R-:W-:Y:S01]  /*7580*/  FFMA R152, R219.reuse, R195, R152 ;  /* 0x000000c3db987223 */ /* 0x040fe20000000098 */
[C---:B------:R-:W-:Y:S01]  /*7590*/  FFMA R153, R219.reuse, R196, R153 ;  /* 0x000000c4db997223 */ /* 0x040fe20000000099 */
[----:B------:R-:W-:Y:S02]  /*75a0*/  HADD2.F32 R197, -RZ, R228.H1_H1 ;  /* 0x300000e4ffc57230 */ /* 0x000fe40000004100 */
[----:B------:R-:W-:Y:S01]  /*75b0*/  FFMA R154, R219, R193, R154 ;  /* 0x000000c1db9a7223 */ /* 0x000fe2000000009a */
[--C-:B------:R-:W-:Y:S01]  /*75c0*/  HADD2.F32 R193, -RZ, R199.reuse.H0_H0 ;  /* 0x200000c7ffc17230 */ /* 0x100fe20000004100 */
[----:B------:R-:W-:Y:S01]  /*75d0*/  STL [R1+0xac], R152 ;  /* 0x0000ac9801007387 */ /* 0x000fe20000100800 */
[----:B------:R-:W-:Y:S01]  /*75e0*/  F2FP.F16.E4M3.UNPACK_B R211, R243 ;  /* 0x000000f3ffd3723e */ /* 0x000fe200020006ff */
[C---:B------:R-:W-:Y:S01]  /*75f0*/  FMUL R155, R217.reuse, R155 ;  /* 0x0000009bd99b7220 */ /* 0x040fe20000400000 */
[----:B------:R-:W-:Y:S01]  /*7600*/  F2FP.F16.E4M3.UNPACK_B R243, R243.H1 ;  /* 0x000000f3fff3723e */ /* 0x000fe200030006ff */
[----:B------:R-:W-:Y:S01]  /*7610*/  STL [R1+0xe8], R153 ;  /* 0x0000e89901007387 */ /* 0x000fe20000100800 */
[----:B------:R-:W-:Y:S01]  /*7620*/  F2FP.F16.E4M3.UNPACK_B R228, R245.H1 ;  /* 0x000000f5ffe4723e */ /* 0x000fe200030006ff */
[----:B------:R-:W-:Y:S01]  /*7630*/  FMUL R156, R217, R156 ;  /* 0x0000009cd99c7220 */ /* 0x000fe20000400000 */
[----:B------:R-:W-:Y:S01]  /*7640*/  F2FP.F16.E4M3.UNPACK_B R215, R249 ;  /* 0x000000f9ffd7723e */ /* 0x000fe200020006ff */
[C---:B------:R-:W-:Y:S01]  /*7650*/  FFMA R155, R219.reuse, R197, R155 ;  /* 0x000000c5db9b7223 */ /* 0x040fe2000000009b */
[----:B------:R-:W-:Y:S02]  /*7660*/  HADD2.F32 R194, -RZ, R199.H1_H1 ;  /* 0x300000c7ffc27230 */ /* 0x000fe40000004100 */
[----:B------:R-:W-:Y:S01]  /*7670*/  FFMA R156, R219, R193, R156 ;  /* 0x000000c1db9c7223 */ /* 0x000fe2000000009c */
[C---:B------:R-:W-:Y:S01]  /*7680*/  FMUL R157, R217.reuse, R157 ;  /* 0x0000009dd99d7220 */ /* 0x040fe20000400000 */
[--C-:B------:R-:W-:Y:S02]  /*7690*/  HADD2.F32 R193, -RZ, R229.reuse.H0_H0 ;  /* 0x200000e5ffc17230 */ /* 0x100fe40000004100 */
[----:B------:R-:W-:Y:S01]  /*76a0*/  FMUL R125, R217, R125 ;  /* 0x0000007dd97d7220 */ /* 0x000fe20000400000 */
[----:B------:R-:W-:Y:S01]  /*76b0*/  HADD2.F32 R195, -RZ, R229.H1_H1 ;  /* 0x300000e5ffc37230 */ /* 0x000fe20000004100 */
[----:B------:R-:W-:Y:S01]  /*76c0*/  STL [R1+0xa4], R156 ;  /* 0x0000a49c01007387 */ /* 0x000fe20000100800 */
[----:B------:R-:W-:Y:S01]  /*76d0*/  F2FP.F16.E4M3.UNPACK_B R199, R236 ;  /* 0x000000ecffc7723e */ /* 0x000fe200020006ff */
[----:B------:R-:W-:Y:S01]  /*76e0*/  FFMA R157, R219, R194, R157 ;  /* 0x000000c2db9d7223 */ /* 0x000fe2000000009d */
[----:B------:R-:W-:Y:S01]  /*76f0*/  F2FP.F16.E4M3.UNPACK_B R236, R236.H1 ;  /* 0x000000ecffec723e */ /* 0x000fe200030006ff */
[--C-:B------:R-:W-:Y:S02]  /*7700*/  HADD2.F32 R197, -RZ, R230.reuse.H1_H1 ;  /* 0x300000e6ffc57230 */ /* 0x100fe40000004100 */
[C---:B------:R-:W-:Y:S01]  /*7710*/  FMUL R128, R217.reuse, R128 ;  /* 0x00000080d9807220 */ /* 0x040fe20000400000 */
[C---:B------:R-:W-:Y:S01]  /*7720*/  FMUL R132, R217.reuse, R132 ;  /* 0x00000084d9847220 */ /* 0x040fe20000400000 */
[----:B------:R-:W-:Y:S01]  /*7730*/  STL [R1+0xa8], R157 ;  /* 0x0000a89d01007387 */ /* 0x000fe20000100800 */
[----:B------:R-:W-:Y:S01]  /*7740*/  F2FP.F16.E4M3.UNPACK_B R222, R249.H1 ;  /* 0x000000f9ffde723e */ /* 0x000fe200030006ff */
[C---:B------:R-:W-:Y:S01]  /*7750*/  FMUL R158, R217.reuse, R158 ;  /* 0x0000009ed99e7220 */ /* 0x040fe20000400000 */
[----:B------:R-:W-:Y:S01]  /*7760*/  F2FP.F16.E4M3.UNPACK_B R247, R251.H1 ;  /* 0x000000fbfff7723e */ /* 0x000fe200030006ff */
[----:B------:R-:W2:Y:S01]  /*7770*/  LDL.LU R50, [R1+0x4] ;  /* 0x0000040001327983 */ /* 0x000ea20000300800 */
[----:B------:R-:W-:Y:S01]  /*7780*/  F2FP.F16.E4M3.UNPACK_B R226, R250 ;  /* 0x000000faffe2723e */ /* 0x000fe200020006ff */
[--C-:B------:R-:W-:Y:S02]  /*7790*/  HADD2.F32 R194, -RZ, R201.reuse.H0_H0 ;  /* 0x200000c9ffc27230 */ /* 0x100fe40000004100 */
[C---:B------:R-:W-:Y:S01]  /*77a0*/  FMUL R159, R217.reuse, R159 ;  /* 0x0000009fd99f7220 */ /* 0x040fe20000400000 */
[----:B------:R-:W3:Y:S01]  /*77b0*/  LDL.LU R48, [R1+0x8] ;  /* 0x0000080001307983 */ /* 0x000ee20000300800 */
[----:B------:R-:W-:Y:S01]  /*77c0*/  FMUL R160, R217, R160 ;  /* 0x000000a0d9a07220 */ /* 0x000fe20000400000 */
[----:B------:R-:W-:Y:S01]  /*77d0*/  HADD2.F32 R196, -RZ, R201.H1_H1 ;  /* 0x300000c9ffc47230 */ /* 0x000fe20000004100 */
[----:B------:R-:W-:Y:S01]  /*77e0*/  F2FP.F16.E4M3.UNPACK_B R201, R237 ;  /* 0x000000edffc9723e */ /* 0x000fe200020006ff */
[----:B------:R-:W-:Y:S01]  /*77f0*/  FFMA R158, R219, R193, R158 ;  /* 0x000000c1db9e7223 */ /* 0x000fe2000000009e */
[----:B------:R-:W-:Y:S01]  /*7800*/  F2FP.F16.E4M3.UNPACK_B R237, R237.H1 ;  /* 0x000000edffed723e */ /* 0x000fe200030006ff */
[----:B------:R-:W-:Y:S02]  /*7810*/  HADD2.F32 R193, -RZ, R230.H0_H0 ;  /* 0x200000e6ffc17230 */ /* 0x000fe40000004100 */
[C---:B------:R-:W-:Y:S01]  /*7820*/  FMUL R161, R217.reuse, R161 ;  /* 0x000000a1d9a17220 */ /* 0x040fe20000400000 */
[----:B------:R-:W-:Y:S01]  /*7830*/  FMUL R162, R217, R162 ;  /* 0x000000a2d9a27220 */ /* 0x000fe20000400000 */
[C---:B------:R-:W-:Y:S01]  /*7840*/  FFMA R159, R219.reuse, R195, R159 ;  /* 0x000000c3db9f7223 */ /* 0x040fe2000000009f */
[C---:B------:R-:W-:Y:S01]  /*7850*/  FFMA R160, R219.reuse, R194, R160 ;  /* 0x000000c2dba07223 */ /* 0x040fe200000000a0 */
[----:B------:R-:W-:Y:S01]  /*7860*/  FFMA R161, R219, R196, R161 ;  /* 0x000000c4dba17223 */ /* 0x000fe200000000a1 */
[----:B------:R-:W-:Y:S01]  /*7870*/  FMUL R163, R217, R163 ;  /* 0x000000a3d9a37220 */ /* 0x000fe20000400000 */
[--C-:B------:R-:W-:Y:S02]  /*7880*/  HADD2.F32 R195, -RZ, R203.reuse.H0_H0 ;  /* 0x200000cbffc37230 */ /* 0x100fe40000004100 */
[----:B------:R-:W-:Y:S01]  /*7890*/  FFMA R162, R219, R193, R162 ;  /* 0x000000c1dba27223 */ /* 0x000fe200000000a2 */
[C---:B------:R-:W-:Y:S01]  /*78a0*/  FMUL R164, R217.reuse, R164 ;  /* 0x000000a4d9a47220 */ /* 0x040fe20000400000 */
[----:B------:R-:W-:Y:S01]  /*78b0*/  HADD2.F32 R198, -RZ, R203.H1_H1 ;  /* 0x300000cbffc67230 */ /* 0x000fe20000004100 */
[-C--:B------:R-:W-:Y:S01]  /*78c0*/  F2FP.F16.E4M3.UNPACK_B R203, R238.reuse ;  /* 0x000000eeffcb723e */ /* 0x080fe200020006ff */
[----:B------:R-:W4:Y:S01]  /*78d0*/  LDL.LU R47, [R1+0xc] ;  /* 0x00000c00012f7983 */ /* 0x000f220000300800 */
[----:B------:R-:W-:Y:S01]  /*78e0*/  F2FP.F16.E4M3.UNPACK_B R238, R238.H1 ;  /* 0x000000eeffee723e */ /* 0x000fe200030006ff */
[--C-:B------:R-:W-:Y:S02]  /*78f0*/  HADD2.F32 R193, -RZ, R231.reuse.H0_H0 ;  /* 0x200000e7ffc17230 */ /* 0x100fe40000004100 */
[C---:B------:R-:W-:Y:S01]  /*7900*/  FMUL R165, R217.reuse, R165 ;  /* 0x000000a5d9a57220 */ /* 0x040fe20000400000 */
[----:B------:R-:W-:Y:S01]  /*7910*/  FMUL R166, R217, R166 ;  /* 0x000000a6d9a67220 */ /* 0x000fe20000400000 */
[C---:B------:R-:W-:Y:S01]  /*7920*/  FFMA R163, R219.reuse, R197, R163 ;  /* 0x000000c5dba37223 */ /* 0x040fe200000000a3 */
[C---:B------:R-:W-:Y:S01]  /*7930*/  FFMA R164, R219.reuse, R195, R164 ;  /* 0x000000c3dba47223 */ /* 0x040fe200000000a4 */
[----:B------:R-:W-:Y:S02]  /*7940*/  HADD2.F32 R194, -RZ, R231.H1_H1 ;  /* 0x300000e7ffc27230 */ /* 0x000fe40000004100 */
[----:B------:R-:W-:Y:S01]  /*7950*/  FFMA R165, R219, R198, R165 ;  /* 0x000000c6dba57223 */ /* 0x000fe200000000a5 */
[----:B------:R-:W-:Y:S01]  /*7960*/  FMUL R167, R217, R167 ;  /* 0x000000a7d9a77220 */ /* 0x000fe20000400000 */
[--C-:B------:R-:W-:Y:S02]  /*7970*/  HADD2.F32 R195, -RZ, R200.reuse.H0_H0 ;  /* 0x200000c8ffc37230 */ /* 0x100fe40000004100 */
[----:B------:R-:W-:Y:S01]  /*7980*/  FFMA R166, R219, R193, R166 ;  /* 0x000000c1dba67223 */ /* 0x000fe200000000a6 */
[C---:B------:R-:W-:Y:S01]  /*7990*/  FMUL R168, R217.reuse, R168 ;  /* 0x000000a8d9a87220 */ /* 0x040fe20000400000 */
[----:B------:R-:W-:Y:S01]  /*79a0*/  HADD2.F32 R196, -RZ, R200.H1_H1 ;  /* 0x300000c8ffc47230 */ /* 0x000fe20000004100 */
[----:B------:R-:W-:Y:S01]  /*79b0*/  F2FP.F16.E4M3.UNPACK_B R200, R244 ;  /* 0x000000f4ffc8723e */ /* 0x000fe200020006ff */
[C---:B------:R-:W-:Y:S01]  /*79c0*/  FMUL R169, R217.reuse, R169 ;  /* 0x000000a9d9a97220 */ /* 0x040fe20000400000 */
[--C-:B------:R-:W-:Y:S02]  /*79d0*/  HADD2.F32 R193, -RZ, R232.reuse.H0_H0 ;  /* 0x200000e8ffc17230 */ /* 0x100fe40000004100 */
[----:B------:R-:W-:Y:S01]  /*79e0*/  FMUL R170, R217, R170 ;  /* 0x000000aad9aa7220 */ /* 0x000fe20000400000 */
[C---:B------:R-:W-:Y:S01]  /*79f0*/  FFMA R167, R219.reuse, R194, R167 ;  /* 0x000000c2dba77223 */ /* 0x040fe200000000a7 */
[C---:B------:R-:W-:Y:S01]  /*7a00*/  FFMA R168, R219.reuse, R195, R168 ;  /* 0x000000c3dba87223 */ /* 0x040fe200000000a8 */
[C---:B------:R-:W-:Y:S01]  /*7a10*/  FFMA R169, R219.reuse, R196, R169 ;  /* 0x000000c4dba97223 */ /* 0x040fe200000000a9 */
[----:B------:R-:W-:Y:S01]  /*7a20*/  FFMA R170, R219, R193, R170 ;  /* 0x000000c1dbaa7223 */ /* 0x000fe200000000aa */
[----:B------:R-:W-:Y:S02]  /*7a30*/  HADD2.F32 R197, -RZ, R232.H1_H1 ;  /* 0x300000e8ffc57230 */ /* 0x000fe40000004100 */
[C---:B------:R-:W-:Y:S01]  /*7a40*/  FMUL R171, R217.reuse, R171 ;  /* 0x000000abd9ab7220 */ /* 0x040fe20000400000 */
[--C-:B------:R-:W-:Y:S02]  /*7a50*/  HADD2.F32 R193, -RZ, R202.reuse.H0_H0 ;  /* 0x200000caffc17230 */ /* 0x100fe40000004100 */
[----:B------:R-:W-:Y:S01]  /*7a60*/  FMUL R172, R217, R172 ;  /* 0x000000acd9ac7220 */ /* 0x000fe20000400000 */
[----:B------:R-:W-:Y:S02]  /*7a70*/  HADD2.F32 R194, -RZ, R202.H1_H1 ;  /* 0x300000caffc27230 */ /* 0x000fe40000004100 */
[----:B------:R-:W-:Y:S01]  /*7a80*/  FFMA R171, R219, R197, R171 ;  /* 0x000000c5dbab7223 */ /* 0x000fe200000000ab */
[----:B------:R-:W-:Y:S01]  /*7a90*/  FMUL R173, R217, R173 ;  /* 0x000000add9ad7220 */ /* 0x000fe20000400000 */
[----:B------:R-:W-:Y:S01]  /*7aa0*/  FFMA R172, R219, R193, R172 ;  /* 0x000000c1dbac7223 */ /* 0x000fe200000000ac */
[--C-:B------:R-:W-:Y:S02]  /*7ab0*/  HADD2.F32 R193, -RZ, R233.reuse.H0_H0 ;  /* 0x200000e9ffc17230 */ /* 0x100fe40000004100 */
[----:B------:R-:W-:Y:S01]  /*7ac0*/  FMUL R174, R217, R174 ;  /* 0x000000aed9ae7220 */ /* 0x000fe20000400000 */
[----:B------:R-:W-:Y:S02]  /*7ad0*/  HADD2.F32 R195, -RZ, R233.H1_H1 ;  /* 0x300000e9ffc37230 */ /* 0x000fe40000004100 */
[----:B------:R-:W-:Y:S01]  /*7ae0*/  FFMA R173, R219, R194, R173 ;  /* 0x000000c2dbad7223 */ /* 0x000fe200000000ad */
[----:B------:R-:W-:Y:S01]  /*7af0*/  FMUL R175, R217, R175 ;  /* 0x000000afd9af7220 */ /* 0x000fe20000400000 */
[--C-:B------:R-:W-:Y:S02]  /*7b00*/  HADD2.F32 R194, -RZ, R205.reuse.H0_H0 ;  /* 0x200000cdffc27230 */ /* 0x100fe40000004100 */
[----:B------:R-:W-:Y:S01]  /*7b10*/  FFMA R174, R219, R193, R174 ;  /* 0x000000c1dbae7223 */ /* 0x000fe200000000ae */
[C---:B------:R-:W-:Y:S01]  /*7b20*/  FMUL R176, R217.reuse, R176 ;  /* 0x000000b0d9b07220 */ /* 0x040fe20000400000 */
[----:B------:R-:W-:Y:S02]  /*7b30*/  HADD2.F32 R196, -RZ, R205.H1_H1 ;  /* 0x300000cdffc47230 */ /* 0x000fe40000004100 */
[C---:B------:R-:W-:Y:S01]  /*7b40*/  FMUL R177, R217.reuse, R177 ;  /* 0x000000b1d9b17220 */ /* 0x040fe20000400000 */
[--C-:B------:R-:W-:Y:S02]  /*7b50*/  HADD2.F32 R193, -RZ, R234.reuse.H0_H0 ;  /* 0x200000eaffc17230 */ /* 0x100fe40000004100 */
        /* <DEDUP_REMOVED lines=8> */
[----:B------:R-:W-:Y:S02]  /*7be0*/  HADD2.F32 R198, -RZ, R207.H1_H1 ;  /* 0x300000cfffc67230 */ /* 0x000fe40000004100 */
[C---:B------:R-:W-:Y:S01]  /*7bf0*/  FMUL R180, R217.reuse, R180 ;  /* 0x000000b4d9b47220 */ /* 0x040fe20000400000 */
[--C-:B------:R-:W-:Y:S02]  /*7c00*/  HADD2.F32 R193, -RZ, R235.reuse.H0_H0 ;  /* 0x200000ebffc17230 */ /* 0x100fe40000004100 */
[C---:B------:R-:W-:Y:S01]  /*7c10*/  FMUL R181, R217.reuse, R181 ;  /* 0x000000b5d9b57220 */ /* 0x040fe20000400000 */
[----:B------:R-:W-:Y:S01]  /*7c20*/  FMUL R182, R217, R182 ;  /* 0x000000b6d9b67220 */ /* 0x000fe20000400000 */
[C---:B------:R-:W-:Y:S01]  /*7c30*/  FFMA R179, R219.reuse, R197, R179 ;  /* 0x000000c5dbb37223 */ /* 0x040fe200000000b3 */
[----:B------:R-:W-:Y:S02]  /*7c40*/  HADD2.F32 R194, -RZ, R235.H1_H1 ;  /* 0x300000ebffc27230 */ /* 0x000fe40000004100 */
[----:B------:R-:W-:Y:S01]  /*7c50*/  FFMA R180, R219, R195, R180 ;  /* 0x000000c3dbb47223 */ /* 0x000fe200000000b4 */
[----:B------:R-:W-:Y:S01]  /*7c60*/  FMUL R183, R217, R183 ;  /* 0x000000b7d9b77220 */ /* 0x000fe20000400000 */
[C---:B------:R-:W-:Y:S01]  /*7c70*/  FFMA R181, R219.reuse, R198, R181 ;  /* 0x000000c6dbb57223 */ /* 0x040fe200000000b5 */
[--C-:B------:R-:W-:Y:S02]  /*7c80*/  HADD2.F32 R195, -RZ, R199.reuse.H0_H0 ;  /* 0x200000c7ffc37230 */ /* 0x100fe40000004100 */
[----:B------:R-:W-:Y:S01]  /*7c90*/  FFMA R182, R219, R193, R182 ;  /* 0x000000c1dbb67223 */ /* 0x000fe200000000b6 */
[C---:B------:R-:W-:Y:S01]  /*7ca0*/  FMUL R120, R217.reuse, R120 ;  /* 0x00000078d9787220 */ /* 0x040fe20000400000 */
[----:B------:R-:W-:Y:S02]  /*7cb0*/  HADD2.F32 R196, -RZ, R199.H1_H1 ;  /* 0x300000c7ffc47230 */ /* 0x000fe40000004100 */
[----:B------:R-:W-:Y:S01]  /*7cc0*/  FMUL R121, R217, R121 ;  /* 0x00000079d9797220 */ /* 0x000fe20000400000 */
[--C-:B------:R-:W-:Y:S02]  /*7cd0*/  HADD2.F32 R193, -RZ, R236.reuse.H0_H0 ;  /* 0x200000ecffc17230 */ /* 0x100fe40000004100 */
[----:B------:R-:W-:Y:S01]  /*7ce0*/  FFMA R183, R219, R194, R183 ;  /* 0x000000c2dbb77223 */ /* 0x000fe200000000b7 */
[----:B------:R-:W-:Y:S02]  /*7cf0*/  HADD2.F32 R197, -RZ, R236.H1_H1 ;  /* 0x300000ecffc57230 */ /* 0x000fe40000004100 */
[C---:B------:R-:W-:Y:S01]  /*7d00*/  FMUL R122, R217.reuse, R122 ;  /* 0x0000007ad97a7220 */ /* 0x040fe20000400000 */
[----:B------:R-:W-:Y:S01]  /*7d10*/  FMUL R123, R217, R123 ;  /* 0x0000007bd97b7220 */ /* 0x000fe20000400000 */
[--C-:B------:R-:W-:Y:S02]  /*7d20*/  HADD2.F32 R194, -RZ, R201.reuse.H0_H0 ;  /* 0x200000c9ffc27230 */ /* 0x100fe40000004100 */
[----:B------:R-:W-:Y:S01]  /*7d30*/  FFMA R120, R219, R195, R120 ;  /* 0x000000c3db787223 */ /* 0x000fe20000000078 */
[----:B------:R-:W-:Y:S01]  /*7d40*/  FMUL R124, R217, R124 ;  /* 0x0000007cd97c7220 */ /* 0x000fe20000400000 */
[C---:B------:R-:W-:Y:S01]  /*7d50*/  FFMA R121, R219.reuse, R196, R121 ;  /* 0x000000c4db797223 */ /* 0x040fe20000000079 */
[C---:B------:R-:W-:Y:S01]  /*7d60*/  FFMA R122, R219.reuse, R193, R122 ;  /* 0x000000c1db7a7223 */ /* 0x040fe2000000007a */
[----:B------:R-:W-:Y:S02]  /*7d70*/  HADD2.F32 R198, -RZ, R201.H1_H1 ;  /* 0x300000c9ffc67230 */ /* 0x000fe40000004100 */
[C---:B------:R-:W-:Y:S01]  /*7d80*/  FFMA R123, R219.reuse, R197, R123 ;  /* 0x000000c5db7b7223 */ /* 0x040fe2000000007b */
[----:B------:R-:W-:Y:S01]  /*7d90*/  FFMA R124, R219, R194, R124 ;  /* 0x000000c2db7c7223 */ /* 0x000fe2000000007c */
[--C-:B------:R-:W-:Y:S02]  /*7da0*/  HADD2.F32 R193, -RZ, R237.reuse.H0_H0 ;  /* 0x200000edffc17230 */ /* 0x100fe40000004100 */
[C---:B------:R-:W-:Y:S01]  /*7db0*/  FMUL R126, R217.reuse, R126 ;  /* 0x0000007ed97e7220 */ /* 0x040fe20000400000 */
[----:B------:R-:W-:Y:S02]  /*7dc0*/  HADD2.F32 R194, -RZ, R237.H1_H1 ;  /* 0x300000edffc27230 */ /* 0x000fe40000004100 */
[----:B------:R-:W-:Y:S01]  /*7dd0*/  FMUL R127, R217, R127 ;  /* 0x0000007fd97f7220 */ /* 0x000fe20000400000 */
[--C-:B------:R-:W-:Y:S02]  /*7de0*/  HADD2.F32 R195, -RZ, R203.reuse.H0_H0 ;  /* 0x200000cbffc37230 */ /* 0x100fe40000004100 */
[C---:B------:R-:W-:Y:S01]  /*7df0*/  FFMA R125, R219.reuse, R198, R125 ;  /* 0x000000c6db7d7223 */ /* 0x040fe2000000007d */
[C---:B------:R-:W-:Y:S01]  /*7e00*/  FFMA R126, R219.reuse, R193, R126 ;  /* 0x000000c1db7e7223 */ /* 0x040fe2000000007e */
[----:B------:R-:W2:Y:S01]  /*7e10*/  LDL.LU R198, [R1] ;  /* 0x0000000001c67983 */ /* 0x000ea20000300800 */
[----:B------:R-:W-:Y:S01]  /*7e20*/  F2FP.F16.E4M3.UNPACK_B R202, R244.H1 ;  /* 0x000000f4ffca723e */ /* 0x000fe200030006ff */
[C---:B------:R-:W-:Y:S01]  /*7e30*/  FFMA R127, R219.reuse, R194, R127 ;  /* 0x000000c2db7f7223 */ /* 0x040fe2000000007f */
[----:B------:R-:W-:Y:S01]  /*7e40*/  F2FP.F16.E4M3.UNPACK_B R205, R245 ;  /* 0x000000f5ffcd723e */ /* 0x000fe200020006ff */
[----:B------:R-:W-:Y:S01]  /*7e50*/  FFMA R128, R219, R195, R128 ;  /* 0x000000c3db807223 */ /* 0x000fe20000000080 */
[----:B------:R-:W-:Y:S02]  /*7e60*/  HADD2.F32 R196, -RZ, R203.H1_H1 ;  /* 0x300000cbffc47230 */ /* 0x000fe40000004100 */
[C---:B------:R-:W-:Y:S01]  /*7e70*/  FMUL R133, R217.reuse, R133 ;  /* 0x00000085d9857220 */ /* 0x040fe20000400000 */
[--C-:B------:R-:W-:Y:S02]  /*7e80*/  HADD2.F32 R193, -RZ, R238.reuse.H0_H0 ;  /* 0x200000eeffc17230 */ /* 0x100fe40000004100 */
[C---:B------:R-:W-:Y:S01]  /*7e90*/  FMUL R134, R217.reuse, R134 ;  /* 0x00000086d9867220 */ /* 0x040fe20000400000 */
[----:B------:R-:W-:Y:S01]  /*7ea0*/  STL [R1+0xa0], R128 ;  /* 0x0000a08001007387 */ /* 0x000fe20000100800 */
[----:B------:R-:W-:Y:S01]  /*7eb0*/  F2FP.F16.E4M3.UNPACK_B R234, R246 ;  /* 0x000000f6ffea723e */ /* 0x000fe200020006ff */
[----:B------:R-:W-:Y:S01]  /*7ec0*/  HADD2.F32 R197, -RZ, R238.H1_H1 ;  /* 0x300000eeffc57230 */ /* 0x000fe20000004100 */
[----:B------:R-:W-:Y:S01]  /*7ed0*/  F2FP.F16.E4M3.UNPACK_B R201, R248 ;  /* 0x000000f8ffc9723e */ /* 0x000fe200020006ff */
[C---:B------:R-:W-:Y:S01]  /*7ee0*/  FMUL R129, R217.reuse, R129 ;  /* 0x00000081d9817220 */ /* 0x040fe20000400000 */
[C---:B------:R-:W-:Y:S01]  /*7ef0*/  FMUL R130, R217.reuse, R130 ;  /* 0x00000082d9827220 */ /* 0x040fe20000400000 */
[----:B------:R-:W-:Y:S01]  /*7f00*/  FMUL R131, R217, R131 ;  /* 0x00000083d9837220 */ /* 0x000fe20000400000 */
[--C-:B------:R-:W-:Y:S02]  /*7f10*/  HADD2.F32 R194, -RZ, R204.reuse.H1_H1 ;  /* 0x300000ccffc27230 */ /* 0x100fe40000004100 */
[C---:B------:R-:W-:Y:S01]  /*7f20*/  FFMA R129, R219.reuse, R196, R129 ;  /* 0x000000c4db817223 */ /* 0x040fe20000000081 */
[C---:B------:R-:W-:Y:S01]  /*7f30*/  FFMA R130, R219.reuse, R193, R130 ;  /* 0x000000c1db827223 */ /* 0x040fe20000000082 */
[----:B------:R-:W-:Y:S02]  /*7f40*/  HADD2.F32 R193, -RZ, R204.H0_H0 ;  /* 0x200000ccffc17230 */ /* 0x000fe40000004100 */
[----:B------:R-:W-:Y:S01]  /*7f50*/  FFMA R131, R219, R197, R131 ;  /* 0x000000c5db837223 */ /* 0x000fe20000000083 */
[--C-:B------:R-:W-:Y:S02]  /*7f60*/  HADD2.F32 R195, -RZ, R239.reuse.H1_H1 ;  /* 0x300000efffc37230 */ /* 0x100fe40000004100 */
[C---:B------:R-:W-:Y:S01]  /*7f70*/  FMUL R135, R217.reuse, R135 ;  /* 0x00000087d9877220 */ /* 0x040fe20000400000 */
[----:B------:R-:W-:Y:S01]  /*7f80*/  FMUL R136, R217, R136 ;  /* 0x00000088d9887220 */ /* 0x000fe20000400000 */
[C---:B------:R-:W-:Y:S01]  /*7f90*/  FFMA R132, R219.reuse, R193, R132 ;  /* 0x000000c1db847223 */ /* 0x040fe20000000084 */
[----:B------:R-:W-:Y:S02]  /*7fa0*/  HADD2.F32 R193, -RZ, R239.H0_H0 ;  /* 0x200000efffc17230 */ /* 0x000fe40000004100 */
[----:B------:R-:W-:Y:S01]  /*7fb0*/  FFMA R133, R219, R194, R133 ;  /* 0x000000c2db857223 */ /* 0x000fe20000000085 */
[--C-:B------:R-:W-:Y:S02]  /*7fc0*/  HADD2.F32 R194, -RZ, R206.reuse.H0_H0 ;  /* 0x200000ceffc27230 */ /* 0x100fe40000004100 */
[----:B------:R-:W-:Y:S01]  /*7fd0*/  FMUL R137, R217, R137 ;  /* 0x00000089d9897220 */ /* 0x000fe20000400000 */
[----:B------:R-:W-:Y:S02]  /*7fe0*/  HADD2.F32 R196, -RZ, R206.H1_H1 ;  /* 0x300000ceffc47230 */ /* 0x000fe40000004100 */
[C---:B------:R-:W-:Y:S01]  /*7ff0*/  FFMA R134, R219.reuse, R193, R134 ;  /* 0x000000c1db867223 */ /* 0x040fe20000000086 */
[C---:B------:R-:W-:Y:S01]  /*8000*/  FFMA R135, R219.reuse, R195, R135 ;  /* 0x000000c3db877223 */ /* 0x040fe20000000087 */
[C---:B------:R-:W-:Y:S01]  /*8010*/  FFMA R136, R219.reuse, R194, R136 ;  /* 0x000000c2db887223 */ /* 0x040fe20000000088 */
[--C-:B------:R-:W-:Y:S02]  /*8020*/  HADD2.F32 R193, -RZ, R240.reuse.H0_H0 ;  /* 0x200000f0ffc17230 */ /* 0x100fe40000004100 */
[----:B------:R-:W-:Y:S01]  /*8030*/  FFMA R137, R219, R196, R137 ;  /* 0x000000c4db897223 */ /* 0x000fe20000000089 */
[C---:B------:R-:W-:Y:S01]  /*8040*/  FMUL R138, R217.reuse, R138 ;  /* 0x0000008ad98a7220 */ /* 0x040fe20000400000 */
[----:B------:R-:W-:Y:S02]  /*8050*/  HADD2.F32 R197, -RZ, R240.H1_H1 ;  /* 0x300000f0ffc57230 */ /* 0x000fe40000004100 */
[----:B------:R-:W-:Y:S01]  /*8060*/  FMUL R139, R217, R139 ;  /* 0x0000008bd98b7220 */ /* 0x000fe20000400000 */
[----:B------:R-:W-:Y:S02]  /*8070*/  HADD2.F32 R195, -RZ, R208.H0_H0 ;  /* 0x200000d0ffc37230 */ /* 0x000fe40000004100 */
[----:B------:R-:W-:Y:S01]  /*8080*/  FFMA R138, R219, R193, R138 ;  /* 0x000000c1db8a7223 */ /* 0x000fe2000000008a */
[----:B------:R-:W-:Y:S01]  /*8090*/  FMUL R140, R217, R140 ;  /* 0x0000008cd98c7220 */ /* 0x000fe20000400000 */
[----:B------:R-:W-:Y:S01]  /*80a0*/  FFMA R139, R219, R197, R139 ;  /* 0x000000c5db8b7223 */ /* 0x000fe2000000008b */
[----:B------:R-:W-:Y:S01]  /*80b0*/  FMUL R141, R217, R141 ;  /* 0x0000008dd98d7220 */ /* 0x000fe20000400000 */
[----:B------:R-:W-:Y:S02]  /*80c0*/  HADD2.F32 R193, -RZ, R241.H0_H0 ;  /* 0x200000f1ffc17230 */ /* 0x000fe40000004100 */
[----:B------:R-:W-:Y:S01]  /*80d0*/  FFMA R140, R219, R195, R140 ;  /* 0x000000c3db8c7223 */ /* 0x000fe2000000008c */
[C---:B------:R-:W-:Y:S01]  /*80e0*/  FMUL R142, R217.reuse, R142 ;  /* 0x0000008ed98e7220 */ /* 0x040fe20000400000 */
[C---:B------:R-:W-:Y:S01]  /*80f0*/  FMUL R143, R217.reuse, R143 ;  /* 0x0000008fd98f7220 */ /* 0x040fe20000400000 */
[----:B------:R-:W-:Y:S02]  /*8100*/  HADD2.F32 R195, -RZ, R209.H0_H0 ;  /* 0x200000d1ffc37230 */ /* 0x000fe40000004100 */
[C---:B------:R-:W-:Y:S01]  /*8110*/  FMUL R144, R217.reuse, R144 ;  /* 0x00000090d9907220 */ /* 0x040fe20000400000 */
[C---:B------:R-:W-:Y:S01]  /*8120*/  FMUL R145, R217.reuse, R145 ;  /* 0x00000091d9917220 */ /* 0x040fe20000400000 */
[C---:B------:R-:W-:Y:S01]  /*8130*/  FMUL R146, R217.reuse, R146 ;  /* 0x00000092d9927220 */ /* 0x040fe20000400000 */
[----:B------:R-:W-:Y:S02]  /*8140*/  HADD2.F32 R197, -RZ, R242.H1_H1 ;  /* 0x300000f2ffc57230 */ /* 0x000fe40000004100 */
[C---:B------:R-:W-:Y:S01]  /*8150*/  FMUL R147, R217.reuse, R147 ;  /* 0x00000093d9937220 */ /* 0x040fe20000400000 */
[C---:B------:R-:W-:Y:S01]  /*8160*/  FMUL R148, R217.reuse, R148 ;  /* 0x00000094d9947220 */ /* 0x040fe20000400000 */
[C---:B------:R-:W-:Y:S01]  /*8170*/  FMUL R149, R217.reuse, R149 ;  /* 0x00000095d9957220 */ /* 0x040fe20000400000 */
[C---:B------:R-:W-:Y:S01]  /*8180*/  FMUL R150, R217.reuse, R150 ;  /* 0x00000096d9967220 */ /* 0x040fe20000400000 */
[C---:B------:R-:W-:Y:S01]  /*8190*/  FMUL R151, R217.reuse, R151 ;  /* 0x00000097d9977220 */ /* 0x040fe20000400000 */
[C---:B------:R-:W-:Y:S01]  /*81a0*/  FMUL R88, R217.reuse, R88 ;  /* 0x00000058d9587220 */ /* 0x040fe20000400000 */
[C---:B------:R-:W-:Y:S01]  /*81b0*/  FMUL R89, R217.reuse, R89 ;  /* 0x00000059d9597220 */ /* 0x040fe20000400000 */
[C---:B------:R-:W-:Y:S01]  /*81c0*/  FMUL R90, R217.reuse, R90 ;  /* 0x0000005ad95a7220 */ /* 0x040fe20000400000 */
[----:B------:R-:W-:Y:S01]  /*81d0*/  F2FP.F16.E4M3.UNPACK_B R207, R248.H1 ;  /* 0x000000f8ffcf723e */ /* 0x000fe200030006ff */
[C---:B------:R-:W-:Y:S01]  /*81e0*/  FMUL R91, R217.reuse, R91 ;  /* 0x0000005bd95b7220 */ /* 0x040fe20000400000 */
[----:B------:R-:W-:Y:S01]  /*81f0*/  F2FP.F16.E4M3.UNPACK_B R244, R251 ;  /* 0x000000fbfff4723e */ /* 0x000fe200020006ff */
[C---:B------:R-:W-:Y:S01]  /*8200*/  FMUL R92, R217.reuse, R92 ;  /* 0x0000005cd95c7220 */ /* 0x040fe20000400000 */
[C---:B------:R-:W-:Y:S01]  /*8210*/  FMUL R93, R217.reuse, R93 ;  /* 0x0000005dd95d7220 */ /* 0x040fe20000400000 */
[C---:B------:R-:W-:Y:S01]  /*8220*/  FMUL R94, R217.reuse, R94 ;  /* 0x0000005ed95e7220 */ /* 0x040fe20000400000 */
[C---:B------:R-:W-:Y:S01]  /*8230*/  FMUL R95, R217.reuse, R95 ;  /* 0x0000005fd95f7220 */ /* 0x040fe20000400000 */
[----:B------:R-:W-:Y:S01]  /*8240*/  F2FP.F16.E4M3.UNPACK_B R232, R250.H1 ;  /* 0x000000faffe8723e */ /* 0x000fe200030006ff */
        /* <DEDUP_REMOVED lines=23> */
[----:B------:R-:W-:Y:S01]  /*83c0*/  FMUL R119, R217, R119 ;  /* 0x00000077d9777220 */ /* 0x000fe20000400000 */
[----:B------:R-:W-:Y:S01]  /*83d0*/  F2FP.SATFINITE.E4M3.F32.PACK_AB_MERGE_C R127, R127, R126, RZ ;  /* 0x0000007e7f7f723e */ /* 0x000fe200048070ff */
[----:B------:R-:W1:Y:S01]  /*83e0*/  S2UR UR6, SR_CgaCtaId ;  /* 0x00000000000679c3 */ /* 0x000e620000008800 */
[----:B------:R-:W-:Y:S01]  /*83f0*/  F2FP.SATFINITE.E4M3.F32.PACK_AB_MERGE_C R126, R131, R130, RZ ;  /* 0x00000082837e723e */ /* 0x000fe200048070ff */
        /* <DEDUP_REMOVED lines=10> */
[----:B------:R-:W-:Y:S01]  /*84a0*/  BSSY.RECONVERGENT B0, `(.L_x_94) ;  /* 0x0000309000007945 */ /* 0x000fe20003800200 */
[----:B--2---:R-:W-:Y:S02]  /*84b0*/  F2FP.F16.E4M3.UNPACK_B R199, R198 ;  /* 0x000000c6ffc7723e */ /* 0x004fe400020006ff */
[-C--:B------:R-:W-:Y:S02]  /*84c0*/  F2FP.F16.E4M3.UNPACK_B R213, R50.reuse ;  /* 0x00000032ffd5723e */ /* 0x080fe400020006ff */
[----:B------:R-:W-:Y:S02]  /*84d0*/  F2FP.F16.E4M3.UNPACK_B R220, R50.H1 ;  /* 0x00000032ffdc723e */ /* 0x000fe400030006ff */
[----:B------:R-:W2:Y:S01]  /*84e0*/  LDL.LU R50, [R1+0x18] ;  /* 0x0000180001327983 */ /* 0x000ea20000300800 */
[-C--:B---3--:R-:W-:Y:S02]  /*84f0*/  F2FP.F16.E4M3.UNPACK_B R224, R48.reuse ;  /* 0x00000030ffe0723e */ /* 0x088fe400020006ff */
[----:B------:R-:W-:Y:S02]  /*8500*/  F2FP.F16.E4M3.UNPACK_B R230, R48.H1 ;  /* 0x00000030ffe6723e */ /* 0x000fe400030006ff */
[----:B------:R-:W3:Y:S01]  /*8510*/  LDL.LU R48, [R1+0x1c] ;  /* 0x00001c0001307983 */ /* 0x000ee20000300800 */
[-C--:B----4-:R-:W-:Y:S02]  /*8520*/  F2FP.F16.E4M3.UNPACK_B R236, R47.reuse ;  /* 0x0000002fffec723e */ /* 0x090fe400020006ff */
[----:B------:R-:W-:Y:S02]  /*8530*/  F2FP.F16.E4M3.UNPACK_B R238, R47.H1 ;  /* 0x0000002fffee723e */ /* 0x000fe400030006ff */
[----:B------:R-:W4:Y:S01]  /*8540*/  LDL.LU R47, [R1+0x2c] ;  /* 0x00002c00012f7983 */ /* 0x000f220000300800 */
[----:B------:R-:W-:Y:S01]  /*8550*/  F2FP.F16.E4M3.UNPACK_B R203, R198.H1 ;  /* 0x000000c6ffcb723e */ /* 0x000fe200030006ff */
[----:B------:R-:W-:Y:S02]  /*8560*/  HADD2.F32 R198, -RZ, R208.H1_H1 ;  /* 0x300000d0ffc67230 */ /* 0x000fe40000004100 */
[----:B------:R-:W-:Y:S03]  /*8570*/  STL [R1+0x6c], R132 ;  /* 0x00006c8401007387 */ /* 0x000fe60000100800 */
[C---:B------:R-:W-:Y:S01]  /*8580*/  FFMA R141, R219.reuse, R198, R141 ;  /* 0x000000c6db8d7223 */ /* 0x040fe2000000008d */
[----:B------:R-:W-:Y:S01]  /*8590*/  STL [R1+0x70], R133 ;  /* 0x0000708501007387 */ /* 0x000fe20000100800 */
[----:B------:R-:W-:Y:S01]  /*85a0*/  FFMA R142, R219, R193, R142 ;  /* 0x000000c1db8e7223 */ /* 0x000fe2000000008e */
[----:B------:R-:W-:Y:S02]  /*85b0*/  HADD2.F32 R193, -RZ, R242.H0_H0 ;  /* 0x200000f2ffc17230 */ /* 0x000fe40000004100 */
[----:B------:R-:W-:Y:S01]  /*85c0*/  STL [R1+0x94], R134 ;  /* 0x0000948601007387 */ /* 0x000fe20000100800 */
[----:B------:R-:W-:Y:S03]  /*85d0*/  HADD2.F32 R198, -RZ, R211.H1_H1 ;  /* 0x300000d3ffc67230 */ /* 0x000fe60000004100 */
[----:B------:R-:W-:Y:S04]  /*85e0*/  STL [R1+0x98], R135 ;  /* 0x0000988701007387 */ /* 0x000fe80000100800 */
[----:B------:R-:W4:Y:S04]  /*85f0*/  LDL.LU R194, [R1+0x14] ;  /* 0x0000140001c27983 */ /* 0x000f280000300800 */
[----:B------:R-:W-:Y:S04]  /*8600*/  STL [R1+0x74], R136 ;  /* 0x0000748801007387 */ /* 0x000fe80000100800 */
[----:B------:R-:W4:Y:S04]  /*8610*/  LDL.LU R196, [R1+0x10] ;  /* 0x0000100001c47983 */ /* 0x000f280000300800 */
[----:B------:R1:W-:Y:S04]  /*8620*/  STL [R1+0x78], R137 ;  /* 0x0000788901007387 */ /* 0x0003e80000100800 */
[----:B------:R-:W-:Y:S04]  /*8630*/  STL [R1+0x7c], R138 ;  /* 0x00007c8a01007387 */ /* 0x000fe80000100800 */
[----:B------:R4:W-:Y:S01]  /*8640*/  STL [R1+0x80], R139 ;  /* 0x0000808b01007387 */ /* 0x0009e20000100800 */
[----:B-1----:R-:W-:Y:S04]  /*8650*/  PRMT R137, R49, 0x7610, R137 ;  /* 0x0000761031897816 */ /* 0x002fe80000000089 */
[----:B------:R-:W-:Y:S02]  /*8660*/  PRMT R133, R137, 0x7610, R133 ;  /* 0x0000761089857816 */ /* 0x000fe40000000085 */
[----:B------:R-:W-:Y:S02]  /*8670*/  F2FP.SATFINITE.E4M3.F32.PACK_AB_MERGE_C R137, R2, R0, R3 ;  /* 0x000000000289723e */ /* 0x000fe40004807003 */
[----:B------:R-:W-:Y:S02]  /*8680*/  F2FP.SATFINITE.E4M3.F32.PACK_AB_MERGE_C R2, R8, R7, RZ ;  /* 0x000000070802723e */ /* 0x000fe400048070ff */
[----:B------:R-:W-:Y:S02]  /*8690*/  F2FP.SATFINITE.E4M3.F32.PACK_AB_MERGE_C R0, R12, R11, RZ ;  /* 0x0000000b0c00723e */ /* 0x000fe400048070ff */
[-C--:B--2---:R-:W-:Y:S02]  /*86a0*/  F2FP.F16.E4M3.UNPACK_B R212, R50.reuse ;  /* 0x00000032ffd4723e */ /* 0x084fe400020006ff */
[----:B------:R-:W-:Y:S02]  /*86b0*/  F2FP.F16.E4M3.UNPACK_B R214, R50.H1 ;  /* 0x00000032ffd6723e */ /* 0x000fe400030006ff */
[-C--:B---3--:R-:W-:Y:S02]  /*86c0*/  F2FP.F16.E4M3.UNPACK_B R218, R48.reuse ;  /* 0x00000030ffda723e */ /* 0x088fe400020006ff */
[----:B------:R-:W-:Y:S02]  /*86d0*/  F2FP.F16.E4M3.UNPACK_B R221, R48.H1 ;  /* 0x00000030ffdd723e */ /* 0x000fe400030006ff */
[----:B------:R-:W2:Y:S01]  /*86e0*/  LDL.LU R48, [R1+0x28] ;  /* 0x0000280001307983 */ /* 0x000ea20000300800 */
[-C--:B----4-:R-:W-:Y:S02]  /*86f0*/  F2FP.F16.E4M3.UNPACK_B R235, R47.reuse ;  /* 0x0000002fffeb723e */ /* 0x090fe400020006ff */
[----:B------:R-:W-:Y:S01]  /*8700*/  F2FP.F16.E4M3.UNPACK_B R237, R47.H1 ;  /* 0x0000002fffed723e */ /* 0x000fe200030006ff */
[----:B------:R-:W3:Y:S04]  /*8710*/  LDL.LU R50, [R1+0x20] ;  /* 0x0000200001327983 */ /* 0x000ee80000300800 */
[----:B------:R-:W4:Y:S04]  /*8720*/  LDL.LU R49, [R1+0x24] ;  /* 0x0000240001317983 */ /* 0x000f280000300800 */
[----:B------:R-:W-:Y:S04]  /*8730*/  STL [R1+0x84], R140 ;  /* 0x0000848c01007387 */ /* 0x000fe80000100800 */
[----:B------:R1:W-:Y:S04]  /*8740*/  STL [R1+0x88], R141 ;  /* 0x0000888d01007387 */ /* 0x0003e80000100800 */
[----:B------:R-:W-:Y:S01]  /*8750*/  STL [R1+0x8c], R142 ;  /* 0x00008c8e01007387 */ /* 0x000fe20000100800 */
[-C--:B------:R-:W-:Y:S02]  /*8760*/  F2FP.F16.E4M3.UNPACK_B R208, R194.reuse ;  /* 0x000000c2ffd0723e */ /* 0x080fe400020006ff */
[----:B------:R-:W-:Y:S01]  /*8770*/  F2FP.F16.E4M3.UNPACK_B R210, R194.H1 ;  /* 0x000000c2ffd2723e */ /* 0x000fe200030006ff */
[----:B------:R-:W-:Y:S01]  /*8780*/  HADD2.F32 R194, -RZ, R241.H1_H1 ;  /* 0x300000f1ffc27230 */ /* 0x000fe20000004100 */
[----:B------:R-:W-:Y:S04]  /*8790*/  F2FP.F16.E4M3.UNPACK_B R204, R196 ;  /* 0x000000c4ffcc723e */ /* 0x000fe800020006ff */
[C---:B------:R-:W-:Y:S01]  /*87a0*/  FFMA R143, R219.reuse, R194, R143 ;  /* 0x000000c2db8f7223 */ /* 0x040fe2000000008f */
[----:B------:R-:W-:Y:S01]  /*87b0*/  F2FP.F16.E4M3.UNPACK_B R206, R196.H1 ;  /* 0x000000c4ffce723e */ /* 0x000fe200030006ff */
[C---:B------:R-:W-:Y:S01]  /*87c0*/  FFMA R144, R219.reuse, R195, R144 ;  /* 0x000000c3db907223 */ /* 0x040fe20000000090 */
[----:B------:R-:W-:Y:S02]  /*87d0*/  HADD2.F32 R196, -RZ, R209.H1_H1 ;  /* 0x300000d1ffc47230 */ /* 0x000fe40000004100 */
[----:B------:R1:W-:Y:S01]  /*87e0*/  STL [R1+0x90], R143 ;  /* 0x0000908f01007387 */ /* 0x0003e20000100800 */
[----:B------:R-:W-:Y:S02]  /*87f0*/  HADD2.F32 R194, -RZ, R211.H0_H0 ;  /* 0x200000d3ffc27230 */ /* 0x000fe40000004100 */
[C---:B------:R-:W-:Y:S01]  /*8800*/  FFMA R145, R219.reuse, R196, R145 ;  /* 0x000000c4db917223 */ /* 0x040fe20000000091 */
[----:B------:R1:W-:Y:S01]  /*8810*/  STL [R1+0x9c], R144 ;  /* 0x00009c9001007387 */ /* 0x0003e20000100800 */
[----:B------:R-:W-:Y:S02]  /*8820*/  HADD2.F32 R195, -RZ, R200.H0_H0 ;  /* 0x200000c8ffc37230 */ /* 0x000fe40000004100 */
[C---:B------:R-:W-:Y:S01]  /*8830*/  FFMA R146, R219.reuse, R193, R146 ;  /* 0x000000c1db927223 */ /* 0x040fe20000000092 */
[--C-:B------:R-:W-:Y:S01]  /*8840*/  HADD2.F32 R193, -RZ, R243.reuse.H0_H0 ;  /* 0x200000f3ffc17230 */ /* 0x100fe20000004100 */
[----:B------:R-:W4:Y:S01]  /*8850*/  LDL.LU R47, [R1+0x30] ;  /* 0x00003000012f7983 */ /* 0x000f220000300800 */
[C---:B------:R-:W-:Y:S01]  /*8860*/  FFMA R147, R219.reuse, R197, R147 ;  /* 0x000000c5db937223 */ /* 0x040fe20000000093 */
[C---:B------:R-:W-:Y:S01]  /*8870*/  FFMA R148, R219.reuse, R194, R148 ;  /* 0x000000c2db947223 */ /* 0x040fe20000000094 */
[----:B------:R-:W-:Y:S02]  /*8880*/  HADD2.F32 R194, -RZ, R243.H1_H1 ;  /* 0x300000f3ffc27230 */ /* 0x000fe40000004100 */
[----:B------:R-:W-:Y:S01]  /*8890*/  FFMA R149, R219, R198, R149 ;  /* 0x000000c6db957223 */ /* 0x000fe20000000095 */
[----:B------:R-:W-:Y:S01]  /*88a0*/  PRMT R198, R133, 0x7610, R198 ;  /* 0x0000761085c67816 */ /* 0x000fe200000000c6 */
[C---:B------:R-:W-:Y:S01]  /*88b0*/  FFMA R150, R219.reuse, R193, R150 ;  /* 0x000000c1db967223 */ /* 0x040fe20000000096 */
[----:B------:R-:W-:Y:S01]  /*88c0*/  F2FP.SATFINITE.E4M3.F32.PACK_AB_MERGE_C R133, R10, R9, R0 ;  /* 0x000000090a85723e */ /* 0x000fe20004807000 */
[C---:B------:R-:W-:Y:S01]  /*88d0*/  FFMA R151, R219.reuse, R194, R151 ;  /* 0x000000c2db977223 */ /* 0x040fe20000000097 */
[----:B------:R-:W-:Y:S01]  /*88e0*/  PRMT R194, R54, 0x7610, R194 ;  /* 0x0000761036c27816 */ /* 0x000fe200000000c2 */
[----:B------:R-:W-:Y:S01]  /*88f0*/  FFMA R88, R219, R195, R88 ;  /* 0x000000c3db587223 */ /* 0x000fe20000000058 */
[----:B------:R-:W-:Y:S01]  /*8900*/  PRMT R195, R51, 0x7610, R195 ;  /* 0x0000761033c37816 */ /* 0x000fe200000000c3 */
[----:B------:R-:W-:Y:S01]  /*8910*/  HADD2.F32 R193, -RZ, R202.H0_H0 ;  /* 0x200000caffc17230 */ /* 0x000fe20000004100 */
[----:B------:R-:W-:Y:S01]  /*8920*/  PRMT R197, R194, 0x7610, R197 ;  /* 0x00007610c2c57816 */ /* 0x000fe200000000c5 */
[----:B------:R-:W-:Y:S01]  /*8930*/  HADD2.F32 R196, -RZ, R200.H1_H1 ;  /* 0x300000c8ffc47230 */ /* 0x000fe20000004100 */
[----:B------:R-:W-:Y:S01]  /*8940*/  PRMT R211, R195, 0x7610, R211 ;  /* 0x00007610c3d37816 */ /* 0x000fe200000000d3 */
[----:B------:R-:W-:Y:S01]  /*8950*/  HADD2.F32 R194, -RZ, R205.H1_H1 ;  /* 0x300000cdffc27230 */ /* 0x000fe20000004100 */
[----:B------:R-:W-:Y:S01]  /*8960*/  PRMT R209, R197, 0x7610, R209 ;  /* 0x00007610c5d17816 */ /* 0x000fe200000000d1 */
[----:B------:R-:W-:Y:S01]  /*8970*/  HADD2.F32 R195, -RZ, R247.H1_H1 ;  /* 0x300000f7ffc37230 */ /* 0x000fe20000004100 */
[----:B------:R-:W-:Y:S01]  /*8980*/  PRMT R242, R211, 0x7610, R242 ;  /* 0x00007610d3f27816 */ /* 0x000fe200000000f2 */
[C---:B------:R-:W-:Y:S01]  /*8990*/  FFMA R89, R219.reuse, R196, R89 ;  /* 0x000000c4db597223 */ /* 0x040fe20000000059 */
[----:B------:R-:W-:Y:S01]  /*89a0*/  PRMT R240, R198, 0x7610, R240 ;  /* 0x00007610c6f07816 */ /* 0x000fe200000000f0 */
[----:B------:R-:W-:Y:S01]  /*89b0*/  FFMA R90, R219, R193, R90 ;  /* 0x000000c1db5a7223 */ /* 0x000fe2000000005a */
[----:B------:R-:W-:Y:S01]  /*89c0*/  PRMT R193, R46, 0x7610, R193 ;  /* 0x000076102ec17816 */ /* 0x000fe200000000c1 */
[----:B------:R-:W-:Y:S02]  /*89d0*/  HADD2.F32 R198, -RZ, R213.H1_H1 ;  /* 0x300000d5ffc67230 */ /* 0x000fe40000004100 */
[----:B------:R-:W-:Y:S01]  /*89e0*/  HADD2.F32 R197, -RZ, R203.H1_H1 ;  /* 0x300000cbffc57230 */ /* 0x000fe20000004100 */
[----:B------:R-:W-:Y:S01]  /*89f0*/  PRMT R136, R193, 0x7610, R136 ;  /* 0x00007610c1887816 */ /* 0x000fe20000000088 */
[--C-:B------:R-:W-:Y:S02]  /*8a00*/  HADD2.F32 R211, -RZ, R212.reuse.H0_H0 ;  /* 0x200000d4ffd37230 */ /* 0x100fe40000004100 */
[----:B------:R-:W-:Y:S01]  /*8a10*/  HADD2.F32 R212, -RZ, R212.H1_H1 ;  /* 0x300000d4ffd47230 */ /* 0x000fe20000004100 */
[----:B------:R-:W-:Y:S02]  /*8a20*/  PRMT R200, R136, 0x7610, R200 ;  /* 0x0000761088c87816 */ /* 0x000fe400000000c8 */
[----:B------:R-:W-:Y:S02]  /*8a30*/  F2FP.SATFINITE.E4M3.F32.PACK_AB_MERGE_C R136, R6, R5, R2 ;  /* 0x000000050688723e */ /* 0x000fe40004807002 */
[----:B------:R-:W-:Y:S01]  /*8a40*/  PRMT R250, R200, 0x7610, R250 ;  /* 0x00007610c8fa7816 */ /* 0x000fe200000000fa */
[----:B------:R-:W-:Y:S01]  /*8a50*/  HADD2.F32 R200, -RZ, R224.H1_H1 ;  /* 0x300000e0ffc87230 */ /* 0x000fe20000004100 */
[-C--:B--2---:R-:W-:Y:S02]  /*8a60*/  F2FP.F16.E4M3.UNPACK_B R231, R48.reuse ;  /* 0x00000030ffe7723e */ /* 0x084fe400020006ff */
[----:B------:R-:W-:Y:S02]  /*8a70*/  F2FP.F16.E4M3.UNPACK_B R233, R48.H1 ;  /* 0x00000030ffe9723e */ /* 0x000fe400030006ff */
[----:B------:R-:W2:Y:S01]  /*8a80*/  LDL.LU R48, [R1+0x34] ;  /* 0x0000340001307983 */ /* 0x000ea20000300800 */
[-C--:B---3--:R-:W-:Y:S02]  /*8a90*/  F2FP.F16.E4M3.UNPACK_B R223, R50.reuse ;  /* 0x00000032ffdf723e */ /* 0x088fe400020006ff */
[----:B------:R-:W-:Y:S02]  /*8aa0*/  F2FP.F16.E4M3.UNPACK_B R225, R50.H1 ;  /* 0x00000032ffe1723e */ /* 0x000fe400030006ff */
[-C--:B----4-:R-:W-:Y:S02]  /*8ab0*/  F2FP.F16.E4M3.UNPACK_B R227, R49.reuse ;  /* 0x00000031ffe3723e */ /* 0x090fe400020006ff */
[----:B------:R-:W-:Y:S02]  /*8ac0*/  F2FP.F16.E4M3.UNPACK_B R229, R49.H1 ;  /* 0x00000031ffe5723e */ /* 0x000fe400030006ff */
[----:B------:R-:W3:Y:S04]  /*8ad0*/  LDL.LU R49, [R1+0x38] ;  /* 0x0000380001317983 */ /* 0x000ee80000300800 */
[----:B------:R-:W4:Y:S04]  /*8ae0*/  LDL.LU R50, [R1+0x3c] ;  /* 0x00003c0001327983 */ /* 0x000f280000300800 */
[----:B------:R-:W4:Y:S04]  /*8af0*/  LDL.LU R51, [R1+0x40] ;  /* 0x0000400001337983 */ /* 0x000f280000300800 */
[----:B------:R-:W4:Y:S04]  /*8b00*/  LDL.LU R54, [R1+0x44] ;  /* 0x0000440001367983 */ /* 0x000f280000300800 */
[----:B------:R-:W4:Y:S01]  /*8b10*/  LDL.LU R46, [R1+0x118] ;  /* 0x00011800012e7983 */ /* 0x000f220000300800 */
[-C--:B------:R-:W-:Y:S02]  /*8b20*/  F2FP.F16.E4M3.UNPACK_B R239, R47.reuse ;  /* 0x0000002fffef723e */ /* 0x080fe400020006ff */
[----:B------:R-:W-:Y:S02]  /*8b30*/  F2FP.F16.E4M3.UNPACK_B R241, R47.H1 ;  /* 0x0000002ffff1723e */ /* 0x000fe400030006ff */
[----:B------:R-:W4:Y:S01]  /*8b40*/  LDL.LU R47, [R1+0x114] ;  /* 0x00011400012f7983 */ /* 0x000f220000300800 */
[-C--:B--2---:R-:W-:Y:S02]  /*8b50*/  F2FP.F16.E4M3.UNPACK_B R243, R48.reuse ;  /* 0x00000030fff3723e */ /* 0x084fe400020006ff */
[----:B------:R-:W-:Y:S02]  /*8b60*/  F2FP.F16.E4M3.UNPACK_B R245, R48.H1 ;  /* 0x00000030fff5723e */ /* 0x000fe400030006ff */
[----:B------:R-:W2:Y:S01]  /*8b70*/  LDL.LU R48, [R1+0x110] ;  /* 0x0001100001307983 */ /* 0x000ea20000300800 */
[-C--:B---3--:R-:W-:Y:S02]  /*8b80*/  F2FP.F16.E4M3.UNPACK_B R246, R49.reuse ;  /* 0x00000031fff6723e */ /* 0x088fe400020006ff */
[----:B------:R-:W-:Y:S02]  /*8b90*/  F2FP.F16.E4M3.UNPACK_B R248, R49.H1 ;  /* 0x00000031fff8723e */ /* 0x000fe400030006ff */
[-C--:B----4-:R-:W-:Y:S01]  /*8ba0*/  F2FP.F16.E4M3.UNPACK_B R249, R50.reuse ;  /* 0x00000032fff9723e */ /* 0x090fe200020006ff */
[----:B------:R-:W3:Y:S01]  /*8bb0*/  LDL.LU R49, [R1+0x10c] ;  /* 0x00010c0001317983 */ /* 0x000ee20000300800 */
[----:B------:R-:W-:Y:S02]  /*8bc0*/  F2FP.F16.E4M3.UNPACK_B R251, R50.H1 ;  /* 0x00000032fffb723e */ /* 0x000fe400030006ff */
[-C--:B------:R-:W-:Y:S01]  /*8bd0*/  F2FP.F16.E4M3.UNPACK_B R7, R51.reuse ;  /* 0x00000033ff07723e */ /* 0x080fe200020006ff */
[----:B------:R-:W4:Y:S01]  /*8be0*/  LDL.LU R50, [R1+0x108] ;  /* 0x0001080001327983 */ /* 0x000f220000300800 */
[----:B------:R-:W-:Y:S02]  /*8bf0*/  F2FP.F16.E4M3.UNPACK_B R52, R51.H1 ;  /* 0x00000033ff34723e */ /* 0x000fe400030006ff */
[C---:B------:R-:W-:Y:S01]  /*8c00*/  PRMT R20, R7.reuse, 0x7610, R20 ;  /* 0x0000761007147816 */ /* 0x040fe20000000014 */
[----:B------:R-:W4:Y:S01]  /*8c10*/  LDL.LU R193, [R1+0x48] ;  /* 0x0000480001c17983 */ /* 0x000f220000300800 */
[----:B------:R-:W-:Y:S02]  /*8c20*/  PRMT R19, R7, 0x7632, R19 ;  /* 0x0000763207137816 */ /* 0x000fe40000000013 */
[C---:B------:R-:W-:Y:S01]  /*8c30*/  PRMT R153, R52.reuse, 0x7610, R153 ;  /* 0x0000761034997816 */ /* 0x040fe20000000099 */
[----:B------:R-:W4:Y:S01]  /*8c40*/  LDL.LU R7, [R1+0x4c] ;  /* 0x00004c0001077983 */ /* 0x000f220000300800 */
[----:B------:R-:W-:Y:S01]  /*8c50*/  PRMT R132, R52, 0x7632, R132 ;  /* 0x0000763234847816 */ /* 0x000fe20000000084 */
[----:B------:R-:W-:Y:S01]  /*8c60*/  FMUL R46, R217, R46 ;  /* 0x0000002ed92e7220 */ /* 0x000fe20000400000 */
        /* <DEDUP_REMOVED lines=8> */
[----:B------:R-:W-:Y:S03]  /*8cf0*/  PRMT R191, R55, 0x7632, R191 ;  /* 0x0000763237bf7816 */ /* 0x000fe600000000bf */
[----:B------:R-:W4:Y:S01]  /*8d00*/  LDL.LU R54, [R1+0xf8] ;  /* 0x0000f80001367983 */ /* 0x000f220000300800 */
[C---:B------:R-:W-:Y:S03]  /*8d10*/  FMUL R47, R217.reuse, R47 ;  /* 0x0000002fd92f7220 */ /* 0x040fe60000400000 */
[----:B------:R-:W4:Y:S01]  /*8d20*/  LDL.LU R55, [R1+0xf4] ;  /* 0x0000f40001377983 */ /* 0x000f220000300800 */
[C---:B--2---:R-:W-:Y:S01]  /*8d30*/  FMUL R48, R217.reuse, R48 ;  /* 0x00000030d9307220 */ /* 0x044fe20000400000 */
[C---:B---3--:R-:W-:Y:S01]  /*8d40*/  FMUL R49, R217.reuse, R49 ;  /* 0x00000031d9317220 */ /* 0x048fe20000400000 */
[----:B----4-:R-:W-:Y:S01]  /*8d50*/  FMUL R50, R217, R50 ;  /* 0x00000032d9327220 */ /* 0x010fe20000400000 */
[-C--:B------:R-:W-:Y:S02]  /*8d60*/  F2FP.F16.E4M3.UNPACK_B R11, R193.reuse.H1 ;  /* 0x000000c1ff0b723e */ /* 0x080fe400030006ff */
[----:B------:R-:W-:Y:S01]  /*8d70*/  F2FP.F16.E4M3.UNPACK_B R196, R193 ;  /* 0x000000c1ffc4723e */ /* 0x000fe200020006ff */
[----:B------:R-:W-:Y:S01]  /*8d80*/  HADD2.F32 R193, -RZ, R202.H1_H1 ;  /* 0x300000caffc17230 */ /* 0x000fe20000004100 */
[C---:B------:R-:W-:Y:S01]  /*8d90*/  PRMT R188, R11.reuse, 0x7610, R188 ;  /* 0x000076100bbc7816 */ /* 0x040fe200000000bc */
[----:B------:R-:W-:Y:S01]  /*8da0*/  HADD2.F32 R202, -RZ, R236.H1_H1 ;  /* 0x300000ecffca7230 */ /* 0x000fe20000004100 */
[----:B------:R-:W-:Y:S02]  /*8db0*/  PRMT R187, R11, 0x7632, R187 ;  /* 0x000076320bbb7816 */ /* 0x000fe400000000bb */
[-C--:B------:R-:W-:Y:S01]  /*8dc0*/  F2FP.F16.E4M3.UNPACK_B R8, R7.reuse ;  /* 0x00000007ff08723e */ /* 0x080fe200020006ff */
[----:B------:R-:W2:Y:S01]  /*8dd0*/  LDL.LU R11, [R1+0x50] ;  /* 0x00005000010b7983 */ /* 0x000ea20000300800 */
[----:B------:R-:W-:Y:S01]  /*8de0*/  F2FP.F16.E4M3.UNPACK_B R3, R7.H1 ;  /* 0x00000007ff03723e */ /* 0x000fe200030006ff */
[----:B------:R-:W-:Y:S01]  /*8df0*/  FFMA R91, R219, R193, R91 ;  /* 0x000000c1db5b7223 */ /* 0x000fe2000000005b */
[C---:B------:R-:W-:Y:S01]  /*8e00*/  PRMT R190, R8.reuse, 0x7610, R190 ;  /* 0x0000761008be7816 */ /* 0x040fe200000000be */
[----:B------:R-:W-:Y:S01]  /*8e10*/  HADD2.F32 R193, -RZ, R205.H0_H0 ;  /* 0x200000cdffc17230 */ /* 0x000fe20000004100 */
[----:B------:R-:W-:Y:S01]  /*8e20*/  PRMT R186, R8, 0x7632, R186 ;  /* 0x0000763208ba7816 */ /* 0x000fe200000000ba */
[----:B------:R-:W-:Y:S01]  /*8e30*/  FMUL R52, R217, R52 ;  /* 0x00000034d9347220 */ /* 0x000fe20000400000 */
[C---:B------:R-:W-:Y:S01]  /*8e40*/  PRMT R185, R3.reuse, 0x7610, R185 ;  /* 0x0000761003b97816 */ /* 0x040fe200000000b9 */
[----:B------:R-:W3:Y:S01]  /*8e50*/  LDL.LU R8, [R1+0x54] ;  /* 0x0000540001087983 */ /* 0x000ee20000300800 */
[----:B------:R-:W-:Y:S01]  /*8e60*/  PRMT R216, R3, 0x7632, R216 ;  /* 0x0000763203d87816 */ /* 0x000fe200000000d8 */
[C---:B------:R-:W-:Y:S01]  /*8e70*/  FFMA R92, R219.reuse, R193, R92 ;  /* 0x000000c1db5c7223 */ /* 0x040fe2000000005c */
[C---:B------:R-:W-:Y:S01]  /*8e80*/  PRMT R184, R196.reuse, 0x7610, R184 ;  /* 0x00007610c4b87816 */ /* 0x040fe200000000b8 */
[----:B------:R-:W4:Y:S01]  /*8e90*/  LDL.LU R7, [R1+0x58] ;  /* 0x0000580001077983 */ /* 0x000f220000300800 */
[----:B------:R-:W-:Y:S01]  /*8ea0*/  PRMT R23, R196, 0x7632, R23 ;  /* 0x00007632c4177816 */ /* 0x000fe20000000017 */
[----:B------:R-:W-:Y:S02]  /*8eb0*/  HADD2.F32 R216, -RZ, R216.H0_H0 ;  /* 0x200000d8ffd87230 */ /* 0x000fe40000004100 */
[----:B------:R-:W-:Y:S01]  /*8ec0*/  FFMA R93, R219, R194, R93 ;  /* 0x000000c2db5d7223 */ /* 0x000fe2000000005d */
[----:B------:R-:W4:Y:S01]  /*8ed0*/  LDL.LU R3, [R1+0x5c] ;  /* 0x00005c0001037983 */ /* 0x000f220000300800 */
[----:B------:R-:W-:Y:S02]  /*8ee0*/  HADD2.F32 R194, -RZ, R244.H1_H1 ;  /* 0x300000f4ffc27230 */ /* 0x000fe40000004100 */
[C---:B------:R-:W-:Y:S01]  /*8ef0*/  FMUL R53, R217.reuse, R53 ;  /* 0x00000035d9357220 */ /* 0x040fe20000400000 */
[----:B------:R-:W-:Y:S02]  /*8f00*/  HADD2.F32 R196, -RZ, R199.H1_H1 ;  /* 0x300000c7ffc47230 */ /* 0x000fe40000004100 */
[C---:B------:R-:W-:Y:S01]  /*8f10*/  FMUL R51, R217.reuse, R51 ;  /* 0x00000033d9337220 */ /* 0x040fe20000400000 */
[----:B------:R-:W-:Y:S02]  /*8f20*/  HADD2.F32 R193, -RZ, R232.H1_H1 ;  /* 0x300000e8ffc17230 */ /* 0x000fe40000004100 */
[C---:B------:R-:W-:Y:S01]  /*8f30*/  FMUL R54, R217.reuse, R54 ;  /* 0x00000036d9367220 */ /* 0x040fe20000400000 */
[--C-:B------:R-:W-:Y:S02]  /*8f40*/  HADD2.F32 R205, -RZ, R206.reuse.H0_H0 ;  /* 0x200000ceffcd7230 */ /* 0x100fe40000004100 */
[C---:B------:R-:W-:Y:S01]  /*8f50*/  FMUL R55, R217.reuse, R55 ;  /* 0x00000037d9377220 */ /* 0x040fe20000400000 */
[----:B------:R-:W-:Y:S01]  /*8f60*/  HADD2.F32 R206, -RZ, R206.H1_H1 ;  /* 0x300000ceffce7230 */ /* 0x000fe20000004100 */
[-C--:B--2---:R-:W-:Y:S02]  /*8f70*/  F2FP.F16.E4M3.UNPACK_B R10, R11.reuse.H1 ;  /* 0x0000000bff0a723e */ /* 0x084fe400030006ff */
[----:B------:R-:W-:Y:S01]  /*8f80*/  F2FP.F16.E4M3.UNPACK_B R12, R11 ;  /* 0x0000000bff0c723e */ /* 0x000fe200020006ff */
[C---:B------:R-:W-:Y:S01]  /*8f90*/  FMUL R11, R217.reuse, R66 ;  /* 0x00000042d90b7220 */ /* 0x040fe20000400000 */
[C---:B------:R-:W-:Y:S01]  /*8fa0*/  PRMT R189, R10.reuse, 0x7610, R189 ;  /* 0x000076100abd7816 */ /* 0x040fe200000000bd */
[C---:B------:R-:W-:Y:S01]  /*8fb0*/  FMUL R66, R217.reuse, R78 ;  /* 0x0000004ed9427220 */ /* 0x040fe20000400000 */
[----:B------:R-:W-:Y:S01]  /*8fc0*/  PRMT R152, R10, 0x7632, R152 ;  /* 0x000076320a987816 */ /* 0x000fe20000000098 */
[C---:B------:R-:W-:Y:S01]  /*8fd0*/  FMUL R10, R217.reuse, R65 ;  /* 0x00000041d90a7220 */ /* 0x040fe20000400000 */
[----:B---3--:R-:W-:Y:S01]  /*8fe0*/  F2FP.F16.E4M3.UNPACK_B R9, R8 ;  /* 0x00000008ff09723e */ /* 0x008fe200020006ff */
[C---:B------:R-:W-:Y:S01]  /*8ff0*/  FMUL R65, R217.reuse, R77 ;  /* 0x0000004dd9417220 */ /* 0x040fe20000400000 */
[C---:B------:R-:W-:Y:S01]  /*9000*/  PRMT R22, R12.reuse, 0x7610, R22 ;  /* 0x000076100c167816 */ /* 0x040fe20000000016 */
[----:B------:R-:W-:Y:S01]  /*9010*/  FMUL R77, R217, R25 ;  /* 0x00000019d94d7220 */ /* 0x000fe20000400000 */
[C---:B------:R-:W-:Y:S01]  /*9020*/  PRMT R157, R9.reuse, 0x7610, R157 ;  /* 0x00007610099d7816 */ /* 0x040fe2000000009d */
[--C-:B------:R-:W-:Y:S01]  /*9030*/  HADD2.F32 R25, -RZ, R228.reuse.H1_H1 ;  /* 0x300000e4ff197230 */ /* 0x100fe20000004100 */
[----:B------:R-:W-:Y:S01]  /*9040*/  PRMT R156, R9, 0x7632, R156 ;  /* 0x00007632099c7816 */ /* 0x000fe2000000009c */
[C---:B------:R-:W-:Y:S01]  /*9050*/  FMUL R9, R217.reuse, R64 ;  /* 0x00000040d9097220 */ /* 0x040fe20000400000 */
[-C--:B----4-:R-:W-:Y:S01]  /*9060*/  F2FP.F16.E4M3.UNPACK_B R0, R3.reuse.H1 ;  /* 0x00000003ff00723e */ /* 0x090fe200030006ff */
[C---:B------:R-:W-:Y:S01]  /*9070*/  FMUL R64, R217.reuse, R76 ;  /* 0x0000004cd9407220 */ /* 0x040fe20000400000 */
[C---:B------:R-:W-:Y:S01]  /*9080*/  FMUL R76, R217.reuse, R24 ;  /* 0x00000018d94c7220 */ /* 0x040fe20000400000 */
[----:B------:R-:W-:Y:S01]  /*9090*/  F2FP.F16.E4M3.UNPACK_B R2, R3 ;  /* 0x00000003ff02723e */ /* 0x000fe200020006ff */
[----:B------:R-:W-:Y:S01]  /*90a0*/  HADD2.F32 R24, -RZ, R228.H0_H0 ;  /* 0x200000e4ff187230 */ /* 0x000fe20000004100 */
[----:B------:R-:W-:Y:S01]  /*90b0*/  PRMT R21, R12, 0x7632, R21 ;  /* 0x000076320c157816 */ /* 0x000fe20000000015 */
[C---:B------:R-:W-:Y:S01]  /*90c0*/  FMUL R12, R217.reuse, R67 ;  /* 0x00000043d90c7220 */ /* 0x040fe20000400000 */
[C---:B------:R-:W-:Y:S01]  /*90d0*/  PRMT R139, R0.reuse, 0x7610, R139 ;  /* 0x00007610008b7816 */ /* 0x040fe2000000008b */
[C---:B------:R-:W-:Y:S01]  /*90e0*/  FMUL R78, R217.reuse, R26 ;  /* 0x0000001ad94e7220 */ /* 0x040fe20000400000 */
[----:B------:R-:W-:Y:S01]  /*90f0*/  PRMT R138, R0, 0x7632, R138 ;  /* 0x00007632008a7816 */ /* 0x000fe2000000008a */
[C---:B------:R-:W-:Y:S01]  /*9100*/  FMUL R0, R217.reuse, R56 ;  /* 0x00000038d9007220 */ /* 0x040fe20000400000 */
[C---:B------:R-:W-:Y:S01]  /*9110*/  FMUL R67, R217.reuse, R79 ;  /* 0x0000004fd9437220 */ /* 0x040fe20000400000 */
[C---:B-1----:R-:W-:Y:S01]  /*9120*/  PRMT R141, R2.reuse, 0x7610, R141 ;  /* 0x00007610028d7816 */ /* 0x042fe2000000008d */
[C---:B------:R-:W-:Y:S01]  /*9130*/  FMUL R56, R217.reuse, R68 ;  /* 0x00000044d9387220 */ /* 0x040fe20000400000 */
[----:B------:R-:W-:Y:S01]  /*9140*/  PRMT R140, R2, 0x7632, R140 ;  /* 0x00007632028c7816 */ /* 0x000fe2000000008c */
[C---:B------:R-:W-:Y:S01]  /*9150*/  FMUL R79, R217.reuse, R27 ;  /* 0x0000001bd94f7220 */ /* 0x040fe20000400000 */
[----:B------:R-:W-:Y:S01]  /*9160*/  F2FP.F16.E4M3.UNPACK_B R4, R7.H1 ;  /* 0x00000007ff04723e */ /* 0x000fe200030006ff */
[--C-:B------:R-:W-:Y:S02]  /*9170*/  HADD2.F32 R26, -RZ, R234.reuse.H0_H0 ;  /* 0x200000eaff1a7230 */ /* 0x100fe40000004100 */
[C---:B------:R-:W-:Y:S01]  /*9180*/  FMUL R2, R217.reuse, R57 ;  /* 0x00000039d9027220 */ /* 0x040fe20000400000 */
[----:B------:R-:W-:Y:S01]  /*9190*/  FMUL R68, R217, R80 ;  /* 0x00000050d9447220 */ /* 0x000fe20000400000 */
[----:B------:R-:W-:Y:S02]  /*91a0*/  HADD2.F32 R27, -RZ, R234.H1_H1 ;  /* 0x300000eaff1b7230 */ /* 0x000fe40000004100 */
[----:B------:R-:W-:Y:S01]  /*91b0*/  FFMA R94, R219, R24, R94 ;  /* 0x00000018db5e7223 */ /* 0x000fe2000000005e */
[----:B------:R-:W-:Y:S01]  /*91c0*/  F2FP.F16.E4M3.UNPACK_B R5, R7 ;  /* 0x00000007ff05723e */ /* 0x000fe200020006ff */
[--C-:B------:R-:W-:Y:S02]  /*91d0*/  HADD2.F32 R24, -RZ, R252.reuse.H0_H0 ;  /* 0x200000fcff187230 */ /* 0x100fe40000004100 */
[C---:B------:R-:W-:Y:S01]  /*91e0*/  FMUL R57, R217.reuse, R69 ;  /* 0x00000045d9397220 */ /* 0x040fe20000400000 */
[C---:B------:R-:W-:Y:S01]  /*91f0*/  FMUL R80, R217.reuse, R28 ;  /* 0x0000001cd9507220 */ /* 0x040fe20000400000 */
[C---:B------:R-:W-:Y:S01]  /*9200*/  FMUL R3, R217.reuse, R58 ;  /* 0x0000003ad9037220 */ /* 0x040fe20000400000 */
[----:B------:R-:W-:Y:S02]  /*9210*/  HADD2.F32 R28, -RZ, R252.H1_H1 ;  /* 0x300000fcff1c7230 */ /* 0x000fe40000004100 */
[----:B------:R-:W-:Y:S01]  /*9220*/  FMUL R69, R217, R81 ;  /* 0x00000051d9457220 */ /* 0x000fe20000400000 */
[----:B------:R-:W-:Y:S01]  /*9230*/  FFMA R95, R219, R25, R95 ;  /* 0x00000019db5f7223 */ /* 0x000fe2000000005f */
[C---:B------:R-:W-:Y:S01]  /*9240*/  PRMT R143, R4.reuse, 0x7610, R143 ;  /* 0x00007610048f7816 */ /* 0x040fe2000000008f */
[C---:B------:R-:W-:Y:S01]  /*9250*/  FMUL R58, R217.reuse, R70 ;  /* 0x00000046d93a7220 */ /* 0x040fe20000400000 */
[----:B------:R-:W-:Y:S01]  /*9260*/  PRMT R142, R4, 0x7632, R142 ;  /* 0x00007632048e7816 */ /* 0x000fe2000000008e */
[C---:B------:R-:W-:Y:S01]  /*9270*/  FMUL R81, R217.reuse, R29 ;  /* 0x0000001dd9517220 */ /* 0x040fe20000400000 */
[----:B------:R-:W-:Y:S01]  /*9280*/  F2FP.F16.E4M3.UNPACK_B R6, R8.H1 ;  /* 0x00000008ff06723e */ /* 0x000fe200030006ff */
[----:B------:R-:W-:Y:S02]  /*9290*/  HADD2.F32 R25, -RZ, R242.H0_H0 ;  /* 0x200000f2ff197230 */ /* 0x000fe40000004100 */
[----:B------:R-:W-:Y:S01]  /*92a0*/  FMUL R4, R217, R59 ;  /* 0x0000003bd9047220 */ /* 0x000fe20000400000 */
[----:B------:R-:W-:Y:S01]  /*92b0*/  FFMA R96, R219, R26, R96 ;  /* 0x0000001adb607223 */ /* 0x000fe20000000060 */
[----:B------:R-:W-:Y:S02]  /*92c0*/  HADD2.F32 R29, -RZ, R209.H0_H0 ;  /* 0x200000d1ff1d7230 */ /* 0x000fe40000004100 */
[----:B------:R-:W-:Y:S01]  /*92d0*/  FMUL R70, R217, R82 ;  /* 0x00000052d9467220 */ /* 0x000fe20000400000 */
[C---:B------:R-:W-:Y:S01]  /*92e0*/  PRMT R135, R5.reuse, 0x7610, R135 ;  /* 0x0000761005877816 */ /* 0x040fe20000000087 */
[----:B------:R-:W-:Y:S01]  /*92f0*/  HADD2.F32 R26, -RZ, R240.H0_H0 ;  /* 0x200000f0ff1a7230 */ /* 0x000fe20000004100 */
[----:B------:R-:W-:Y:S01]  /*9300*/  PRMT R134, R5, 0x7632, R134 ;  /* 0x0000763205867816 */ /* 0x000fe20000000086 */
[----:B------:R-:W-:Y:S01]  /*9310*/  FFMA R97, R219, R27, R97 ;  /* 0x0000001bdb617223 */ /* 0x000fe20000000061 */
[C---:B------:R-:W-:Y:S01]  /*9320*/  FMUL R59, R217.reuse, R71 ;  /* 0x00000047d93b7220 */ /* 0x040fe20000400000 */
[C---:B------:R-:W-:Y:S01]  /*9330*/  FMUL R82, R217.reuse, R30 ;  /* 0x0000001ed9527220 */ /* 0x040fe20000400000 */
[----:B------:R-:W-:Y:S01]  /*9340*/  FMUL R5, R217, R60 ;  /* 0x0000003cd9057220 */ /* 0x000fe20000400000 */
[----:B------:R-:W-:Y:S02]  /*9350*/  HADD2.F32 R30, -RZ, R250.H0_H0 ;  /* 0x200000faff1e7230 */ /* 0x000fe40000004100 */
[----:B------:R-:W-:Y:S01]  /*9360*/  FFMA R98, R219, R24, R98 ;  /* 0x00000018db627223 */ /* 0x000fe20000000062 */
[C---:B------:R-:W-:Y:S01]  /*9370*/  FMUL R71, R217.reuse, R83 ;  /* 0x00000053d9477220 */ /* 0x040fe20000400000 */
[C---:B------:R-:W-:Y:S01]  /*9380*/  PRMT R128, R6.reuse, 0x7610, R128 ;  /* 0x0000761006807816 */ /* 0x040fe20000000080 */
[C---:B------:R-:W-:Y:S01]  /*9390*/  FMUL R60, R217.reuse, R72 ;  /* 0x00000048d93c7220 */ /* 0x040fe20000400000 */
[----:B------:R-:W-:Y:S01]  /*93a0*/  PRMT R144, R6, 0x7632, R144 ;  /* 0x0000763206907816 */ /* 0x000fe20000000090 */
[--C-:B------:R-:W-:Y:S02]  /*93b0*/  HADD2.F32 R27, -RZ, R201.reuse.H0_H0 ;  /* 0x200000c9ff1b7230 */ /* 0x100fe40000004100 */
[----:B------:R-:W-:Y:S01]  /*93c0*/  FMUL R83, R217, R31 ;  /* 0x0000001fd9537220 */ /* 0x000fe20000400000 */
[----:B------:R-:W-:Y:S01]  /*93d0*/  FFMA R99, R219, R28, R99 ;  /* 0x0000001cdb637223 */ /* 0x000fe20000000063 */
[----:B------:R-:W-:Y:S01]  /*93e0*/  FMUL R6, R217, R61 ;  /* 0x0000003dd9067220 */ /* 0x000fe20000400000 */
[----:B------:R-:W-:Y:S02]  /*93f0*/  HADD2.F32 R31, -RZ, R201.H1_H1 ;  /* 0x300000c9ff1f7230 */ /* 0x000fe40000004100 */
[----:B------:R-:W-:Y:S01]  /*9400*/  FFMA R100, R219, R25, R100 ;  /* 0x00000019db647223 */ /* 0x000fe20000000064 */
[----:B------:R-:W-:Y:S01]  /*9410*/  FMUL R72, R217, R84 ;  /* 0x00000054d9487220 */ /* 0x000fe20000400000 */
[--C-:B------:R-:W-:Y:S02]  /*9420*/  HADD2.F32 R24, -RZ, R207.reuse.H0_H0 ;  /* 0x200000cfff187230 */ /* 0x100fe40000004100 */
[----:B------:R-:W-:Y:S01]  /*9430*/  FFMA R101, R219, R29, R101 ;  /* 0x0000001ddb657223 */ /* 0x000fe20000000065 */
[C---:B------:R-:W-:Y:S01]  /*9440*/  FMUL R61, R217.reuse, R73 ;  /* 0x00000049d93d7220 */ /* 0x040fe20000400000 */
[C---:B------:R-:W-:Y:S01]  /*9450*/  FMUL R84, R217.reuse, R32 ;  /* 0x00000020d9547220 */ /* 0x040fe20000400000 */
        /* <DEDUP_REMOVED lines=15> */
[----:B------:R-:W-:Y:S01]  /*9550*/  FMUL R86, R217, R34 ;  /* 0x00000022d9567220 */ /* 0x000fe20000400000 */
[----:B------:R-:W-:Y:S02]  /*9560*/  HADD2.F32 R34, -RZ, R222.H1_H1 ;  /* 0x300000deff227230 */ /* 0x000fe40000004100 */
[----:B------:R-:W-:Y:S01]  /*9570*/  FFMA R106, R219, R24, R106 ;  /* 0x00000018db6a7223 */ /* 0x000fe2000000006a */
[----:B------:R-:W-:Y:S01]  /*9580*/  FMUL R75, R217, R87 ;  /* 0x00000057d94b7220 */ /* 0x000fe20000400000 */
[--C-:B------:R-:W-:Y:S02]  /*9590*/  HADD2.F32 R29, -RZ, R226.reuse.H0_H0 ;  /* 0x200000e2ff1d7230 */ /* 0x100fe40000004100 */
[----:B------:R-:W-:Y:S01]  /*95a0*/  FFMA R107, R219, R32, R107 ;  /* 0x00000020db6b7223 */ /* 0x000fe2000000006b */
[----:B------:R-:W-:Y:S01]  /*95b0*/  FMUL R87, R217, R35 ;  /* 0x00000023d9577220 */ /* 0x000fe20000400000 */
[----:B------:R-:W-:Y:S02]  /*95c0*/  HADD2.F32 R35, -RZ, R226.H1_H1 ;  /* 0x300000e2ff237230 */ /* 0x000fe40000004100 */
[C---:B------:R-:W-:Y:S01]  /*95d0*/  FFMA R108, R219.reuse, R28, R108 ;  /* 0x0000001cdb6c7223 */ /* 0x040fe2000000006c */
[----:B------:R-:W-:Y:S02]  /*95e0*/  HADD2.F32 R26, -RZ, R232.H0_H0 ;  /* 0x200000e8ff1a7230 */ /* 0x000fe40000004100 */
[C---:B------:R-:W-:Y:S01]  /*95f0*/  FFMA R109, R219.reuse, R33, R109 ;  /* 0x00000021db6d7223 */ /* 0x040fe2000000006d */
        /* <DEDUP_REMOVED lines=18> */
[----:B------:R-:W2:Y:S01]  /*9720*/  LDL.LU R20, [R1+0xf0] ;  /* 0x0000f00001147983 */ /* 0x000ea20000300800 */
[C---:B------:R-:W-:Y:S01]  /*9730*/  FFMA R3, R219.reuse, R24, R3 ;  /* 0x00000018db037223 */ /* 0x040fe20000000003 */
[C---:B------:R-:W-:Y:S01]  /*9740*/  FFMA R193, R219.reuse, R197, R4 ;  /* 0x000000c5dbc17223 */ /* 0x040fe20000000004 */
[C---:B------:R-:W-:Y:S01]  /*9750*/  FFMA R194, R219.reuse, R32, R5 ;  /* 0x00000020dbc27223 */ /* 0x040fe20000000005 */
[----:B------:R-:W-:Y:S01]  /*9760*/  HADD2.F32 R5, -RZ, R19.H0_H0 ;  /* 0x20000013ff057230 */ /* 0x000fe20000004100 */
[----:B------:R-:W-:Y:S01]  /*9770*/  F2FP.SATFINITE.E4M3.F32.PACK_AB_MERGE_C R4, R16, R15, RZ ;  /* 0x0000000f1004723e */ /* 0x000fe200048070ff */
[----:B------:R-:W2:Y:S01]  /*9780*/  LDL.LU R19, [R1+0xec] ;  /* 0x0000ec0001137983 */ /* 0x000ea20000300800 */
[----:B------:R-:W-:Y:S01]  /*9790*/  FFMA R195, R219, R198, R6 ;  /* 0x000000c6dbc37223 */ /* 0x000fe20000000006 */
[----:B------:R-:W-:Y:S01]  /*97a0*/  HADD2.F32 R6, -RZ, R153.H0_H0 ;  /* 0x20000099ff067230 */ /* 0x000fe20000004100 */
[----:B------:R-:W-:Y:S01]  /*97b0*/  F2FP.SATFINITE.E4M3.F32.PACK_AB_MERGE_C R94, R95, R94, RZ ;  /* 0x0000005e5f5e723e */ /* 0x000fe200048070ff */
[----:B------:R-:W3:Y:S01]  /*97c0*/  LDL.LU R153, [R1+0xe8] ;  /* 0x0000e80001997983 */ /* 0x000ee20000300800 */
[----:B------:R-:W-:Y:S01]  /*97d0*/  HADD2.F32 R28, -RZ, R220.H0_H0 ;  /* 0x200000dcff1c7230 */ /* 0x000fe20000004100 */
[----:B------:R-:W-:Y:S01]  /*97e0*/  F2FP.SATFINITE.E4M3.F32.PACK_AB_MERGE_C R95, R107, R106, RZ ;  /* 0x0000006a6b5f723e */ /* 0x000fe200048070ff */
[----:B------:R-:W-:Y:S01]  /*97f0*/  HADD2.F32 R33, -RZ, R224.H0_H0 ;  /* 0x200000e0ff217230 */ /* 0x000fe20000004100 */
[----:B------:R1:W-:Y:S01]  /*9800*/  STL [R1], R5 ;  /* 0x0000000501007387 */ /* 0x0003e20000100800 */
[----:B------:R-:W-:Y:S02]  /*9810*/  HADD2.F32 R25, -RZ, R230.H0_H0 ;  /* 0x200000e6ff197230 */ /* 0x000fe40000004100 */
[----:B------:R-:W-:Y:S01]  /*9820*/  FFMA R196, R219, R28, R7 ;  /* 0x0000001cdbc47223 */ /* 0x000fe20000000007 */
[----:B------:R-:W-:Y:S01]  /*9830*/  HADD2.F32 R34, -RZ, R236.H0_H0 ;  /* 0x200000ecff227230 */ /* 0x000fe20000004100 */
[----:B------:R4:W-:Y:S01]  /*9840*/  STL [R1+0x4], R6 ;  /* 0x0000040601007387 */ /* 0x0009e20000100800 */
[----:B------:R-:W-:Y:S01]  /*9850*/  HADD2.F32 R199, -RZ, R220.H1_H1 ;  /* 0x300000dcffc77230 */ /* 0x000fe20000004100 */
[----:B------:R-:W-:Y:S01]  /*9860*/  F2FP.SATFINITE.E4M3.F32.PACK_AB_MERGE_C R104, R105, R104, R95 ;  /* 0x000000686968723e */ /* 0x000fe2000480705f */
[----:B------:R-:W-:Y:S02]  /*9870*/  HADD2.F32 R201, -RZ, R230.H1_H1 ;  /* 0x300000e6ffc97230 */ /* 0x000fe40000004100 */
[--C-:B------:R-:W-:Y:S02]  /*9880*/  HADD2.F32 R29, -RZ, R238.reuse.H0_H0 ;  /* 0x200000eeff1d7230 */ /* 0x100fe40000004100 */
[C---:B------:R-:W-:Y:S01]  /*9890*/  FFMA R197, R219.reuse, R199, R8 ;  /* 0x000000c7dbc57223 */ /* 0x040fe20000000008 */
[C---:B------:R-:W-:Y:S01]  /*98a0*/  FFMA R198, R219.reuse, R33, R9 ;  /* 0x00000021dbc67223 */ /* 0x040fe20000000009 */
[C---:B------:R-:W-:Y:S01]  /*98b0*/  FFMA R199, R219.reuse, R200, R10 ;  /* 0x000000c8dbc77223 */ /* 0x040fe2000000000a */
[C---:B------:R-:W-:Y:S01]  /*98c0*/  FFMA R200, R219.reuse, R25, R11 ;  /* 0x00000019dbc87223 */ /* 0x040fe2000000000b */
[----:B------:R-:W-:Y:S02]  /*98d0*/  HADD2.F32 R203, -RZ, R238.H1_H1 ;  /* 0x300000eeffcb7230 */ /* 0x000fe40000004100 */
[C---:B------:R-:W-:Y:S01]  /*98e0*/  FFMA R201, R219.reuse, R201, R12 ;  /* 0x000000c9dbc97223 */ /* 0x040fe2000000000c */
[--C-:B------:R-:W-:Y:S02]  /*98f0*/  HADD2.F32 R35, -RZ, R204.reuse.H0_H0 ;  /* 0x200000ccff237230 */ /* 0x100fe40000004100 */
[C---:B------:R-:W-:Y:S01]  /*9900*/  FFMA R56, R219.reuse, R34, R56 ;  /* 0x00000022db387223 */ /* 0x040fe20000000038 */
[C---:B------:R-:W-:Y:S01]  /*9910*/  FFMA R57, R219.reuse, R202, R57 ;  /* 0x000000cadb397223 */ /* 0x040fe20000000039 */
[C---:B------:R-:W-:Y:S01]  /*9920*/  FFMA R58, R219.reuse, R29, R58 ;  /* 0x0000001ddb3a7223 */ /* 0x040fe2000000003a */
[C---:B------:R-:W-:Y:S01]  /*9930*/  FFMA R59, R219.reuse, R203, R59 ;  /* 0x000000cbdb3b7223 */ /* 0x040fe2000000003b */
[C---:B------:R-:W-:Y:S01]  /*9940*/  FFMA R60, R219.reuse, R35, R60 ;  /* 0x00000023db3c7223 */ /* 0x040fe2000000003c */
[----:B------:R-:W-:Y:S02]  /*9950*/  HADD2.F32 R204, -RZ, R204.H1_H1 ;  /* 0x300000ccffcc7230 */ /* 0x000fe40000004100 */
[----:B------:R-:W-:Y:S02]  /*9960*/  HADD2.F32 R207, -RZ, R208.H0_H0 ;  /* 0x200000d0ffcf7230 */ /* 0x000fe40000004100 */
[----:B-1----:R-:W-:Y:S01]  /*9970*/  HADD2.F32 R5, -RZ, R132.H0_H0 ;  /* 0x20000084ff057230 */ /* 0x002fe20000004100 */
[----:B------:R-:W-:Y:S01]  /*9980*/  F2FP.SATFINITE.E4M3.F32.PACK_AB_MERGE_C R132, R14, R13, R4 ;  /* 0x0000000d0e84723e */ /* 0x000fe20004807004 */
[----:B------:R-:W-:Y:S02]  /*9990*/  HADD2.F32 R4, -RZ, R18.H0_H0 ;  /* 0x20000012ff047230 */ /* 0x000fe40000004100 */
[C---:B------:R-:W-:Y:S01]  /*99a0*/  FFMA R61, R219.reuse, R204, R61 ;  /* 0x000000ccdb3d7223 */ /* 0x040fe2000000003d */
[----:B----4-:R-:W-:Y:S01]  /*99b0*/  HADD2.F32 R6, -RZ, R17.H0_H0 ;  /* 0x20000011ff067230 */ /* 0x010fe20000004100 */
[----:B------:R1:W-:Y:S01]  /*99c0*/  STL [R1+0x8], R5 ;  /* 0x0000080501007387 */ /* 0x0003e20000100800 */
[----:B------:R-:W-:Y:S02]  /*99d0*/  HADD2.F32 R208, -RZ, R208.H1_H1 ;  /* 0x300000d0ffd07230 */ /* 0x000fe40000004100 */
[C---:B------:R-:W-:Y:S01]  /*99e0*/  FFMA R62, R219.reuse, R205, R62 ;  /* 0x000000cddb3e7223 */ /* 0x040fe2000000003e */
[C---:B------:R-:W-:Y:S01]  /*99f0*/  FFMA R63, R219.reuse, R206, R63 ;  /* 0x000000cedb3f7223 */ /* 0x040fe2000000003f */
[----:B------:R-:W4:Y:S01]  /*9a00*/  LDL.LU R18, [R1+0xe4] ;  /* 0x0000e40001127983 */ /* 0x000f220000300800 */
[C---:B------:R-:W-:Y:S01]  /*9a10*/  FFMA R64, R219.reuse, R207, R64 ;  /* 0x000000cfdb407223 */ /* 0x040fe20000000040 */
[----:B------:R-:W-:Y:S01]  /*9a20*/  FFMA R65, R219, R208, R65 ;  /* 0x000000d0db417223 */ /* 0x000fe20000000041 */
[--C-:B------:R-:W-:Y:S01]  /*9a30*/  HADD2.F32 R215, -RZ, R218.reuse.H0_H0 ;  /* 0x200000daffd77230 */ /* 0x100fe20000004100 */
[----:B------:R-:W4:Y:S01]  /*9a40*/  LDL.LU R17, [R1+0xe0] ;  /* 0x0000e00001117983 */ /* 0x000f220000300800 */
[----:B------:R-:W-:Y:S01]  /*9a50*/  F2FP.SATFINITE.E4M3.F32.PACK_AB_MERGE_C R62, R63, R62, RZ ;  /* 0x0000003e3f3e723e */ /* 0x000fe200048070ff */
[----:B------:R-:W-:Y:S02]  /*9a60*/  HADD2.F32 R218, -RZ, R218.H1_H1 ;  /* 0x300000daffda7230 */ /* 0x000fe40000004100 */
[----:B------:R-:W-:Y:S01]  /*9a70*/  STL [R1+0xc], R4 ;  /* 0x00000c0401007387 */ /* 0x000fe20000100800 */
[----:B------:R-:W-:Y:S01]  /*9a80*/  F2FP.SATFINITE.E4M3.F32.PACK_AB_MERGE_C R60, R61, R60, R62 ;  /* 0x0000003c3d3c723e */ /* 0x000fe2000480703e */
[----:B------:R-:W-:Y:S02]  /*9a90*/  HADD2.F32 R222, -RZ, R223.H0_H0 ;  /* 0x200000dfffde7230 */ /* 0x000fe40000004100 */
[----:B------:R1:W-:Y:S01]  /*9aa0*/  STL [R1+0x10], R6 ;  /* 0x0000100601007387 */ /* 0x0003e20000100800 */
[--C-:B------:R-:W-:Y:S02]  /*9ab0*/  HADD2.F32 R209, -RZ, R210.reuse.H0_H0 ;  /* 0x200000d2ffd17230 */ /* 0x100fe40000004100 */
[----:B------:R-:W-:Y:S02]  /*9ac0*/  HADD2.F32 R210, -RZ, R210.H1_H1 ;  /* 0x300000d2ffd27230 */ /* 0x000fe40000004100 */
[--C-:B------:R-:W-:Y:S02]  /*9ad0*/  HADD2.F32 R213, -RZ, R214.reuse.H0_H0 ;  /* 0x200000d6ffd57230 */ /* 0x100fe40000004100 */
[C---:B------:R-:W-:Y:S01]  /*9ae0*/  FFMA R66, R219.reuse, R209, R66 ;  /* 0x000000d1db427223 */ /* 0x040fe20000000042 */
[----:B------:R-:W-:Y:S02]  /*9af0*/  HADD2.F32 R214, -RZ, R214.H1_H1 ;  /* 0x300000d6ffd67230 */ /* 0x000fe40000004100 */
[C---:B------:R-:W-:Y:S01]  /*9b00*/  FFMA R67, R219.reuse, R210, R67 ;  /* 0x000000d2db437223 */ /* 0x040fe20000000043 */
[----:B-1----:R-:W-:Y:S02]  /*9b10*/  HADD2.F32 R5, -RZ, R192.H0_H0 ;  /* 0x200000c0ff057230 */ /* 0x002fe40000004100 */
[C---:B------:R-:W-:Y:S01]  /*9b20*/  FFMA R68, R219.reuse, R211, R68 ;  /* 0x000000d3db447223 */ /* 0x040fe20000000044 */
[----:B------:R-:W3:Y:S01]  /*9b30*/  LDL.LU R192, [R1+0xdc] ;  /* 0x0000dc0001c07983 */ /* 0x000ee20000300800 */
[C---:B------:R-:W-:Y:S01]  /*9b40*/  FFMA R69, R219.reuse, R212, R69 ;  /* 0x000000d4db457223 */ /* 0x040fe20000000045 */
[--C-:B------:R-:W-:Y:S02]  /*9b50*/  HADD2.F32 R220, -RZ, R221.reuse.H0_H0 ;  /* 0x200000ddffdc7230 */ /* 0x100fe40000004100 */
[C---:B------:R-:W-:Y:S01]  /*9b60*/  FFMA R70, R219.reuse, R213, R70 ;  /* 0x000000d5db467223 */ /* 0x040fe20000000046 */
[----:B------:R-:W-:Y:S02]  /*9b70*/  HADD2.F32 R221, -RZ, R221.H1_H1 ;  /* 0x300000ddffdd7230 */ /* 0x000fe40000004100 */
[C---:B------:R-:W-:Y:S01]  /*9b80*/  FFMA R71, R219.reuse, R214, R71 ;  /* 0x000000d6db477223 */ /* 0x040fe20000000047 */
[C---:B------:R-:W-:Y:S01]  /*9b90*/  FFMA R72, R219.reuse, R215, R72 ;  /* 0x000000d7db487223 */ /* 0x040fe20000000048 */
[----:B------:R-:W-:Y:S02]  /*9ba0*/  HADD2.F32 R223, -RZ, R223.H1_H1 ;  /* 0x300000dfffdf7230 */ /* 0x000fe40000004100 */
[C---:B------:R-:W-:Y:S01]  /*9bb0*/  FFMA R73, R219.reuse, R218, R73 ;  /* 0x000000dadb497223 */ /* 0x040fe20000000049 */
[--C-:B------:R-:W-:Y:S02]  /*9bc0*/  HADD2.F32 R224, -RZ, R225.reuse.H0_H0 ;  /* 0x200000e1ffe07230 */ /* 0x100fe40000004100 */
[C---:B------:R-:W-:Y:S01]  /*9bd0*/  FFMA R74, R219.reuse, R220, R74 ;  /* 0x000000dcdb4a7223 */ /* 0x040fe2000000004a */
[----:B------:R-:W-:Y:S02]  /*9be0*/  HADD2.F32 R225, -RZ, R225.H1_H1 ;  /* 0x300000e1ffe17230 */ /* 0x000fe40000004100 */
[C---:B------:R-:W-:Y:S01]  /*9bf0*/  FFMA R75, R219.reuse, R221, R75 ;  /* 0x000000dddb4b7223 */ /* 0x040fe2000000004b */
[----:B------:R-:W-:Y:S02]  /*9c00*/  HADD2.F32 R226, -RZ, R227.H0_H0 ;  /* 0x200000e3ffe27230 */ /* 0x000fe40000004100 */
[C---:B------:R-:W-:Y:S01]  /*9c10*/  FFMA R76, R219.reuse, R222, R76 ;  /* 0x000000dedb4c7223 */ /* 0x040fe2000000004c */
[----:B------:R-:W-:Y:S02]  /*9c20*/  HADD2.F32 R6, -RZ, R191.H0_H0 ;  /* 0x200000bfff067230 */ /* 0x000fe40000004100 */
[C---:B------:R-:W-:Y:S01]  /*9c30*/  FFMA R77, R219.reuse, R223, R77 ;  /* 0x000000dfdb4d7223 */ /* 0x040fe2000000004d */
[----:B------:R-:W3:Y:S01]  /*9c40*/  LDL.LU R191, [R1+0xd8] ;  /* 0x0000d80001bf7983 */ /* 0x000ee20000300800 */
[C---:B------:R-:W-:Y:S01]  /*9c50*/  FFMA R78, R219.reuse, R224, R78 ;  /* 0x000000e0db4e7223 */ /* 0x040fe2000000004e */
[C---:B------:R-:W-:Y:S01]  /*9c60*/  FFMA R79, R219.reuse, R225, R79 ;  /* 0x000000e1db4f7223 */ /* 0x040fe2000000004f */
[C---:B------:R-:W-:Y:S01]  /*9c70*/  FFMA R80, R219.reuse, R226, R80 ;  /* 0x000000e2db507223 */ /* 0x040fe20000000050 */
[----:B------:R1:W-:Y:S01]  /*9c80*/  STL [R1+0x14], R5 ;  /* 0x0000140501007387 */ /* 0x0003e20000100800 */
[----:B------:R-:W-:Y:S02]  /*9c90*/  HADD2.F32 R227, -RZ, R227.H1_H1 ;  /* 0x300000e3ffe37230 */ /* 0x000fe40000004100 */
[--C-:B------:R-:W-:Y:S02]  /*9ca0*/  HADD2.F32 R230, -RZ, R231.reuse.H0_H0 ;  /* 0x200000e7ffe67230 */ /* 0x100fe40000004100 */
[----:B------:R-:W-:Y:S02]  /*9cb0*/  HADD2.F32 R231, -RZ, R231.H1_H1 ;  /* 0x300000e7ffe77230 */ /* 0x000fe40000004100 */
[C---:B------:R-:W-:Y:S01]  /*9cc0*/  FFMA R81, R219.reuse, R227, R81 ;  /* 0x000000e3db517223 */ /* 0x040fe20000000051 */
[--C-:B------:R-:W-:Y:S02]  /*9cd0*/  HADD2.F32 R234, -RZ, R235.reuse.H0_H0 ;  /* 0x200000ebffea7230 */ /* 0x100fe40000004100 */
[----:B------:R-:W-:Y:S02]  /*9ce0*/  HADD2.F32 R235, -RZ, R235.H1_H1 ;  /* 0x300000ebffeb7230 */ /* 0x000fe40000004100 */
[--C-:B------:R-:W-:Y:S02]  /*9cf0*/  HADD2.F32 R236, -RZ, R237.reuse.H0_H0 ;  /* 0x200000edffec7230 */ /* 0x100fe40000004100 */
[----:B------:R-:W-:Y:S02]  /*9d00*/  HADD2.F32 R237, -RZ, R237.H1_H1 ;  /* 0x300000edffed7230 */ /* 0x000fe40000004100 */
[--C-:B------:R-:W-:Y:S02]  /*9d10*/  HADD2.F32 R238, -RZ, R239.reuse.H0_H0 ;  /* 0x200000efffee7230 */ /* 0x100fe40000004100 */
[----:B------:R-:W-:Y:S02]  /*9d20*/  HADD2.F32 R239, -RZ, R239.H1_H1 ;  /* 0x300000efffef7230 */ /* 0x000fe40000004100 */
[--C-:B------:R-:W-:Y:S02]  /*9d30*/  HADD2.F32 R240, -RZ, R241.reuse.H0_H0 ;  /* 0x200000f1fff07230 */ /* 0x100fe40000004100 */
[----:B------:R-:W-:Y:S02]  /*9d40*/  HADD2.F32 R241, -RZ, R241.H1_H1 ;  /* 0x300000f1fff17230 */ /* 0x000fe40000004100 */
[--C-:B------:R-:W-:Y:S02]  /*9d50*/  HADD2.F32 R242, -RZ, R243.reuse.H0_H0 ;  /* 0x200000f3fff27230 */ /* 0x100fe40000004100 */
[----:B-1----:R-:W-:Y:S02]  /*9d60*/  HADD2.F32 R5, -RZ, R184.H0_H0 ;  /* 0x200000b8ff057230 */ /* 0x002fe40000004100 */
[----:B------:R-:W3:Y:S01]  /*9d70*/  LDL.LU R184, [R1+0xd4] ;  /* 0x0000d40001b87983 */ /* 0x000ee20000300800 */
[----:B------:R-:W-:Y:S02]  /*9d80*/  HADD2.F32 R243, -RZ, R243.H1_H1 ;  /* 0x300000f3fff37230 */ /* 0x000fe40000004100 */
[--C-:B------:R-:W-:Y:S01]  /*9d90*/  HADD2.F32 R202, -RZ, R246.reuse.H0_H0 ;  /* 0x200000f6ffca7230 */ /* 0x100fe20000004100 */
[----:B------:R1:W-:Y:S01]  /*9da0*/  STL [R1+0x18], R6 ;  /* 0x0000180601007387 */ /* 0x0003e20000100800 */
[----:B------:R-:W-:Y:S02]  /*9db0*/  HADD2.F32 R246, -RZ, R246.H1_H1 ;  /* 0x300000f6fff67230 */ /* 0x000fe40000004100 */
[--C-:B------:R-:W-:Y:S02]  /*9dc0*/  HADD2.F32 R203, -RZ, R249.reuse.H0_H0 ;  /* 0x200000f9ffcb7230 */ /* 0x100fe40000004100 */
[----:B------:R-:W-:Y:S02]  /*9dd0*/  HADD2.F32 R249, -RZ, R249.H1_H1 ;  /* 0x300000f9fff97230 */ /* 0x000fe40000004100 */
[--C-:B------:R-:W-:Y:S02]  /*9de0*/  HADD2.F32 R228, -RZ, R229.reuse.H0_H0 ;  /* 0x200000e5ffe47230 */ /* 0x100fe40000004100 */
[----:B------:R-:W-:Y:S02]  /*9df0*/  HADD2.F32 R229, -RZ, R229.H1_H1 ;  /* 0x300000e5ffe57230 */ /* 0x000fe40000004100 */
[--C-:B------:R-:W-:Y:S02]  /*9e00*/  HADD2.F32 R232, -RZ, R233.reuse.H0_H0 ;  /* 0x200000e9ffe87230 */ /* 0x100fe40000004100 */
[C---:B------:R-:W-:Y:S01]  /*9e10*/  FFMA R82, R219.reuse, R228, R82 ;  /* 0x000000e4db527223 */ /* 0x040fe20000000052 */
[----:B------:R-:W-:Y:S02]  /*9e20*/  HADD2.F32 R233, -RZ, R233.H1_H1 ;  /* 0x300000e9ffe97230 */ /* 0x000fe40000004100 */
[C---:B------:R-:W-:Y:S01]  /*9e30*/  FFMA R83, R219.reuse, R229, R83 ;  /* 0x000000e5db537223 */ /* 0x040fe20000000053 */
        /* <DEDUP_REMOVED lines=10> */
[----:B-1----:R-:W-:Y:S02]  /*9ee0*/  HADD2.F32 R6, -RZ, R23.H0_H0 ;  /* 0x20000017ff067230 */ /* 0x002fe40000004100 */
[C---:B------:R-:W-:Y:S01]  /*9ef0*/  FFMA R42, R219.reuse, R240, R42 ;  /* 0x000000f0db2a7223 */ /* 0x040fe2000000002a */
[----:B------:R-:W3:Y:S01]  /*9f00*/  LDL.LU R23, [R1+0xd0] ;  /* 0x0000d00001177983 */ /* 0x000ee20000300800 */
[C---:B------:R-:W-:Y:S01]  /*9f10*/  FFMA R43, R219.reuse, R241, R43 ;  /* 0x000000f1db2b7223 */ /* 0x040fe2000000002b */
[C---:B------:R-:W-:Y:S01]  /*9f20*/  FFMA R44, R219.reuse, R242, R44 ;  /* 0x000000f2db2c7223 */ /* 0x040fe2000000002c */
[C---:B------:R-:W-:Y:S01]  /*9f30*/  FFMA R45, R219.reuse, R243, R45 ;  /* 0x000000f3db2d7223 */ /* 0x040fe2000000002d */
[----:B------:R1:W-:Y:S01]  /*9f40*/  STL [R1+0x1c], R5 ;  /* 0x00001c0501007387 */ /* 0x0003e20000100800 */
[--C-:B------:R-:W-:Y:S02]  /*9f50*/  HADD2.F32 R244, -RZ, R245.reuse.H0_H0 ;  /* 0x200000f5fff47230 */ /* 0x100fe40000004100 */
[----:B------:R-:W-:Y:S01]  /*9f60*/  HADD2.F32 R245, -RZ, R245.H1_H1 ;  /* 0x300000f5fff57230 */ /* 0x000fe20000004100 */
[----:B------:R-:W-:Y:S01]  /*9f70*/  STL [R1+0x20], R6 ;  /* 0x0000200601007387 */ /* 0x000fe20000100800 */
        /* <DEDUP_REMOVED lines=10> */
[--C-:B------:R-:W-:Y:S02]  /*a020*/  HADD2.F32 R250, -RZ, R251.reuse.H0_H0 ;  /* 0x200000fbfffa7230 */ /* 0x100fe40000004100 */
[----:B------:R-:W-:Y:S03]  /*a030*/  HADD2.F32 R251, -RZ, R251.H1_H1 ;  /* 0x300000fbfffb7230 */ /* 0x000fe60000004100 */
[C---:B------:R-:W-:Y:S02]  /*a040*/  FFMA R54, R219.reuse, R250, R54 ;  /* 0x000000fadb367223 */ /* 0x040fe40000000036 */
[----:B------:R-:W-:Y:S01]  /*a050*/  FFMA R55, R219, R251, R55 ;  /* 0x000000fbdb377223 */ /* 0x000fe20000000037 */
[----:B-1----:R-:W-:Y:S02]  /*a060*/  HADD2.F32 R5, -RZ, R188.H0_H0 ;  /* 0x200000bcff057230 */ /* 0x002fe40000004100 */
[----:B------:R-:W3:Y:S01]  /*a070*/  LDL.LU R188, [R1+0xcc] ;  /* 0x0000cc0001bc7983 */ /* 0x000ee20000300800 */
[----:B--2---:R-:W-:Y:S04]  /*a080*/  F2FP.SATFINITE.E4M3.F32.PACK_AB_MERGE_C R4, R20, R19, RZ ;  /* 0x000000131404723e */ /* 0x004fe800048070ff */
[----:B----4-:R-:W-:Y:S01]  /*a090*/  F2FP.SATFINITE.E4M3.F32.PACK_AB_MERGE_C R8, R18, R17, R4 ;  /* 0x000000111208723e */ /* 0x010fe20004807004 */
[----:B------:R-:W-:Y:S02]  /*a0a0*/  HADD2.F32 R4, -RZ, R187.H0_H0 ;  /* 0x200000bbff047230 */ /* 0x000fe40000004100 */
[----:B------:R-:W2:Y:S04]  /*a0b0*/  LDL.LU R187, [R1+0xc8] ;  /* 0x0000c80001bb7983 */ /* 0x000ea80000300800 */
[----:B------:R1:W-:Y:S02]  /*a0c0*/  STL [R1+0x24], R5 ;  /* 0x0000240501007387 */ /* 0x0003e40000100800 */
[----:B-1----:R-:W-:Y:S02]  /*a0d0*/  HADD2.F32 R5, -RZ, R190.H0_H0 ;  /* 0x200000beff057230 */ /* 0x002fe40000004100 */
[----:B------:R-:W4:Y:S04]  /*a0e0*/  LDL.LU R190, [R1+0xc4] ;  /* 0x0000c40001be7983 */ /* 0x000f280000300800 */
[----:B------:R1:W-:Y:S02]  /*a0f0*/  STL [R1+0x28], R4 ;  /* 0x0000280401007387 */ /* 0x0003e40000100800 */
[----:B-1----:R-:W-:Y:S02]  /*a100*/  HADD2.F32 R4, -RZ, R186.H0_H0 ;  /* 0x200000baff047230 */ /* 0x002fe40000004100 */
[----:B------:R-:W4:Y:S04]  /*a110*/  LDL.LU R186, [R1+0xc0] ;  /* 0x0000c00001ba7983 */ /* 0x000f280000300800 */
[----:B------:R3:W-:Y:S04]  /*a120*/  STL [R1+0x2c], R5 ;  /* 0x00002c0501007387 */ /* 0x0007e80000100800 */
[----:B------:R1:W-:Y:S01]  /*a130*/  STL [R1+0x30], R4 ;  /* 0x0000300401007387 */ /* 0x0003e20000100800 */
[----:B---3--:R-:W-:Y:S01]  /*a140*/  F2FP.SATFINITE.E4M3.F32.PACK_AB_MERGE_C R5, R192, R191, RZ ;  /* 0x000000bfc005723e */ /* 0x008fe200048070ff */
[----:B------:R-:W-:Y:S02]  /*a150*/  HADD2.F32 R191, -RZ, R189.H0_H0 ;  /* 0x200000bdffbf7230 */ /* 0x000fe40000004100 */
[----:B------:R-:W-:Y:S01]  /*a160*/  HADD2.F32 R192, -RZ, R152.H0_H0 ;  /* 0x20000098ffc07230 */ /* 0x000fe20000004100 */
[----:B------:R-:W-:Y:S01]  /*a170*/  F2FP.SATFINITE.E4M3.F32.PACK_AB_MERGE_C R7, R184, R23, RZ ;  /* 0x00000017b807723e */ /* 0x000fe200048070ff */
[----:B------:R-:W-:Y:S01]  /*a180*/  HADD2.F32 R184, -RZ, R185.H0_H0 ;  /* 0x200000b9ffb87230 */ /* 0x000fe20000004100 */
[----:B-1----:R-:W-:Y:S01]  /*a190*/  F2FP.SATFINITE.E4M3.F32.PACK_AB_MERGE_C R4, R155, R154, RZ ;  /* 0x0000009a9b04723e */ /* 0x002fe200048070ff */
[----:B------:R-:W4:Y:S01]  /*a1a0*/  LDL.LU R185, [R1+0xbc] ;  /* 0x0000bc0001b97983 */ /* 0x000f220000300800 */
[----:B------:R-:W-:Y:S02]  /*a1b0*/  HADD2.F32 R154, -RZ, R157.H0_H0 ;  /* 0x2000009dff9a7230 */ /* 0x000fe40000004100 */
[----:B------:R-:W-:Y:S01]  /*a1c0*/  HADD2.F32 R155, -RZ, R156.H0_H0 ;  /* 0x2000009cff9b7230 */ /* 0x000fe20000004100 */
[----:B--2---:R-:W-:Y:S01]  /*a1d0*/  F2FP.SATFINITE.E4M3.F32.PACK_AB_MERGE_C R6, R188, R187, RZ ;  /* 0x000000bbbc06723e */ /* 0x004fe200048070ff */
[----:B------:R-:W-:Y:S02]  /*a1e0*/  HADD2.F32 R187, -RZ, R22.H0_H0 ;  /* 0x20000016ffbb7230 */ /* 0x000fe40000004100 */
[----:B------:R-:W2:Y:S01]  /*a1f0*/  LDL.LU R22, [R1+0xb8] ;  /* 0x0000b80001167983 */ /* 0x000ea20000300800 */
[----:B------:R-:W-:Y:S03]  /*a200*/  HADD2.F32 R188, -RZ, R21.H0_H0 ;  /* 0x20000015ffbc7230 */ /* 0x000fe60000004100 */
[----:B------:R-:W2:Y:S04]  /*a210*/  LDL.LU R21, [R1+0xb4] ;  /* 0x0000b40001157983 */ /* 0x000ea80000300800 */
[----:B------:R-:W3:Y:S04]  /*a220*/  LDL.LU R189, [R1+0xb0] ;  /* 0x0000b00001bd7983 */ /* 0x000ee80000300800 */
[----:B------:R-:W3:Y:S04]  /*a230*/  LDL.LU R152, [R1+0xac] ;  /* 0x0000ac0001987983 */ /* 0x000ee80000300800 */
[----:B------:R-:W3:Y:S04]  /*a240*/  LDL.LU R157, [R1+0xa8] ;  /* 0x0000a800019d7983 */ /* 0x000ee80000300800 */
[----:B------:R-:W3:Y:S01]  /*a250*/  LDL.LU R156, [R1+0xa4] ;  /* 0x0000a400019c7983 */ /* 0x000ee20000300800 */
[----:B----4-:R-:W-:Y:S02]  /*a260*/  F2FP.SATFINITE.E4M3.F32.PACK_AB_MERGE_C R185, R186, R185, R6 ;  /* 0x000000b9bab9723e */ /* 0x010fe40004807006 */
[----:B------:R-:W-:Y:S02]  /*a270*/  F2FP.SATFINITE.E4M3.F32.PACK_AB_MERGE_C R6, R163, R162, RZ ;  /* 0x000000a2a306723e */ /* 0x000fe400048070ff */
[----:B--2---:R-:W-:Y:S04]  /*a280*/  F2FP.SATFINITE.E4M3.F32.PACK_AB_MERGE_C R7, R22, R21, R7 ;  /* 0x000000151607723e */ /* 0x004fe80004807007 */
[----:B------:R-:W-:Y:S02]  /*a290*/  MOV R186, R7 ;  /* 0x0000000700ba7202 */ /* 0x000fe40000000f00 */
[----:B------:R-:W-:Y:S02]  /*a2a0*/  F2FP.SATFINITE.E4M3.F32.PACK_AB_MERGE_C R7, R159, R158, RZ ;  /* 0x0000009e9f07723e */ /* 0x000fe400048070ff */
[----:B---3--:R-:W-:Y:S01]  /*a2b0*/  F2FP.SATFINITE.E4M3.F32.PACK_AB_MERGE_C R4, R153, R152, R4 ;  /* 0x000000989904723e */ /* 0x008fe20004807004 */
[----:B------:R-:W1:Y:S01]  /*a2c0*/  S2R R159, SR_TID.X ;  /* 0x00000000009f7919 */ /* 0x000e620000002100 */
[----:B------:R-:W-:Y:S02]  /*a2d0*/  F2FP.SATFINITE.E4M3.F32.PACK_AB_MERGE_C R153, R161, R160, R6 ;  /* 0x000000a0a199723e */ /* 0x000fe40004807006 */
[----:B------:R-:W-:Y:S02]  /*a2e0*/  MOV R158, R4 ;  /* 0x00000004009e7202 */ /* 0x000fe40000000f00 */
[----:B------:R-:W-:Y:S02]  /*a2f0*/  F2FP.SATFINITE.E4M3.F32.PACK_AB_MERGE_C R4, R171, R170, RZ ;  /* 0x000000aaab04723e */ /* 0x000fe400048070ff */
[----:B------:R-:W-:Y:S01]  /*a300*/  F2FP.SATFINITE.E4M3.F32.PACK_AB_MERGE_C R161, R125, R124, R127 ;  /* 0x0000007c7da1723e */ /* 0x000fe2000480707f */
[----:B------:R-:W-:Y:S01]  /*a310*/  HADD2.F32 R124, -RZ, R143.H0_H0 ;  /* 0x2000008fff7c7230 */ /* 0x000fe20000004100 */
[----:B------:R-:W-:Y:S01]  /*a320*/  F2FP.SATFINITE.E4M3.F32.PACK_AB_MERGE_C R168, R169, R168, R4 ;  /* 0x000000a8a9a8723e */ /* 0x000fe20004807004 */
[----:B------:R-:W-:Y:S01]  /*a330*/  HADD2.F32 R125, -RZ, R142.H0_H0 ;  /* 0x2000008eff7d7230 */ /* 0x000fe20000004100 */
[----:B------:R-:W-:Y:S01]  /*a340*/  F2FP.SATFINITE.E4M3.F32.PACK_AB_MERGE_C R4, R123, R122, RZ ;  /* 0x0000007a7b04723e */ /* 0x000fe200048070ff */
[----:B------:R-:W-:Y:S01]  /*a350*/  HADD2.F32 R122, -RZ, R135.H0_H0 ;  /* 0x20000087ff7a7230 */ /* 0x000fe20000004100 */
[----:B------:R-:W-:Y:S01]  /*a360*/  F2FP.SATFINITE.E4M3.F32.PACK_AB_MERGE_C R189, R190, R189, R5 ;  /* 0x000000bdbebd723e */ /* 0x000fe20004807005 */
[----:B------:R-:W-:Y:S01]  /*a370*/  HADD2.F32 R123, -RZ, R134.H0_H0 ;  /* 0x20000086ff7b7230 */ /* 0x000fe20000004100 */
[----:B------:R-:W-:Y:S01]  /*a380*/  F2FP.SATFINITE.E4M3.F32.PACK_AB_MERGE_C R160, R121, R120, R4 ;  /* 0x0000007879a0723e */ /* 0x000fe20004807004 */
[----:B------:R-:W-:Y:S01]  /*a390*/  HADD2.F32 R120, -RZ, R128.H0_H0 ;  /* 0x20000080ff787230 */ /* 0x000fe20000004100 */
[----:B------:R-:W-:Y:S01]  /*a3a0*/  F2FP.SATFINITE.E4M3.F32.PACK_AB_MERGE_C R5, R167, R166, RZ ;  /* 0x000000a6a705723e */ /* 0x000fe200048070ff */
[----:B------:R-:W2:Y:S01]  /*a3b0*/  LDL.LU R128, [R1+0xa0] ;  /* 0x0000a00001807983 */ /* 0x000ea20000300800 */
[----:B------:R-:W-:Y:S01]  /*a3c0*/  F2FP.SATFINITE.E4M3.F32.PACK_AB_MERGE_C R156, R157, R156, R7 ;  /* 0x0000009c9d9c723e */ /* 0x000fe20004807007 */
[----:B------:R-:W-:Y:S01]  /*a3d0*/  HADD2.F32 R121, -RZ, R144.H0_H0 ;  /* 0x20000090ff797230 */ /* 0x000fe20000004100 */
[----:B------:R-:W-:Y:S01]  /*a3e0*/  F2FP.SATFINITE.E4M3.F32.PACK_AB_MERGE_C R167, R165, R164, R5 ;  /* 0x000000a4a5a7723e */ /* 0x000fe20004807005 */
[----:B------:R-:W3:Y:S01]  /*a3f0*/  LDL.LU R144, [R1+0x9c] ;  /* 0x00009c0001907983 */ /* 0x000ee20000300800 */
[----:B------:R-:W-:Y:S01]  /*a400*/  MOV R165, R156 ;  /* 0x0000009c00a57202 */ /* 0x000fe20000000f00 */
[----:B------:R-:W-:Y:S01]  /*a410*/  HADD2.F32 R127, -RZ, R140.H0_H0 ;  /* 0x2000008cff7f7230 */ /* 0x000fe20000004100 */
[----:B------:R-:W-:Y:S01]  /*a420*/  MOV R156, R137 ;  /* 0x00000089009c7202 */ /* 0x000fe20000000f00 */
[----:B------:R-:W4:Y:S01]  /*a430*/  LDL.LU R135, [R1+0x98] ;  /* 0x0000980001877983 */ /* 0x000f220000300800 */
[----:B------:R-:W-:Y:S02]  /*a440*/  MOV R157, R136 ;  /* 0x00000088009d7202 */ /* 0x000fe40000000f00 */
[----:B------:R-:W-:Y:S01]  /*a450*/  MOV R164, R158 ;  /* 0x0000009e00a47202 */ /* 0x000fe20000000f00 */
[----:B------:R-:W4:Y:S01]  /*a460*/  LDL.LU R134, [R1+0x94] ;  /* 0x0000940001867983 */ /* 0x000f220000300800 */
[----:B------:R-:W-:Y:S02]  /*a470*/  MOV R158, R133 ;  /* 0x00000085009e7202 */ /* 0x000fe40000000f00 */
[----:B-1----:R-:W-:Y:S01]  /*a480*/  SHF.L.U32 R152, R159, 0x5, RZ ;  /* 0x000000059f987819 */ /* 0x002fe200000006ff */
[----:B------:R-:W3:Y:S01]  /*a490*/  LDL.LU R143, [R1+0x90] ;  /* 0x00009000018f7983 */ /* 0x000ee20000300800 */
[----:B------:R-:W-:Y:S02]  /*a4a0*/  F2FP.SATFINITE.E4M3.F32.PACK_AB_MERGE_C R7, R175, R174, RZ ;  /* 0x000000aeaf07723e */ /* 0x000fe400048070ff */
[C---:B------:R-:W-:Y:S01]  /*a4b0*/  LOP3.LUT R130, R152.reuse, 0x80, RZ, 0xc0, !PT ;  /* 0x0000008098827812 */ /* 0x040fe200078ec0ff */
[----:B------:R-:W3:Y:S01]  /*a4c0*/  LDL.LU R142, [R1+0x8c] ;  /* 0x00008c00018e7983 */ /* 0x000ee20000300800 */
[----:B------:R-:W-:Y:S02]  /*a4d0*/  F2FP.SATFINITE.E4M3.F32.PACK_AB_MERGE_C R6, R179, R178, RZ ;  /* 0x000000b2b306723e */ /* 0x000fe400048070ff */
[----:B------:R-:W-:Y:S02]  /*a4e0*/  F2FP.SATFINITE.E4M3.F32.PACK_AB_MERGE_C R5, R183, R182, RZ ;  /* 0x000000b6b705723e */ /* 0x000fe400048070ff */
[----:B------:R-:W-:Y:S02]  /*a4f0*/  MOV R190, R8 ;  /* 0x0000000800be7202 */ /* 0x000fe40000000f00 */
[----:B------:R-:W-:Y:S02]  /*a500*/  F2FP.SATFINITE.E4M3.F32.PACK_AB_MERGE_C R169, R173, R172, R7 ;  /* 0x000000acada9723e */ /* 0x000fe40004807007 */
[----:B------:R-:W-:Y:S02]  /*a510*/  F2FP.SATFINITE.E4M3.F32.PACK_AB_MERGE_C R170, R177, R176, R6 ;  /* 0x000000b0b1aa723e */ /* 0x000fe40004807006 */
[----:B------:R-:W-:Y:S02]  /*a520*/  F2FP.SATFINITE.E4M3.F32.PACK_AB_MERGE_C R171, R181, R180, R5 ;  /* 0x000000b4b5ab723e */ /* 0x000fe40004807005 */
[----:B------:R-:W-:Y:S01]  /*a530*/  MOV R172, R190 ;  /* 0x000000be00ac7202 */ /* 0x000fe20000000f00 */
[----:B------:R-:W1:Y:S01]  /*a540*/  LDTM.x32 R4, tmem[UR4+0xc0] ;  /* 0x0000c004000479ee */ /* 0x000e6200082c0000 */
[----:B------:R-:W-:Y:S01]  /*a550*/  MOV R173, R186 ;  /* 0x000000ba00ad7202 */ /* 0x000fe20000000f00 */
[----:B------:R-:W-:Y:S01]  /*a560*/  NOP ;  /* 0x0000000000007918 */ /* 0x000fe20000000000 */
[----:B------:R-:W-:Y:S01]  /*a570*/  MOV R174, R185 ;  /* 0x000000b900ae7202 */ /* 0x000fe20000000f00 */
[----:B------:R-:W-:Y:S01]  /*a580*/  UMOV UR4, 0x400 ;  /* 0x0000040000047882 */ /* 0x000fe20000000000 */
[----:B------:R-:W-:Y:S01]  /*a590*/  MOV R175, R189 ;  /* 0x000000bd00af7202 */ /* 0x000fe20000000f00 */
[----:B------:R-:W-:Y:S01]  /*a5a0*/  ULEA UR4, UR6, UR4, 0x18 ;  /* 0x0000000406047291 */ /* 0x000fe2000f8ec0ff */
[----:B------:R-:W-:Y:S02]  /*a5b0*/  MOV R166, R153 ;  /* 0x0000009900a67202 */ /* 0x000fe40000000f00 */
[----:B------:R-:W-:Y:S01]  /*a5c0*/  LOP3.LUT P0, RZ, R152, 0x80, RZ, 0xc0, !PT ;  /* 0x0000008098ff7812 */ /* 0x000fe2000780c0ff */
[----:B------:R-:W-:Y:S04]  /*a5d0*/  ULEA UR5, UR43, UR4, 0x3 ;  /* 0x000000042b057291 */ /* 0x000fe8000f8e18ff */
[----:B------:R-:W-:Y:S04]  /*a5e0*/  UIADD3 UR5, UPT, UPT, UR5, 0x80, URZ ;  /* 0x0000008005057890 */ /* 0x000fe8000fffe0ff */
[----:B------:R-:W-:Y:S01]  /*a5f0*/  UPRMT UR5, UR6, 0x654, UR5 ;  /* 0x0000065406057896 */ /* 0x000fe20008000005 */
[C---:B-1----:R-:W-:Y:S01]  /*a600*/  FMUL R19, R217.reuse, R19 ;  /* 0x00000013d9137220 */ /* 0x042fe20000400000 */
[C---:B------:R-:W-:Y:S01]  /*a610*/  FMUL R4, R217.reuse, R4 ;  /* 0x00000004d9047220 */ /* 0x040fe20000400000 */
[C---:B------:R-:W-:Y:S06]  /*a620*/  FMUL R5, R217.reuse, R5 ;  /* 0x00000005d9057220 */ /* 0x040fec0000400000 */
[----:B------:R-:W-:Y:S01]  /*a630*/  SYNCS.ARRIVE.TRANS64.RED.A1T0 RZ, [UR5], RZ ;  /* 0x000000ffffff79a7 */ /* 0x000fe20008100405 */
[----:B------:R-:W-:Y:S01]  /*a640*/  FMUL R8, R217, R8 ;  /* 0x00000008d9087220 */ /* 0x000fe20000400000 */
[----:B------:R-:W-:Y:S01]  /*a650*/  FFMA R4, R219, R252, R4 ;  /* 0x000000fcdb047223 */ /* 0x000fe20000000004 */
        /* <DEDUP_REMOVED lines=28> */
[----:B------:R-:W-:Y:S01]  /*a820*/  UIADD3 UR5, UPT, UPT, UR43, 0x1, URZ ;  /* 0x000000012b057890 */ /* 0x000fe2000fffe0ff */
[----:B--2---:R-:W-:Y:S01]  /*a830*/  F2FP.SATFINITE.E4M3.F32.PACK_AB_MERGE_C R162, R129, R128, R126 ;  /* 0x0000008081a2723e */ /* 0x004fe2000480707e */
[----:B------:R-:W-:Y:S01]  /*a840*/  HADD2.F32 R126, -RZ, R141.H0_H0 ;  /* 0x2000008dff7e7230 */ /* 0x000fe20000004100 */
[----:B------:R-:W-:Y:S01]  /*a850*/  SHF.L.U32 R128, R159, 0x2, RZ ;  /* 0x000000029f807819 */ /* 0x000fe200000006ff */
[----:B------:R-:W2:Y:S01]  /*a860*/  LDL.LU R141, [R1+0x88] ;  /* 0x00008800018d7983 */ /* 0x000ea20000300800 */
[----:B------:R-:W-:Y:S01]  /*a870*/  MOV R159, R132 ;  /* 0x00000084009f7202 */ /* 0x000fe20000000f00 */
[----:B------:R-:W-:Y:S01]  /*a880*/  HADD2.F32 R129, -RZ, R138.H0_H0 ;  /* 0x2000008aff817230 */ /* 0x000fe20000004100 */
[----:B------:R-:W-:Y:S01]  /*a890*/  LOP3.LUT R130, R130, 0x10, R128, 0xf8, !PT ;  /* 0x0000001082827812 */ /* 0x000fe200078ef880 */
[----:B------:R-:W2:Y:S01]  /*a8a0*/  LDL.LU R140, [R1+0x84] ;  /* 0x00008400018c7983 */ /* 0x000ea20000300800 */
[----:B------:R-:W-:Y:S02]  /*a8b0*/  HADD2.F32 R128, -RZ, R139.H0_H0 ;  /* 0x2000008bff807230 */ /* 0x000fe40000004100 */
[----:B------:R-:W-:Y:S01]  /*a8c0*/  LOP3.LUT R130, R130, 0xf60, R152, 0xf8, !PT ;  /* 0x00000f6082827812 */ /* 0x000fe200078ef898 */
[----:B------:R-:W2:Y:S01]  /*a8d0*/  LDL.LU R139, [R1+0x80] ;  /* 0x00008000018b7983 */ /* 0x000ea20000300800 */
[----:B----4-:R-:W-:Y:S02]  /*a8e0*/  F2FP.SATFINITE.E4M3.F32.PACK_AB_MERGE_C R131, R135, R134, RZ ;  /* 0x000000868783723e */ /* 0x010fe400048070ff */
[----:B------:R-:W-:Y:S01]  /*a8f0*/  IADD3 R152, PT, PT, R130, UR4, RZ ;  /* 0x0000000482987c10 */ /* 0x000fe2000fffe0ff */
[----:B------:R-:W2:Y:S03]  /*a900*/  LDL.LU R138, [R1+0x7c] ;  /* 0x00007c00018a7983 */ /* 0x000ea60000300800 */
[C---:B------:R-:W-:Y:S01]  /*a910*/  IADD3 R135, PT, PT, R152.reuse, 0x9110, RZ ;  /* 0x0000911098877810 */ /* 0x040fe20007ffe0ff */
[----:B------:R-:W4:Y:S01]  /*a920*/  LDL.LU R137, [R1+0x78] ;  /* 0x0000780001897983 */ /* 0x000f220000300800 */
[C---:B------:R-:W-:Y:S02]  /*a930*/  IADD3 R134, PT, PT, R152.reuse, 0xa110, RZ ;  /* 0x0000a11098867810 */ /* 0x040fe40007ffe0ff */
[C---:B------:R-:W-:Y:S01]  /*a940*/  IADD3 R153, PT, PT, R152.reuse, 0xc110, RZ ;  /* 0x0000c11098997810 */ /* 0x040fe20007ffe0ff */
[----:B------:R-:W4:Y:S01]  /*a950*/  LDL.LU R136, [R1+0x74] ;  /* 0x0000740001887983 */ /* 0x000f220000300800 */
[----:B---3--:R-:W-:Y:S03]  /*a960*/  F2FP.SATFINITE.E4M3.F32.PACK_AB_MERGE_C R142, R143, R142, RZ ;  /* 0x0000008e8f8e723e */ /* 0x008fe600048070ff */
[----:B------:R-:W3:Y:S04]  /*a970*/  LDL.LU R133, [R1+0x70] ;  /* 0x0000700001857983 */ /* 0x000ee80000300800 */
[----:B------:R-:W3:Y:S04]  /*a980*/  LDL.LU R132, [R1+0x6c] ;  /* 0x00006c0001847983 */ /* 0x000ee80000300800 */
[----:B------:R1:W-:Y:S02]  /*a990*/  STS.128 [R130+UR4+0x7100], R156 ;  /* 0x0071009c82007988 */ /* 0x0003e40008000c04 */
[C---:B-1----:R-:W-:Y:S02]  /*a9a0*/  IADD3 R156, PT, PT, R152.reuse, 0xb110, RZ ;  /* 0x0000b110989c7810 */ /* 0x042fe40007ffe0ff */
[----:B---3--:R-:W-:Y:S02]  /*a9b0*/  F2FP.SATFINITE.E4M3.F32.PACK_AB_MERGE_C R163, R133, R132, R131 ;  /* 0x0000008485a3723e */ /* 0x008fe40004807083 */
[C---:B------:R-:W-:Y:S02]  /*a9c0*/  IADD3 R131, PT, PT, R152.reuse, 0x7100, RZ ;  /* 0x0000710098837810 */ /* 0x040fe40007ffe0ff */
[C---:B------:R-:W-:Y:S02]  /*a9d0*/  IADD3 R133, PT, PT, R152.reuse, 0x7110, RZ ;  /* 0x0000711098857810 */ /* 0x040fe40007ffe0ff */
[C---:B------:R-:W-:Y:S02]  /*a9e0*/  @P0 IADD3 R133, PT, PT, R131.reuse, -0x10, RZ ;  /* 0xfffffff083850810 */ /* 0x040fe40007ffe0ff */
[C---:B------:R-:W-:Y:S02]  /*a9f0*/  IADD3 R132, PT, PT, R152.reuse, 0x8110, RZ ;  /* 0x0000811098847810 */ /* 0x040fe40007ffe0ff */
[----:B------:R-:W-:Y:S01]  /*aa00*/  IADD3 R152, PT, PT, R152, 0xd110, RZ ;  /* 0x0000d11098987810 */ /* 0x000fe20007ffe0ff */
[----:B------:R1:W-:Y:S01]  /*aa10*/  STS.128 [R133], R172 ;  /* 0x000000ac85007388 */ /* 0x0003e20000000c00 */
[C---:B------:R-:W-:Y:S02]  /*aa20*/  @P0 IADD3 R132, PT, PT, R131.reuse, 0xff0, RZ ;  /* 0x00000ff083840810 */ /* 0x040fe40007ffe0ff */
[C---:B------:R-:W-:Y:S01]  /*aa30*/  @P0 IADD3 R135, PT, PT, R131.reuse, 0x1ff0, RZ ;  /* 0x00001ff083870810 */ /* 0x040fe20007ffe0ff */
[----:B------:R3:W-:Y:S01]  /*aa40*/  STS.128 [R130+UR4+0x8100], R164 ;  /* 0x008100a482007988 */ /* 0x0007e20008000c04 */
[C---:B------:R-:W-:Y:S02]  /*aa50*/  @P0 IADD3 R134, PT, PT, R131.reuse, 0x2ff0, RZ ;  /* 0x00002ff083860810 */ /* 0x040fe40007ffe0ff */
[C---:B------:R-:W-:Y:S01]  /*aa60*/  @P0 IADD3 R156, PT, PT, R131.reuse, 0x3ff0, RZ ;  /* 0x00003ff0839c0810 */ /* 0x040fe20007ffe0ff */
[----:B------:R3:W-:Y:S01]  /*aa70*/  STS.128 [R132], R168 ;  /* 0x000000a884007388 */ /* 0x0007e20000000c00 */
[C---:B------:R-:W-:Y:S02]  /*aa80*/  @P0 IADD3 R153, PT, PT, R131.reuse, 0x4ff0, RZ ;  /* 0x00004ff083990810 */ /* 0x040fe40007ffe0ff */
[----:B------:R-:W-:Y:S01]  /*aa90*/  @P0 IADD3 R152, PT, PT, R131, 0x5ff0, RZ ;  /* 0x00005ff083980810 */ /* 0x000fe20007ffe0ff */
[----:B------:R3:W-:Y:S01]  /*aaa0*/  STS.128 [R130+UR4+0x9100], R160 ;  /* 0x009100a082007988 */ /* 0x0007e20008000c04 */
[----:B--2---:R-:W-:Y:S02]  /*aab0*/  F2FP.SATFINITE.E4M3.F32.PACK_AB_MERGE_C R131, R139, R138, RZ ;  /* 0x0000008a8b83723e */ /* 0x004fe400048070ff */
[----:B------:R-:W-:Y:S02]  /*aac0*/  F2FP.SATFINITE.E4M3.F32.PACK_AB_MERGE_C R138, R147, R146, RZ ;  /* 0x00000092938a723e */ /* 0x000fe400048070ff */
[----:B----4-:R-:W-:Y:S02]  /*aad0*/  F2FP.SATFINITE.E4M3.F32.PACK_AB_MERGE_C R136, R137, R136, R131 ;  /* 0x000000888988723e */ /* 0x010fe40004807083 */
[----:B------:R-:W-:Y:S02]  /*aae0*/  F2FP.SATFINITE.E4M3.F32.PACK_AB_MERGE_C R131, R91, R90, RZ ;  /* 0x0000005a5b83723e */ /* 0x000fe400048070ff */
[----:B------:R-:W-:Y:S02]  /*aaf0*/  F2FP.SATFINITE.E4M3.F32.PACK_AB_MERGE_C R139, R151, R150, RZ ;  /* 0x00000096978b723e */ /* 0x000fe400048070ff */
[----:B------:R-:W-:Y:S02]  /*ab00*/  F2FP.SATFINITE.E4M3.F32.PACK_AB_MERGE_C R88, R89, R88, R131 ;  /* 0x000000585958723e */ /* 0x000fe40004807083 */
[----:B------:R-:W-:Y:S02]  /*ab10*/  F2FP.SATFINITE.E4M3.F32.PACK_AB_MERGE_C R89, R93, R92, R94 ;  /* 0x0000005c5d59723e */ /* 0x000fe4000480705e */
[----:B------:R-:W-:Y:S02]  /*ab20*/  F2FP.SATFINITE.E4M3.F32.PACK_AB_MERGE_C R94, R111, R110, RZ ;  /* 0x0000006e6f5e723e */ /* 0x000fe400048070ff */
[----:B------:R-:W-:Y:S02]  /*ab30*/  F2FP.SATFINITE.E4M3.F32.PACK_AB_MERGE_C R93, R115, R114, RZ ;  /* 0x00000072735d723e */ /* 0x000fe400048070ff */
[----:B------:R-:W-:Y:S01]  /*ab40*/  F2FP.SATFINITE.E4M3.F32.PACK_AB_MERGE_C R105, R109, R108, R94 ;  /* 0x0000006c6d69723e */ /* 0x000fe2000480705e */
[----:B-1----:R-:W2:Y:S01]  /*ab50*/  LDL.LU R175, [R1] ;  /* 0x0000000001af7983 */ /* 0x002ea20000300800 */
[----:B------:R-:W-:Y:S02]  /*ab60*/  F2FP.SATFINITE.E4M3.F32.PACK_AB_MERGE_C R94, R193, R3, RZ ;  /* 0x00000003c15e723e */ /* 0x000fe400048070ff */
[----:B------:R-:W-:Y:S01]  /*ab70*/  F2FP.SATFINITE.E4M3.F32.PACK_AB_MERGE_C R106, R113, R112, R93 ;  /* 0x00000070716a723e */ /* 0x000fe2000480705d */
[----:B------:R-:W4:Y:S01]  /*ab80*/  LDL.LU R174, [R1+0x4] ;  /* 0x0000040001ae7983 */ /* 0x000f220000300800 */
[----:B------:R-:W-:Y:S02]  /*ab90*/  F2FP.SATFINITE.E4M3.F32.PACK_AB_MERGE_C R93, R197, R196, RZ ;  /* 0x000000c4c55d723e */ /* 0x000fe400048070ff */
[----:B------:R-:W-:Y:S01]  /*aba0*/  F2FP.SATFINITE.E4M3.F32.PACK_AB_MERGE_C R196, R2, R0, R94 ;  /* 0x0000000002c4723e */ /* 0x000fe2000480705e */
[----:B---3--:R-:W3:Y:S01]  /*abb0*/  LDL.LU R165, [R1+0x8] ;  /* 0x0000080001a57983 */ /* 0x008ee20000300800 */
[----:B------:R-:W-:Y:S02]  /*abc0*/  F2FP.SATFINITE.E4M3.F32.PACK_AB_MERGE_C R0, R79, R78, RZ ;  /* 0x0000004e4f00723e */ /* 0x000fe400048070ff */
[----:B------:R-:W-:Y:S01]  /*abd0*/  F2FP.SATFINITE.E4M3.F32.PACK_AB_MERGE_C R92, R119, R118, RZ ;  /* 0x00000076775c723e */ /* 0x000fe200048070ff */
[----:B------:R-:W3:Y:S01]  /*abe0*/  LDL.LU R164, [R1+0xc] ;  /* 0x00000c0001a47983 */ /* 0x000ee20000300800 */
[----:B------:R-:W-:Y:S02]  /*abf0*/  F2FP.SATFINITE.E4M3.F32.PACK_AB_MERGE_C R137, R141, R140, R142 ;  /* 0x0000008c8d89723e */ /* 0x000fe4000480708e */
[----:B------:R-:W-:Y:S01]  /*ac00*/  F2FP.SATFINITE.E4M3.F32.PACK_AB_MERGE_C R138, R145, R144, R138 ;  /* 0x00000090918a723e */ /* 0x000fe2000480708a */
[----:B------:R-:W3:Y:S01]  /*ac10*/  LDL.LU R157, [R1+0x10] ;  /* 0x00001000019d7983 */ /* 0x000ee20000300800 */
[----:B------:R-:W-:Y:S02]  /*ac20*/  F2FP.SATFINITE.E4M3.F32.PACK_AB_MERGE_C R139, R149, R148, R139 ;  /* 0x00000094958b723e */ /* 0x000fe4000480708b */
[----:B------:R-:W-:Y:S01]  /*ac30*/  F2FP.SATFINITE.E4M3.F32.PACK_AB_MERGE_C R90, R99, R98, RZ ;  /* 0x00000062635a723e */ /* 0x000fe200048070ff */
[----:B------:R-:W3:Y:S01]  /*ac40*/  LDL.LU R167, [R1+0x14] ;  /* 0x0000140001a77983 */ /* 0x000ee20000300800 */
[----:B------:R-:W-:Y:S02]  /*ac50*/  F2FP.SATFINITE.E4M3.F32.PACK_AB_MERGE_C R91, R103, R102, RZ ;  /* 0x00000066675b723e */ /* 0x000fe400048070ff */
[----:B------:R-:W-:Y:S01]  /*ac60*/  F2FP.SATFINITE.E4M3.F32.PACK_AB_MERGE_C R2, R75, R74, RZ ;  /* 0x0000004a4b02723e */ /* 0x000fe200048070ff */
[----:B------:R-:W3:Y:S01]  /*ac70*/  LDL.LU R166, [R1+0x18] ;  /* 0x0000180001a67983 */ /* 0x000ee20000300800 */
[----:B------:R-:W-:Y:S02]  /*ac80*/  F2FP.SATFINITE.E4M3.F32.PACK_AB_MERGE_C R76, R77, R76, R0 ;  /* 0x0000004c4d4c723e */ /* 0x000fe40004807000 */
[----:B------:R-:W-:Y:S01]  /*ac90*/  F2FP.SATFINITE.E4M3.F32.PACK_AB_MERGE_C R107, R117, R116, R92 ;  /* 0x00000074756b723e */ /* 0x000fe2000480705c */
[----:B------:R-:W3:Y:S01]  /*aca0*/  LDL.LU R159, [R1+0x1c] ;  /* 0x00001c00019f7983 */ /* 0x000ee20000300800 */
[----:B------:R-:W-:Y:S02]  /*acb0*/  F2FP.SATFINITE.E4M3.F32.PACK_AB_MERGE_C R0, R83, R82, RZ ;  /* 0x000000525300723e */ /* 0x000fe400048070ff */
[----:B------:R-:W-:Y:S01]  /*acc0*/  F2FP.SATFINITE.E4M3.F32.PACK_AB_MERGE_C R90, R97, R96, R90 ;  /* 0x00000060615a723e */ /* 0x000fe2000480705a */
[----:B------:R-:W3:Y:S01]  /*acd0*/  LDL.LU R158, [R1+0x20] ;  /* 0x00002000019e7983 */ /* 0x000ee20000300800 */
[----:B------:R-:W-:Y:S02]  /*ace0*/  F2FP.SATFINITE.E4M3.F32.PACK_AB_MERGE_C R91, R101, R100, R91 ;  /* 0x00000064655b723e */ /* 0x000fe4000480705b */
[----:B------:R-:W-:Y:S01]  /*acf0*/  F2FP.SATFINITE.E4M3.F32.PACK_AB_MERGE_C R92, R201, R200, RZ ;  /* 0x000000c8c95c723e */ /* 0x000fe200048070ff */
[----:B------:R-:W3:Y:S01]  /*ad00*/  LDL.LU R190, [R1+0x24] ;  /* 0x0000240001be7983 */ /* 0x000ee20000300800 */
[----:B------:R-:W-:Y:S02]  /*ad10*/  F2FP.SATFINITE.E4M3.F32.PACK_AB_MERGE_C R3, R59, R58, RZ ;  /* 0x0000003a3b03723e */ /* 0x000fe400048070ff */
[----:B------:R-:W-:Y:S01]  /*ad20*/  F2FP.SATFINITE.E4M3.F32.PACK_AB_MERGE_C R63, R73, R72, R2 ;  /* 0x00000048493f723e */ /* 0x000fe20004807002 */
[----:B------:R-:W3:Y:S01]  /*ad30*/  LDL.LU R189, [R1+0x28] ;  /* 0x0000280001bd7983 */ /* 0x000ee20000300800 */
[----:B------:R-:W-:Y:S02]  /*ad40*/  F2FP.SATFINITE.E4M3.F32.PACK_AB_MERGE_C R77, R81, R80, R0 ;  /* 0x00000050514d723e */ /* 0x000fe40004807000 */
[----:B------:R-:W-:Y:S01]  /*ad50*/  F2FP.SATFINITE.E4M3.F32.PACK_AB_MERGE_C R2, R43, R42, RZ ;  /* 0x0000002a2b02723e */ /* 0x000fe200048070ff */
[----:B------:R-:W3:Y:S01]  /*ad60*/  LDL.LU R186, [R1+0x2c] ;  /* 0x00002c0001ba7983 */ /* 0x000ee20000300800 */
[----:B------:R-:W-:Y:S02]  /*ad70*/  F2FP.SATFINITE.E4M3.F32.PACK_AB_MERGE_C R198, R199, R198, R92 ;  /* 0x000000c6c7c6723e */ /* 0x000fe4000480705c */
[----:B------:R-:W-:Y:S01]  /*ad80*/  F2FP.SATFINITE.E4M3.F32.PACK_AB_MERGE_C R0, R47, R46, RZ ;  /* 0x0000002e2f00723e */ /* 0x000fe200048070ff */
[----:B------:R-:W3:Y:S01]  /*ad90*/  LDL.LU R185, [R1+0x30] ;  /* 0x0000300001b97983 */ /* 0x000ee20000300800 */
[----:B------:R-:W-:Y:S02]  /*ada0*/  F2FP.SATFINITE.E4M3.F32.PACK_AB_MERGE_C R199, R57, R56, R3 ;  /* 0x0000003839c7723e */ /* 0x000fe40004807003 */
[----:B------:R-:W-:Y:S01]  /*adb0*/  F2FP.SATFINITE.E4M3.F32.PACK_AB_MERGE_C R3, R71, R70, RZ ;  /* 0x000000464703723e */ /* 0x000fe200048070ff */
[----:B------:R1:W-:Y:S01]  /*adc0*/  STS.128 [R135], R136 ;  /* 0x0000008887007388 */ /* 0x0003e20000000c00 */
[----:B------:R-:W-:Y:S02]  /*add0*/  F2FP.SATFINITE.E4M3.F32.PACK_AB_MERGE_C R56, R67, R66, RZ ;  /* 0x000000424338723e */ /* 0x000fe400048070ff */
[----:B------:R-:W-:Y:S01]  /*ade0*/  F2FP.SATFINITE.E4M3.F32.PACK_AB_MERGE_C R40, R41, R40, R2 ;  /* 0x000000282928723e */ /* 0x000fe20004807002 */
[----:B------:R1:W-:Y:S01]  /*adf0*/  STS.128 [R130+UR4+0xa100], R88 ;  /* 0x00a1005882007988 */ /* 0x0003e20008000c04 */
[----:B------:R-:W-:Y:S02]  /*ae00*/  F2FP.SATFINITE.E4M3.F32.PACK_AB_MERGE_C R197, R195, R194, R93 ;  /* 0x000000c2c3c5723e */ /* 0x000fe4000480705d */
[----:B------:R-:W-:Y:S01]  /*ae10*/  F2FP.SATFINITE.E4M3.F32.PACK_AB_MERGE_C R41, R45, R44, R0 ;  /* 0x0000002c2d29723e */ /* 0x000fe20004807000 */
[----:B------:R1:W-:Y:S01]  /*ae20*/  STS.128 [R134], R104 ;  /* 0x0000006886007388 */ /* 0x0003e20000000c00 */
[----:B------:R-:W-:Y:S02]  /*ae30*/  F2FP.SATFINITE.E4M3.F32.PACK_AB_MERGE_C R0, R51, R50, RZ ;  /* 0x000000323300723e */ /* 0x000fe400048070ff */
[----:B------:R-:W-:Y:S01]  /*ae40*/  F2FP.SATFINITE.E4M3.F32.PACK_AB_MERGE_C R62, R69, R68, R3 ;  /* 0x00000044453e723e */ /* 0x000fe20004807003 */
[----:B------:R1:W-:Y:S01]  /*ae50*/  STS.128 [R130+UR4+0xb100], R196 ;  /* 0x00b100c482007988 */ /* 0x0003e20008000c04 */
[----:B------:R-:W-:Y:S02]  /*ae60*/  F2FP.SATFINITE.E4M3.F32.PACK_AB_MERGE_C R61, R65, R64, R56 ;  /* 0x00000040413d723e */ /* 0x000fe40004807038 */
[----:B------:R-:W-:Y:S02]  /*ae70*/  F2FP.SATFINITE.E4M3.F32.PACK_AB_MERGE_C R3, R39, R38, RZ ;  /* 0x000000262703723e */ /* 0x000fe400048070ff */
[----:B------:R-:W-:Y:S01]  /*ae80*/  F2FP.SATFINITE.E4M3.F32.PACK_AB_MERGE_C R56, R87, R86, RZ ;  /* 0x000000565738723e */ /* 0x000fe200048070ff */
[----:B------:R1:W-:Y:S01]  /*ae90*/  STS.128 [R156], R60 ;  /* 0x0000003c9c007388 */ /* 0x0003e20000000c00 */
[----:B------:R-:W-:Y:S02]  /*aea0*/  F2FP.SATFINITE.E4M3.F32.PACK_AB_MERGE_C R42, R49, R48, R0 ;  /* 0x00000030312a723e */ /* 0x000fe40004807000 */
[----:B------:R-:W-:Y:S02]  /*aeb0*/  F2FP.SATFINITE.E4M3.F32.PACK_AB_MERGE_C R79, R37, R36, R3 ;  /* 0x00000024254f723e */ /* 0x000fe40004807003 */
[----:B------:R-:W-:Y:S02]  /*aec0*/  F2FP.SATFINITE.E4M3.F32.PACK_AB_MERGE_C R78, R85, R84, R56 ;  /* 0x00000054554e723e */ /* 0x000fe40004807038 */
[----:B------:R-:W-:Y:S03]  /*aed0*/  F2FP.SATFINITE.E4M3.F32.PACK_AB_MERGE_C R36, R55, R54, RZ ;  /* 0x000000363724723e */ /* 0x000fe600048070ff */
[----:B------:R1:W-:Y:S01]  /*aee0*/  STS.128 [R130+UR4+0xc100], R76 ;  /* 0x00c1004c82007988 */ /* 0x0003e20008000c04 */
[----:B------:R-:W-:Y:S05]  /*aef0*/  F2FP.SATFINITE.E4M3.F32.PACK_AB_MERGE_C R43, R53, R52, R36 ;  /* 0x00000034352b723e */ /* 0x000fea0004807024 */
[----:B------:R1:W-:Y:S01]  /*af00*/  STS.128 [R153], R40 ;  /* 0x0000002899007388 */ /* 0x0003e20000000c00 */
[C---:B--2---:R-:W-:Y:S01]  /*af10*/  FFMA R5, R219.reuse, R175, R5 ;  /* 0x000000afdb057223 */ /* 0x044fe20000000005 */
[C---:B----4-:R-:W-:Y:S01]  /*af20*/  FFMA R6, R219.reuse, R174, R6 ;  /* 0x000000aedb067223 */ /* 0x050fe20000000006 */
[C---:B---3--:R-:W-:Y:S01]  /*af30*/  FFMA R7, R219.reuse, R165, R7 ;  /* 0x000000a5db077223 */ /* 0x048fe20000000007 */
[----:B------:R-:W-:Y:S04]  /*af40*/  FFMA R8, R219, R164, R8 ;  /* 0x000000a4db087223 */ /* 0x000fe80000000008 */
[----:B------:R-:W-:Y:S01]  /*af50*/  F2FP.SATFINITE.E4M3.F32.PACK_AB_MERGE_C R3, R7, R6, RZ ;  /* 0x000000060703723e */ /* 0x000fe200048070ff */
[----:B------:R-:W-:Y:S03]  /*af60*/  FFMA R9, R219, R157, R9 ;  /* 0x0000009ddb097223 */ /* 0x000fe60000000009 */
[----:B------:R-:W-:Y:S01]  /*af70*/  F2FP.SATFINITE.E4M3.F32.PACK_AB_MERGE_C R36, R5, R4, R3 ;  /* 0x000000040524723e */ /* 0x000fe20004807003 */
[C---:B------:R-:W-:Y:S01]  /*af80*/  FFMA R10, R219.reuse, R167, R10 ;  /* 0x000000a7db0a7223 */ /* 0x040fe2000000000a */
[C---:B------:R-:W-:Y:S01]  /*af90*/  FFMA R11, R219.reuse, R166, R11 ;  /* 0x000000a6db0b7223 */ /* 0x040fe2000000000b */
        /* <DEDUP_REMOVED lines=8> */
[C---:B------:R-:W-:Y:S01]  /*b020*/  FFMA R17, R219.reuse, R185, R17 ;  /* 0x000000b9db117223 */ /* 0x040fe20000000011 */
[C---:B------:R-:W-:Y:S01]  /*b030*/  FFMA R18, R219.reuse, R184, R18 ;  /* 0x000000b8db127223 */ /* 0x040fe20000000012 */
[----:B------:R-:W-:Y:S01]  /*b040*/  FFMA R19, R219, R216, R19 ;  /* 0x000000d8db137223 */ /* 0x000fe20000000013 */
[----:B------:R-:W-:Y:S01]  /*b050*/  F2FP.SATFINITE.E4M3.F32.PACK_AB_MERGE_C R38, R13, R12, R0 ;  /* 0x0000000c0d26723e */ /* 0x000fe20004807000 */
[----:B------:R1:W5:Y:S01]  /*b060*/  LDL.LU R216, [R1+0x68] ;  /* 0x0000680001d87983 */ /* 0x0003620000300800 */
        /* <DEDUP_REMOVED lines=14> */
[----:B------:R-:W-:Y:S01]  /*b150*/  FFMA R34, R219, R128, R34 ;  /* 0x00000080db227223 */ /* 0x000fe20000000022 */
[----:B------:R-:W-:Y:S01]  /*b160*/  F2FP.SATFINITE.E4M3.F32.PACK_AB_MERGE_C R0, R19, R18, RZ ;  /* 0x000000121300723e */ /* 0x000fe200048070ff */
[----:B------:R-:W-:Y:S01]  /*b170*/  FFMA R35, R219, R129, R35 ;  /* 0x00000081db237223 */ /* 0x000fe20000000023 */
[----:B------:R-:W-:Y:S02]  /*b180*/  F2FP.SATFINITE.E4M3.F32.PACK_AB_MERGE_C R4, R23, R22, RZ ;  /* 0x000000161704723e */ /* 0x000fe400048070ff */
[----:B------:R-:W-:Y:S02]  /*b190*/  F2FP.SATFINITE.E4M3.F32.PACK_AB_MERGE_C R39, R17, R16, R0 ;  /* 0x000000101127723e */ /* 0x000fe40004807000 */
[----:B------:R-:W-:Y:S02]  /*b1a0*/  F2FP.SATFINITE.E4M3.F32.PACK_AB_MERGE_C R3, R27, R26, RZ ;  /* 0x0000001a1b03723e */ /* 0x000fe400048070ff */
[----:B------:R-:W-:Y:S01]  /*b1b0*/  F2FP.SATFINITE.E4M3.F32.PACK_AB_MERGE_C R2, R31, R30, RZ ;  /* 0x0000001e1f02723e */ /* 0x000fe200048070ff */
[----:B------:R1:W-:Y:S01]  /*b1c0*/  STS.128 [R130+UR4+0xd100], R36 ;  /* 0x00d1002482007988 */ /* 0x0003e20008000c04 */
[----:B------:R-:W-:Y:S02]  /*b1d0*/  F2FP.SATFINITE.E4M3.F32.PACK_AB_MERGE_C R0, R35, R34, RZ ;  /* 0x000000222300723e */ /* 0x000fe400048070ff */
[----:B------:R-:W-:Y:S02]  /*b1e0*/  F2FP.SATFINITE.E4M3.F32.PACK_AB_MERGE_C R20, R21, R20, R4 ;  /* 0x000000141514723e */ /* 0x000fe40004807004 */
[----:B------:R-:W-:Y:S02]  /*b1f0*/  F2FP.SATFINITE.E4M3.F32.PACK_AB_MERGE_C R21, R25, R24, R3 ;  /* 0x000000181915723e */ /* 0x000fe40004807003 */
[----:B------:R-:W-:Y:S02]  /*b200*/  F2FP.SATFINITE.E4M3.F32.PACK_AB_MERGE_C R22, R29, R28, R2 ;  /* 0x0000001c1d16723e */ /* 0x000fe40004807002 */
[----:B------:R-:W-:Y:S05]  /*b210*/  F2FP.SATFINITE.E4M3.F32.PACK_AB_MERGE_C R23, R33, R32, R0 ;  /* 0x000000202117723e */ /* 0x000fea0004807000 */
[----:B------:R1:W-:Y:S01]  /*b220*/  STS.128 [R152], R20 ;  /* 0x0000001498007388 */ /* 0x0003e20000000c00 */
[----:B------:R-:W-:Y:S01]  /*b230*/  @!PT LDS RZ, [RZ] ;  /* 0x00000000fffff984 */ /* 0x000fe20000000800 */
[----:B------:R-:W-:Y:S01]  /*b240*/  @!PT LDS RZ, [RZ] ;  /* 0x00000000fffff984 */ /* 0x000fe20000000800 */
[----:B------:R-:W-:Y:S01]  /*b250*/  @!PT LDS RZ, [RZ] ;  /* 0x00000000fffff984 */ /* 0x000fe20000000800 */
[----:B------:R-:W-:Y:S01]  /*b260*/  @!PT LDS RZ, [RZ] ;  /* 0x00000000fffff984 */ /* 0x000fe20000000800 */
[----:B------:R2:W-:Y:S06]  /*b270*/  MEMBAR.ALL.CTA ;  /* 0x0000000000007992 */ /* 0x0005ec0000008000 */
[----:B--2---:R-:W2:Y:S02]  /*b280*/  FENCE.VIEW.ASYNC.S ;  /* 0x00000000000073c6 */ /* 0x004ea40000000000 */
[----:B--2---:R-:W-:Y:S06]  /*b290*/  BAR.SYNC.DEFER_BLOCKING 0x1, 0x80 ;  /* 0x0042000000007b1d */ /* 0x004fec0000010000 */
[----:B------:R-:W-:Y:S05]  /*b2a0*/  @P1 BRA `(.L_x_95) ;  /* 0x0000000000a01947 */ /* 0x000fea0003800000 */
[----:B------:R-:W2:Y:S01]  /*b2b0*/  LDCU.64 UR6, c[0x0][0x348] ;  /* 0x00006900ff0677ac */ /* 0x000ea20008000a00 */
[----:B------:R-:W-:Y:S02]  /*b2c0*/  UIMAD UR9, UR47, 0xe0, URZ ;  /* 0x000000e02f0978a4 */ /* 0x000fe4000f8e02ff */
[----:B------:R-:W-:Y:S02]  /*b2d0*/  USHF.L.U32 UR10, UR46, 0x7, URZ ;  /* 0x000000072e0a7899 */ /* 0x000fe400080006ff */
[----:B------:R-:W-:Y:S01]  /*b2e0*/  UIADD3 UR8, UPT, UPT, UR4, 0x7100, URZ ;  /* 0x0000710004087890 */ /* 0x000fe2000fffe0ff */
[----:B------:R-:W-:Y:S01]  /*b2f0*/  UMOV UR11, UR36 ;  /* 0x00000024000b7c82 */ /* 0x000fe20008000000 */
[----:B------:R-:W-:Y:S02]  /*b300*/  UIADD3 UR16, UPT, UPT, UR4, 0x8100, URZ ;  /* 0x0000810004107890 */ /* 0x000fe4000fffe0ff */
[----:B------:R-:W-:Y:S01]  /*b310*/  UIADD3 UR17, UPT, UPT, UR9, 0x20, URZ ;  /* 0x0000002009117890 */ /* 0x000fe2000fffe0ff */
[----:B------:R-:W-:Y:S01]  /*b320*/  UMOV UR19, UR36 ;  /* 0x0000002400137c82 */ /* 0x000fe20008000000 */
[----:B------:R-:W-:Y:S01]  /*b330*/  UMOV UR18, UR10 ;  /* 0x0000000a00127c82 */ /* 0x000fe20008000000 */
[----:B------:R-:W-:Y:S02]  /*b340*/  UIADD3 UR28, UPT, UPT, UR4, 0x9100, URZ ;  /* 0x00009100041c7890 */ /* 0x000fe4000fffe0ff */
[----:B--2---:R-:W-:Y:S02]  /*b350*/  UIADD3 UR6, UP0, UPT, UR6, 0x680, URZ ;  /* 0x0000068006067890 */ /* 0x004fe4000ff1e0ff */
[----:B------:R-:W-:Y:S02]  /*b360*/  UIADD3 UR29, UPT, UPT, UR9, 0x40, URZ ;  /* 0x00000040091d7890 */ /* 0x000fe4000fffe0ff */
[----:B------:R-:W-:Y:S01]  /*b370*/  UIADD3.X UR7, UPT, UPT, URZ, UR7, URZ, UP0, !UPT ;  /* 0x00000007ff077290 */ /* 0x000fe200087fe4ff */
[----:B------:R-:W-:Y:S01]  /*b380*/  UMOV UR31, UR36 ;  /* 0x00000024001f7c82 */ /* 0x000fe20008000000 */
[----:B------:R-:W-:Y:S01]  /*b390*/  UMOV UR30, UR10 ;  /* 0x0000000a001e7c82 */ /* 0x000fe20008000000 */
[----:B------:R-:W-:Y:S02]  /*b3a0*/  UIADD3 UR32, UPT, UPT, UR4, 0xa100, URZ ;  /* 0x0000a10004207890 */ /* 0x000fe4000fffe0ff */
[----:B------:R-:W-:Y:S01]  /*b3b0*/  UIADD3 UR33, UPT, UPT, UR9, 0x60, URZ ;  /* 0x0000006009217890 */ /* 0x000fe2000fffe0ff */
[----:B------:R-:W-:Y:S03]  /*b3c0*/  UMOV UR35, UR36 ;  /* 0x0000002400237c82 */ /* 0x000fe60008000000 */
[----:B------:R2:W-:Y:S01]  /*b3d0*/  UTMASTG.3D [UR8], [UR6] ;  /* 0x00000008060073b5 */ /* 0x0005e20008010000 */
[----:B------:R-:W-:Y:S01]  /*b3e0*/  UMOV UR34, UR10 ;  /* 0x0000000a00227c82 */ /* 0x000fe20008000000 */
[----:B------:R-:W-:Y:S02]  /*b3f0*/  UIADD3 UR24, UPT, UPT, UR4, 0xb100, URZ ;  /* 0x0000b10004187890 */ /* 0x000fe4000fffe0ff */
[----:B------:R-:W-:Y:S01]  /*b400*/  UIADD3 UR25, UPT, UPT, UR9, 0x80, URZ ;  /* 0x0000008009197890 */ /* 0x000fe2000fffe0ff */
[----:B------:R-:W-:Y:S01]  /*b410*/  UMOV UR27, UR36 ;  /* 0x00000024001b7c82 */ /* 0x000fe20008000000 */
[----:B------:R-:W-:Y:S01]  /*b420*/  UMOV UR26, UR10 ;  /* 0x0000000a001a7c82 */ /* 0x000fe20008000000 */
[----:B------:R2:W-:Y:S01]  /*b430*/  UTMASTG.3D [UR16], [UR6] ;  /* 0x00000010060073b5 */ /* 0x0005e20008010000 */
[----:B------:R-:W-:Y:S02]  /*b440*/  UIADD3 UR20, UPT, UPT, UR4, 0xc100, URZ ;  /* 0x0000c10004147890 */ /* 0x000fe4000fffe0ff */
[----:B------:R-:W-:Y:S01]  /*b450*/  UIADD3 UR21, UPT, UPT, UR9, 0xa0, URZ ;  /* 0x000000a009157890 */ /* 0x000fe2000fffe0ff */
[----:B------:R-:W-:Y:S01]  /*b460*/  UMOV UR23, UR36 ;  /* 0x0000002400177c82 */ /* 0x000fe20008000000 */
[----:B------:R-:W-:Y:S01]  /*b470*/  UMOV UR22, UR10 ;  /* 0x0000000a00167c82 */ /* 0x000fe20008000000 */
[----:B------:R-:W-:Y:S01]  /*b480*/  UIADD3 UR12, UPT, UPT, UR4, 0xd100, URZ ;  /* 0x0000d100040c7890 */ /* 0x000fe2000fffe0ff */
[----:B------:R2:W-:Y:S01]  /*b490*/  UTMASTG.3D [UR28], [UR6] ;  /* 0x0000001c060073b5 */ /* 0x0005e20008010000 */
[----:B------:R-:W-:Y:S01]  /*b4a0*/  UIADD3 UR13, UPT, UPT, UR9, 0xc0, URZ ;  /* 0x000000c0090d7890 */ /* 0x000fe2000fffe0ff */
[----:B------:R-:W-:Y:S01]  /*b4b0*/  UMOV UR15, UR36 ;  /* 0x00000024000f7c82 */ /* 0x000fe20008000000 */
[----:B------:R-:W-:Y:S01]  /*b4c0*/  UMOV UR14, UR10 ;  /* 0x0000000a000e7c82 */ /* 0x000fe20008000000 */
[----:B------:R2:W-:Y:S01]  /*b4d0*/  UTMASTG.3D [UR32], [UR6] ;  /* 0x00000020060073b5 */ /* 0x0005e20008010000 */
[----:B------:R2:W-:Y:S01]  /*b4e0*/  UTMASTG.3D [UR24], [UR6] ;  /* 0x00000018060073b5 */ /* 0x0005e20008010000 */
[----:B------:R2:W-:Y:S04]  /*b4f0*/  UTMASTG.3D [UR20], [UR6] ;  /* 0x00000014060073b5 */ /* 0x0005e80008010000 */
[----:B------:R2:W-:Y:S01]  /*b500*/  UTMASTG.3D [UR12], [UR6] ;  /* 0x0000000c060073b5 */ /* 0x0005e20008010000 */
[----:B------:R0:W-:Y:S01]  /*b510*/  UTMACMDFLUSH ;  /* 0x00000000000079b7 */ /* 0x0001e20000000000 */
[----:B--2---:R-:W-:Y:S04]  /*b520*/  DEPBAR.LE SB0, 0x0 ;  /* 0x000080000000791a */ /* 0x004fe80000000000 */
.L_x_95:
[----:B------:R-:W-:Y:S05]  /*b530*/  BSYNC.RECONVERGENT B0 ;  /* 0x0000000000007941 */ /* 0x000fea0003800200 */
.L_x_94:
[----:B------:R-:W-:Y:S01]  /*b540*/  UISETP.NE.AND UP2, UPT, UR48, URZ, UPT ;  /* 0x000000ff3000728c */ /* 0x000fe2000bf45270 */
[----:B------:R-:W-:Y:S01]  /*b550*/  BAR.SYNC.DEFER_BLOCKING 0x1, 0x80 ;  /* 0x0042000000007b1d */ /* 0x000fe20000010000 */
[----:B------:R-:W-:Y:S02]  /*b560*/  UISETP.NE.AND UP0, UPT, UR45, 0x2, UPT ;  /* 0x000000022d00788c */ /* 0x000fe4000bf05270 */
[----:B------:R-:W-:Y:S02]  /*b570*/  UISETP.NE.AND UP1, UPT, UR5, 0x2, UPT ;  /* 0x000000020500788c */ /* 0x000fe4000bf25270 */
[----:B------:R-:W-:Y:S02]  /*b580*/  USEL UR6, URZ, 0x1, UP0 ;  /* 0x00000001ff067887 */ /* 0x000fe40008000000 */
[----:B------:R-:W-:Y:S02]  /*b590*/  USEL UR4, URZ, 0x1, UP1 ;  /* 0x00000001ff047887 */ /* 0x000fe40008800000 */
[----:B------:R-:W-:Y:S02]  /*b5a0*/  UIADD3 UR47, UPT, UPT, UR37, UR56, URZ ;  /* 0x00000038252f7290 */ /* 0x000fe4000fffe0ff */
[----:B------:R-:W-:Y:S02]  /*b5b0*/  UIADD3 UR46, UPT, UPT, UR38, UR57, URZ ;  /* 0x00000039262e7290 */ /* 0x000fe4000fffe0ff */
[----:B------:R-:W-:Y:S02]  /*b5c0*/  USEL UR18, UR45, URZ, UP0 ;  /* 0x000000ff2d127287 */ /* 0x000fe40008000000 */
[----:B------:R-:W-:Y:S02]  /*b5d0*/  USEL UR43, UR5, URZ, UP1 ;  /* 0x000000ff052b7287 */ /* 0x000fe40008800000 */
[----:B------:R-:W-:Y:S02]  /*b5e0*/  ULOP3.LUT UR49, UR49, UR6, URZ, 0x3c, !UPT ;  /* 0x0000000631317292 */ /* 0x000fe4000f8e3cff */
[----:B------:R-:W-:Y:S01]  /*b5f0*/  ULOP3.LUT UR50, UR50, UR4, URZ, 0x3c, !UPT ;  /* 0x0000000432327292 */ /* 0x000fe2000f8e3cff */
[----:B------:R-:W-:Y:S01]  /*b600*/  UMOV UR36, UR51 ;  /* 0x0000003300247c82 */ /* 0x000fe20008000000 */
[----:B------:R-:W-:Y:S10]  /*b610*/  BRA.U UP2, `(.L_x_96) ;  /* 0xffffff9102ac7547 */ /* 0x000ff4000b83ffff */
[----:B------:R-:W-:Y:S05]  /*b620*/  EXIT ;  /* 0x000000000000794d */ /* 0x000fea0003800000 */
.L_x_19:
[----:B--2---:R2:W3:Y:S02]  /*b630*/  SYNCS.PHASECHK.TRANS64.TRYWAIT P0, [R2+URZ+0xa0], R3 ;  /* 0x0000a003020075a7 */ /* 0x0044e400080011ff */
[----:B---3--:R-:W-:Y:S05]  /*b640*/  @!P0 NANOSLEEP.SYNCS 0x989680 ;  /* 0x009896800000895d */ /* 0x008fea0003900000 */
[----:B------:R-:W3:Y:S02]  /*b650*/  @!P0 SYNCS.PHASECHK.TRANS64 P0, [R2+URZ+0xa0], R3 ;  /* 0x0000a003020085a7 */ /* 0x000ee400080010ff */
[----:B---3--:R-:W-:Y:S05]  /*b660*/  @!P0 BRA `(.L_x_19) ;  /* 0xfffffffc00f08947 */ /* 0x008fea000383ffff */
[----:B------:R-:W-:Y:S05]  /*b670*/  BRA `(.L_x_97) ;  /* 0xffffff5c00e87947 */ /* 0x000fea000383ffff */
.L_x_22:
[----:B------:R-:W-:Y:S07]  /*b680*/  MOV R4, UR33 ;  /* 0x0000002100047c02 */ /* 0x000fee0008000f00 */
.L_x_98:
[----:B-1----:R1:W2:Y:S02]  /*b690*/  SYNCS.PHASECHK.TRANS64.TRYWAIT P0, [R4+URZ+0x18], R2 ;  /* 0x00001802040075a7 */ /* 0x0022a400080011ff */
[----:B--2---:R-:W-:Y:S05]  /*b6a0*/  @!P0 NANOSLEEP.SYNCS 0x989680 ;  /* 0x009896800000895d */ /* 0x004fea0003900000 */
[----:B------:R-:W2:Y:S02]  /*b6b0*/  @!P0 SYNCS.PHASECHK.TRANS64 P0, [R4+URZ+0x18], R2 ;  /* 0x00001802040085a7 */ /* 0x000ea400080010ff */
[----:B--2---:R-:W-:Y:S05]  /*b6c0*/  @!P0 BRA `(.L_x_98) ;  /* 0xfffffffc00f08947 */ /* 0x004fea000383ffff */
[----:B------:R-:W-:Y:S05]  /*b6d0*/  BRA `(.L_x_21) ;  /* 0xffffff6000307947 */ /* 0x000fea000383ffff */
.L_x_28:
[----:B------:R-:W-:Y:S07]  /*b6e0*/  MOV R4, UR17 ;  /* 0x0000001100047c02 */ /* 0x000fee0008000f00 */
.L_x_99:
[----:B-1----:R1:W2:Y:S02]  /*b6f0*/  SYNCS.PHASECHK.TRANS64.TRYWAIT P0, [R4+URZ+0x18], R2 ;  /* 0x00001802040075a7 */ /* 0x0022a400080011ff */
[----:B--2---:R-:W-:Y:S05]  /*b700*/  @!P0 NANOSLEEP.SYNCS 0x989680 ;  /* 0x009896800000895d */ /* 0x004fea0003900000 */
[----:B------:R-:W2:Y:S02]  /*b710*/  @!P0 SYNCS.PHASECHK.TRANS64 P0, [R4+URZ+0x18], R2 ;  /* 0x00001802040085a7 */ /* 0x000ea400080010ff */
[----:B--2---:R-:W-:Y:S05]  /*b720*/  @!P0 BRA `(.L_x_99) ;  /* 0xfffffffc00f08947 */ /* 0x004fea000383ffff */
[----:B------:R-:W-:Y:S05]  /*b730*/  BRA `(.L_x_27) ;  /* 0xffffff6000d87947 */ /* 0x000fea000383ffff */
.L_x_32:
[----:B-1----:R1:W2:Y:S02]  /*b740*/  SYNCS.PHASECHK.TRANS64.TRYWAIT P0, [R3+URZ+0x50], R2 ;  /* 0x00005002030075a7 */ /* 0x0022a400080011ff */
[----:B--2---:R-:W-:Y:S05]  /*b750*/  @!P0 NANOSLEEP.SYNCS 0x989680 ;  /* 0x009896800000895d */ /* 0x004fea0003900000 */
[----:B------:R-:W2:Y:S02]  /*b760*/  @!P0 SYNCS.PHASECHK.TRANS64 P0, [R3+URZ+0x50], R2 ;  /* 0x00005002030085a7 */ /* 0x000ea400080010ff */
[----:B--2---:R-:W-:Y:S05]  /*b770*/  @!P0 BRA `(.L_x_32) ;  /* 0xfffffffc00f08947 */ /* 0x004fea000383ffff */
[----:B------:R-:W-:Y:S05]  /*b780*/  BRA `(.L_x_100) ;  /* 0xffffff6400687947 */ /* 0x000fea000383ffff */
.L_x_36:
[----:B------:R-:W-:-:S07]  /*b790*/  MOV R3, UR4 ;  /* 0x0000000400037c02 */ /* 0x000fce0008000f00 */
.L_x_101:
[----:B-1----:R1:W2:Y:S02]  /*b7a0*/  SYNCS.PHASECHK.TRANS64.TRYWAIT P0, [R3+URZ], R2 ;  /* 0x00000002030075a7 */ /* 0x0022a400080011ff */
[----:B--2---:R-:W-:Y:S05]  /*b7b0*/  @!P0 NANOSLEEP.SYNCS 0x989680 ;  /* 0x009896800000895d */ /* 0x004fea0003900000 */
[----:B------:R-:W2:Y:S02]  /*b7c0*/  @!P0 SYNCS.PHASECHK.TRANS64 P0, [R3+URZ], R2 ;  /* 0x00000002030085a7 */ /* 0x000ea400080010ff */
[----:B--2---:R-:W-:Y:S05]  /*b7d0*/  @!P0 BRA `(.L_x_101) ;  /* 0xfffffffc00f08947 */ /* 0x004fea000383ffff */
[----:B------:R-:W-:Y:S05]  /*b7e0*/  BRA `(.L_x_102) ;  /* 0xffffff6c000c7947 */ /* 0x000fea000383ffff */
.L_x_37:
[----:B------:R-:W-:-:S07]  /*b7f0*/  MOV R3, UR5 ;  /* 0x0000000500037c02 */ /* 0x000fce0008000f00 */
.L_x_103:
[----:B-1----:R1:W2:Y:S02]  /*b800*/  SYNCS.PHASECHK.TRANS64.TRYWAIT P0, [R3+URZ], R2 ;  /* 0x00000002030075a7 */ /* 0x0022a400080011ff */
[----:B--2---:R-:W-:Y:S05]  /*b810*/  @!P0 NANOSLEEP.SYNCS 0x989680 ;  /* 0x009896800000895d */ /* 0x004fea0003900000 */
[----:B------:R-:W2:Y:S02]  /*b820*/  @!P0 SYNCS.PHASECHK.TRANS64 P0, [R3+URZ], R2 ;  /* 0x00000002030085a7 */ /* 0x000ea400080010ff */
[----:B--2---:R-:W-:Y:S05]  /*b830*/  @!P0 BRA `(.L_x_103) ;  /* 0xfffffffc00f08947 */ /* 0x004fea000383ffff */
[----:B------:R-:W-:Y:S05]  /*b840*/  BRA `(.L_x_104) ;  /* 0xffffff6c00187947 */ /* 0x000fea000383ffff */
.L_x_40:
[----:B--2---:R2:W3:Y:S02]  /*b850*/  SYNCS.PHASECHK.TRANS64.TRYWAIT P0, [R0+URZ+0x90], R2 ;  /* 0x00009002000075a7 */ /* 0x0044e400080011ff */
[----:B---3--:R-:W-:Y:S05]  /*b860*/  @!P0 NANOSLEEP.SYNCS 0x989680 ;  /* 0x009896800000895d */ /* 0x008fea0003900000 */
[----:B------:R-:W3:Y:S02]  /*b870*/  @!P0 SYNCS.PHASECHK.TRANS64 P0, [R0+URZ+0x90], R2 ;  /* 0x00009002000085a7 */ /* 0x000ee400080010ff */
[----:B---3--:R-:W-:Y:S05]  /*b880*/  @!P0 BRA `(.L_x_40) ;  /* 0xfffffffc00f08947 */ /* 0x008fea000383ffff */
[----:B------:R-:W-:Y:S05]  /*b890*/  BRA `(.L_x_105) ;  /* 0xffffff6c007c7947 */ /* 0x000fea000383ffff */
.L_x_41:
[----:B------:R-:W-:-:S07]  /*b8a0*/  MOV R3, UR4 ;  /* 0x0000000400037c02 */ /* 0x000fce0008000f00 */
.L_x_106:
[----:B--2---:R2:W3:Y:S02]  /*b8b0*/  SYNCS.PHASECHK.TRANS64.TRYWAIT P0, [R3+URZ+0x60], R2 ;  /* 0x00006002030075a7 */ /* 0x0044e400080011ff */
[----:B---3--:R-:W-:Y:S05]  /*b8c0*/  @!P0 NANOSLEEP.SYNCS 0x989680 ;  /* 0x009896800000895d */ /* 0x008fea0003900000 */
[----:B------:R-:W3:Y:S02]  /*b8d0*/  @!P0 SYNCS.PHASECHK.TRANS64 P0, [R3+URZ+0x60], R2 ;  /* 0x00006002030085a7 */ /* 0x000ee400080010ff */
[----:B---3--:R-:W-:Y:S05]  /*b8e0*/  @!P0 BRA `(.L_x_106) ;  /* 0xfffffffc00f08947 */ /* 0x008fea000383ffff */
[----:B------:R-:W-:Y:S05]  /*b8f0*/  BRA `(.L_x_107) ;  /* 0xffffff6c008c7947 */ /* 0x000fea000383ffff */
.L_x_42:
[----:B--2---:R2:W3:Y:S02]  /*b900*/  SYNCS.PHASECHK.TRANS64.TRYWAIT P1, [R0+URZ+0x50], R2 ;  /* 0x00005002000075a7 */ /* 0x0044e400080211ff */
[----:B---3--:R-:W-:Y:S05]  /*b910*/  @!P1 NANOSLEEP.SYNCS 0x989680 ;  /* 0x009896800000995d */ /* 0x008fea0003900000 */
[----:B------:R-:W3:Y:S02]  /*b920*/  @!P1 SYNCS.PHASECHK.TRANS64 P1, [R0+URZ+0x50], R2 ;  /* 0x00005002000095a7 */ /* 0x000ee400080210ff */
[----:B---3--:R-:W-:Y:S05]  /*b930*/  @!P1 BRA `(.L_x_42) ;  /* 0xfffffffc00f09947 */ /* 0x008fea000383ffff */
[----:B------:R-:W-:Y:S05]  /*b940*/  BRA `(.L_x_108) ;  /* 0xffffff6c00bc7947 */ /* 0x000fea000383ffff */
.L_x_45:
[----:B------:R-:W-:-:S07]  /*b950*/  MOV R2, UR4 ;  /* 0x0000000400027c02 */ /* 0x000fce0008000f00 */
.L_x_109:
[----:B--2---:R2:W3:Y:S02]  /*b960*/  SYNCS.PHASECHK.TRANS64.TRYWAIT P0, [R2+URZ+0x60], R0 ;  /* 0x00006000020075a7 */ /* 0x0044e400080011ff */
[----:B---3--:R-:W-:Y:S05]  /*b970*/  @!P0 NANOSLEEP.SYNCS 0x989680 ;  /* 0x009896800000895d */ /* 0x008fea0003900000 */
[----:B------:R-:W3:Y:S02]  /*b980*/  @!P0 SYNCS.PHASECHK.TRANS64 P0, [R2+URZ+0x60], R0 ;  /* 0x00006000020085a7 */ /* 0x000ee400080010ff */
[----:B---3--:R-:W-:Y:S05]  /*b990*/  @!P0 BRA `(.L_x_109) ;  /* 0xfffffffc00f08947 */ /* 0x008fea000383ffff */
[----:B------:R-:W-:Y:S05]  /*b9a0*/  BRA `(.L_x_44) ;  /* 0xffffff7000107947 */ /* 0x000fea000383ffff */
.L_x_52:
[----:B--2---:R2:W3:Y:S02]  /*b9b0*/  SYNCS.PHASECHK.TRANS64.TRYWAIT P1, [R3+URZ+0x50], R4 ;  /* 0x00005004030075a7 */ /* 0x0044e400080211ff */
[----:B---3--:R-:W-:Y:S05]  /*b9c0*/  @!P1 NANOSLEEP.SYNCS 0x989680 ;  /* 0x009896800000995d */ /* 0x008fea0003900000 */
[----:B------:R-:W3:Y:S02]  /*b9d0*/  @!P1 SYNCS.PHASECHK.TRANS64 P1, [R3+URZ+0x50], R4 ;  /* 0x00005004030095a7 */ /* 0x000ee400080210ff */
[----:B---3--:R-:W-:Y:S05]  /*b9e0*/  @!P1 BRA `(.L_x_52) ;  /* 0xfffffffc00f09947 */ /* 0x008fea000383ffff */
[----:B------:R-:W-:Y:S05]  /*b9f0*/  BRA `(.L_x_110) ;  /* 0xffffff7400847947 */ /* 0x000fea000383ffff */
.L_x_53:
[----:B------:R-:W-:-:S07]  /*ba00*/  MOV R4, UR29 ;  /* 0x0000001d00047c02 */ /* 0x000fce0008000f00 */
.L_x_111:
[----:B-1----:R1:W2:Y:S02]  /*ba10*/  SYNCS.PHASECHK.TRANS64.TRYWAIT P0, [R4+URZ+0x80], R3 ;  /* 0x00008003040075a7 */ /* 0x0022a400080011ff */
[----:B--2---:R-:W-:Y:S05]  /*ba20*/  @!P0 NANOSLEEP.SYNCS 0x989680 ;  /* 0x009896800000895d */ /* 0x004fea0003900000 */
[----:B------:R-:W2:Y:S02]  /*ba30*/  @!P0 SYNCS.PHASECHK.TRANS64 P0, [R4+URZ+0x80], R3 ;  /* 0x00008003040085a7 */ /* 0x000ea400080010ff */
[----:B--2---:R-:W-:Y:S05]  /*ba40*/  @!P0 BRA `(.L_x_111) ;  /* 0xfffffffc00f08947 */ /* 0x004fea000383ffff */
[----:B------:R-:W-:Y:S05]  /*ba50*/  BRA `(.L_x_112) ;  /* 0xffffff7400b87947 */ /* 0x000fea000383ffff */
.L_x_56:
[----:B------:R-:W-:Y:S07]  /*ba60*/  MOV R2, UR7 ;  /* 0x0000000700027c02 */ /* 0x000fee0008000f00 */
.L_x_113:
[----:B-1----:R1:W2:Y:S02]  /*ba70*/  SYNCS.PHASECHK.TRANS64.TRYWAIT P0, [R2+URZ], R3 ;  /* 0x00000003020075a7 */ /* 0x0022a400080011ff */
[----:B--2---:R-:W-:Y:S05]  /*ba80*/  @!P0 NANOSLEEP.SYNCS 0x989680 ;  /* 0x009896800000895d */ /* 0x004fea0003900000 */
[----:B------:R-:W2:Y:S02]  /*ba90*/  @!P0 SYNCS.PHASECHK.TRANS64 P0, [R2+URZ], R3 ;  /* 0x00000003020085a7 */ /* 0x000ea400080010ff */
[----:B--2---:R-:W-:Y:S05]  /*baa0*/  @!P0 BRA `(.L_x_113) ;  /* 0xfffffffc00f08947 */ /* 0x004fea000383ffff */
[----:B------:R-:W-:Y:S05]  /*bab0*/  BRA `(.L_x_55) ;  /* 0xffffff7400d47947 */ /* 0x000fea000383ffff */
.L_x_59:
[----:B------:R-:W-:-:S07]  /*bac0*/  MOV R2, UR4 ;  /* 0x0000000400027c02 */ /* 0x000fce0008000f00 */
.L_x_114:
[----:B-1----:R1:W3:Y:S02]  /*bad0*/  SYNCS.PHASECHK.TRANS64.TRYWAIT P0, [R2+URZ], R0 ;  /* 0x00000000020075a7 */ /* 0x0022e400080011ff */
[----:B---3--:R-:W-:Y:S05]  /*bae0*/  @!P0 NANOSLEEP.SYNCS 0x989680 ;  /* 0x009896800000895d */ /* 0x008fea0003900000 */
[----:B------:R-:W3:Y:S02]  /*baf0*/  @!P0 SYNCS.PHASECHK.TRANS64 P0, [R2+URZ], R0 ;  /* 0x00000000020085a7 */ /* 0x000ee400080010ff */
[----:B---3--:R-:W-:Y:S05]  /*bb00*/  @!P0 BRA `(.L_x_114) ;  /* 0xfffffffc00f08947 */ /* 0x008fea000383ffff */
[----:B------:R-:W-:Y:S05]  /*bb10*/  BRA `(.L_x_115) ;  /* 0xffffff7800b47947 */ /* 0x000fea000383ffff */
.L_x_60:
[----:B------:R-:W-:-:S07]  /*bb20*/  MOV R2, UR4 ;  /* 0x0000000400027c02 */ /* 0x000fce0008000f00 */
.L_x_116:
[----:B-1----:R1:W3:Y:S02]  /*bb30*/  SYNCS.PHASECHK.TRANS64.TRYWAIT P0, [R2+URZ], R0 ;  /* 0x00000000020075a7 */ /* 0x0022e400080011ff */
[----:B---3--:R-:W-:Y:S05]  /*bb40*/  @!P0 NANOSLEEP.SYNCS 0x989680 ;  /* 0x009896800000895d */ /* 0x008fea0003900000 */
[----:B------:R-:W3:Y:S02]  /*bb50*/  @!P0 SYNCS.PHASECHK.TRANS64 P0, [R2+URZ], R0 ;  /* 0x00000000020085a7 */ /* 0x000ee400080010ff */
[----:B---3--:R-:W-:Y:S05]  /*bb60*/  @!P0 BRA `(.L_x_116) ;  /* 0xfffffffc00f08947 */ /* 0x008fea000383ffff */
[----:B------:R-:W-:Y:S05]  /*bb70*/  BRA `(.L_x_117) ;  /* 0xffffff7800c07947 */ /* 0x000fea000383ffff */
.L_x_65:
[----:B---3--:R3:W4:Y:S02]  /*bb80*/  SYNCS.PHASECHK.TRANS64.TRYWAIT P0, [R2+URZ+0x50], R0 ;  /* 0x00005000020075a7 */ /* 0x00872400080011ff */
[----:B----4-:R-:W-:Y:S05]  /*bb90*/  @!P0 NANOSLEEP.SYNCS 0x989680 ;  /* 0x009896800000895d */ /* 0x010fea0003900000 */
[----:B------:R-:W4:Y:S02]  /*bba0*/  @!P0 SYNCS.PHASECHK.TRANS64 P0, [R2+URZ+0x50], R0 ;  /* 0x00005000020085a7 */ /* 0x000f2400080010ff */
[----:B----4-:R-:W-:Y:S05]  /*bbb0*/  @!P0 BRA `(.L_x_65) ;  /* 0xfffffffc00f08947 */ /* 0x010fea000383ffff */
[----:B------:R-:W-:Y:S05]  /*bbc0*/  BRA `(.L_x_118) ;  /* 0xffffff7c00e47947 */ /* 0x000fea000383ffff */
.L_x_68:
[----:B------:R-:W-:Y:S07]  /*bbd0*/  MOV R2, UR29 ;  /* 0x0000001d00027c02 */ /* 0x000fee0008000f00 */
.L_x_119:
[----:B-1----:R1:W3:Y:S02]  /*bbe0*/  SYNCS.PHASECHK.TRANS64.TRYWAIT P1, [R2+URZ+0x48], R0 ;  /* 0x00004800020075a7 */ /* 0x0022e400080211ff */
[----:B---3--:R-:W-:Y:S05]  /*bbf0*/  @!P1 NANOSLEEP.SYNCS 0x989680 ;  /* 0x009896800000995d */ /* 0x008fea0003900000 */
[----:B------:R-:W3:Y:S02]  /*bc00*/  @!P1 SYNCS.PHASECHK.TRANS64 P1, [R2+URZ+0x48], R0 ;  /* 0x00004800020095a7 */ /* 0x000ee400080210ff */
[----:B---3--:R-:W-:Y:S05]  /*bc10*/  @!P1 BRA `(.L_x_119) ;  /* 0xfffffffc00f09947 */ /* 0x008fea000383ffff */
[----:B------:R-:W-:Y:S05]  /*bc20*/  BRA `(.L_x_67) ;  /* 0xffffff8400587947 */ /* 0x000fea000383ffff */
.L_x_71:
[----:B------:R-:W-:Y:S07]  /*bc30*/  MOV R2, UR29 ;  /* 0x0000001d00027c02 */ /* 0x000fee0008000f00 */
.L_x_120:
[----:B-1----:R1:W3:Y:S02]  /*bc40*/  SYNCS.PHASECHK.TRANS64.TRYWAIT P0, [R2+URZ+0x38], R4 ;  /* 0x00003804020075a7 */ /* 0x0022e400080011ff */
[----:B---3--:R-:W-:Y:S05]  /*bc50*/  @!P0 NANOSLEEP.SYNCS 0x989680 ;  /* 0x009896800000895d */ /* 0x008fea0003900000 */
[----:B------:R-:W3:Y:S02]  /*bc60*/  @!P0 SYNCS.PHASECHK.TRANS64 P0, [R2+URZ+0x38], R4 ;  /* 0x00003804020085a7 */ /* 0x000ee400080010ff */
[----:B---3--:R-:W-:Y:S05]  /*bc70*/  @!P0 BRA `(.L_x_120) ;  /* 0xfffffffc00f08947 */ /* 0x008fea000383ffff */
[----:B------:R-:W-:Y:S05]  /*bc80*/  BRA `(.L_x_121) ;  /* 0xffffff8400bc7947 */ /* 0x000fea000383ffff */
.L_x_74:
[----:B------:R-:W-:Y:S07]  /*bc90*/  MOV R2, UR4 ;  /* 0x0000000400027c02 */ /* 0x000fee0008000f00 */
.L_x_122:
[----:B-1----:R1:W2:Y:S02]  /*bca0*/  SYNCS.PHASECHK.TRANS64.TRYWAIT P0, [R2+URZ+0x50], R0 ;  /* 0x00005000020075a7 */ /* 0x0022a400080011ff */
[----:B--2---:R-:W-:Y:S05]  /*bcb0*/  @!P0 NANOSLEEP.SYNCS 0x989680 ;  /* 0x009896800000895d */ /* 0x004fea0003900000 */
[----:B------:R-:W2:Y:S02]  /*bcc0*/  @!P0 SYNCS.PHASECHK.TRANS64 P0, [R2+URZ+0x50], R0 ;  /* 0x00005000020085a7 */ /* 0x000ea400080010ff */
[----:B--2---:R-:W-:Y:S05]  /*bcd0*/  @!P0 BRA `(.L_x_122) ;  /* 0xfffffffc00f08947 */ /* 0x004fea000383ffff */
[----:B------:R-:W-:Y:S05]  /*bce0*/  BRA `(.L_x_123) ;  /* 0xffffff8c00187947 */ /* 0x000fea000383ffff */
.L_x_84:
[----:B-1----:R-:W-:Y:S04]  /*bcf0*/  MOV R3, UR44 ;  /* 0x0000002c00037c02 */ /* 0x002fe80008000f00 */
[----:B------:R1:W4:Y:S03]  /*bd00*/  SYNCS.PHASECHK.TRANS64.TRYWAIT P3, [R3+URZ+0x30], R0 ;  /* 0x00003000030075a7 */ /* 0x00032600080611ff */
[----:B----4-:R-:W-:Y:S05]  /*bd10*/  @!P3 NANOSLEEP.SYNCS 0x989680 ;  /* 0x009896800000b95d */ /* 0x010fea0003900000 */
[----:B------:R-:W4:Y:S02]  /*bd20*/  @!P3 SYNCS.PHASECHK.TRANS64 P3, [R3+URZ+0x30], R0 ;  /* 0x000030000300b5a7 */ /* 0x000f2400080610ff */
[----:B----4-:R-:W-:Y:S05]  /*bd30*/  @!P3 BRA `(.L_x_84) ;  /* 0xfffffffc00ecb947 */ /* 0x010fea000383ffff */
[----:B------:R-:W-:Y:S05]  /*bd40*/  BRA `(.L_x_83) ;  /* 0xffffff9c00787947 */ /* 0x000fea000383ffff */
.L_x_86:
[----:B-1----:R1:W2:Y:S02]  /*bd50*/  SYNCS.PHASECHK.TRANS64.TRYWAIT P1, [R10+URZ+0x70], R9 ;  /* 0x000070090a0075a7 */ /* 0x0022a400080211ff */
[----:B--2---:R-:W-:Y:S05]  /*bd60*/  @!P1 NANOSLEEP.SYNCS 0x989680 ;  /* 0x009896800000995d */ /* 0x004fea0003900000 */
[----:B------:R-:W2:Y:S02]  /*bd70*/  @!P1 SYNCS.PHASECHK.TRANS64 P1, [R10+URZ+0x70], R9 ;  /* 0x000070090a0095a7 */ /* 0x000ea400080210ff */
[----:B--2---:R-:W-:Y:S05]  /*bd80*/  @!P1 BRA `(.L_x_86) ;  /* 0xfffffffc00f09947 */ /* 0x004fea000383ffff */
[----:B------:R-:W-:Y:S05]  /*bd90*/  BRA `(.L_x_85) ;  /* 0xffffffa000b87947 */ /* 0x000fea000383ffff */
        .weak           $__internal_0_$__cuda_sm10x_tcgen05_guardrail_trap_col_being_dealloced_not_returned_by_alloc
        .type           $__internal_0_$__cuda_sm10x_tcgen05_guardrail_trap_col_being_dealloced_not_returned_by_alloc,@function
        .size           $__internal_0_$__cuda_sm10x_tcgen05_guardrail_trap_col_being_dealloced_not_returned_by_alloc,($__internal_1_$__cuda_sm10x_tcgen05_guardrail_trap_phase_invalid_during_alloc - $__internal_0_$__cuda_sm10x_tcgen05_guardrail_trap_col_being_dealloced_not_returned_by_alloc)
$__internal_0_$__cuda_sm10x_tcgen05_guardrail_trap_col_being_dealloced_not_returned_by_alloc:
[----:B------:R-:W-:Y:S05]  /*bda0*/  BPT.TRAP 0x1 ;  /* 0x000000040000795c */ /* 0x000fea0000300000 */
[----:B------:R-:W-:-:S04]  /*bdb0*/  HFMA2 R3, -RZ, RZ, 0, 0 ;  /* 0x00000000ff037431 */ /* 0x000fc800000001ff */
[----:B------:R-:W-:Y:S05]  /*bdc0*/  RET.REL.NODEC R2 `(_ZN7cutlass13device_kernelINS_4gemm6kernel13GemmUniversalIN4cute5tupleIJiiiiEEENS1_10collective13CollectiveMmaINS1_35MainloopSm100TmaUmmaWarpSpecializedILi3ELi2ELi2ENS5_IJNS4_1CILi1EEESB_SB_EEEEENS5_IJNSA_ILi128EEENSA_ILi224EEESE_EEENS_12float_e4m3_tENS5_IJlSB_lEEESH_SI_NS4_8TiledMMAINS4_8MMA_AtomIJNS4_10MMA_TraitsINS4_19SM100_MMA_F8F6F4_SSEJSH_SH_fSE_SF_NS4_17integral_constantINS4_4UMMA5MajorELSP_0EEESQ_NSN_INSO_7ScaleInELSR_0EEESS_EEEEEENS4_6LayoutISC_NS5_IJNSA_ILi0EEESW_SW_EEEEENS5_IJNS4_10UnderscoreESZ_SZ_EEEEENS4_13SM90_TMA_LOADENS4_14ComposedLayoutINS4_7SwizzleILi3ELi4ELi3EEENS4_18smem_ptr_flag_bitsILi8EEENSV_INS5_IJNSA_ILi8EEESE_EEENS5_IJSE_SB_EEEEEEEvNS4_8identityES12_S1C_vS1D_EENS_8epilogue10collective18CollectiveEpilogueINS1F_23Sm100TmaWarpSpecializedILi1ELi1ELi224ELb0ELb0EEEJSG_NS5_IJNSV_ISE_SB_EENSV_ISF_SB_EEEEESH_SI_SH_SI_NS1F_6fusion15FusionCallbacksIS1J_NS1N_17LinearCombinationISH_fSH_fLNS_15FloatRoundStyleE2EEESG_S1M_JEEENS4_5SM1004TMEM4LOAD26SM100_TMEM_LOAD_32dp32b32xES12_NS13_INS14_ILi1ELi4ELi3EEES17_NSV_INS5_IJS18_NSA_ILi32EEEEEENS5_IJS1Y_SB_EEEEEEENS4_39AutoVectorizingCopyWithAssumedAlignmentILi128EEENS4_14SM90_TMA_STOREES22_S24_S24_EEEvvEEEEvNT_6ParamsE) ;  /* 0xffffff40028c7950 */ /* 0x000fea0003c3ffff */
        .weak           $__internal_1_$__cuda_sm10x_tcgen05_guardrail_trap_phase_invalid_during_alloc
        .type           $__internal_1_$__cuda_sm10x_tcgen05_guardrail_trap_phase_invalid_during_alloc,@function
        .size           $__internal_1_$__cuda_sm10x_tcgen05_guardrail_trap_phase_invalid_during_alloc,($__internal_2_$__cuda_sm10x_tcgen05_guardrail_trap_unallocated_columns_being_dealloced - $__internal_1_$__cuda_sm10x_tcgen05_guardrail_trap_phase_invalid_during_alloc)
$__internal_1_$__cuda_sm10x_tcgen05_guardrail_trap_phase_invalid_during_alloc:
[----:B------:R-:W-:Y:S05]  /*bdd0*/  BPT.TRAP 0x1 ;  /* 0x000000040000795c */ /* 0x000fea0000300000 */
[----:B------:R-:W-:-:S04]  /*bde0*/  MOV R3, 0x0 ;  /* 0x0000000000037802 */ /* 0x000fc80000000f00 */
[----:B------:R-:W-:Y:S05]  /*bdf0*/  RET.REL.NODEC R2 `(_ZN7cutlass13device_kernelINS_4gemm6kernel13GemmUniversalIN4cute5tupleIJiiiiEEENS1_10collective13CollectiveMmaINS1_35MainloopSm100TmaUmmaWarpSpecializedILi3ELi2ELi2ENS5_IJNS4_1CILi1EEESB_SB_EEEEENS5_IJNSA_ILi128EEENSA_ILi224EEESE_EEENS_12float_e4m3_tENS5_IJlSB_lEEESH_SI_NS4_8TiledMMAINS4_8MMA_AtomIJNS4_10MMA_TraitsINS4_19SM100_MMA_F8F6F4_SSEJSH_SH_fSE_SF_NS4_17integral_constantINS4_4UMMA5MajorELSP_0EEESQ_NSN_INSO_7ScaleInELSR_0EEESS_EEEEEENS4_6LayoutISC_NS5_IJNSA_ILi0EEESW_SW_EEEEENS5_IJNS4_10UnderscoreESZ_SZ_EEEEENS4_13SM90_TMA_LOADENS4_14ComposedLayoutINS4_7SwizzleILi3ELi4ELi3EEENS4_18smem_ptr_flag_bitsILi8EEENSV_INS5_IJNSA_ILi8EEESE_EEENS5_IJSE_SB_EEEEEEEvNS4_8identityES12_S1C_vS1D_EENS_8epilogue10collective18CollectiveEpilogueINS1F_23Sm100TmaWarpSpecializedILi1ELi1ELi224ELb0ELb0EEEJSG_NS5_IJNSV_ISE_SB_EENSV_ISF_SB_EEEEESH_SI_SH_SI_NS1F_6fusion15FusionCallbacksIS1J_NS1N_17LinearCombinationISH_fSH_fLNS_15FloatRoundStyleE2EEESG_S1M_JEEENS4_5SM1004TMEM4LOAD26SM100_TMEM_LOAD_32dp32b32xES12_NS13_INS14_ILi1ELi4ELi3EEES17_NSV_INS5_IJS18_NSA_ILi32EEEEEENS5_IJS1Y_SB_EEEEEEENS4_39AutoVectorizingCopyWithAssumedAlignmentILi128EEENS4_14SM90_TMA_STOREES22_S24_S24_EEEvvEEEEvNT_6ParamsE) ;  /* 0xffffff4002807950 */ /* 0x000fea0003c3ffff */
        .weak           $__internal_2_$__cuda_sm10x_tcgen05_guardrail_trap_unallocated_columns_being_dealloced
        .type           $__internal_2_$__cuda_sm10x_tcgen05_guardrail_trap_unallocated_columns_being_dealloced,@function
        .size           $__internal_2_$__cuda_sm10x_tcgen05_guardrail_trap_unallocated_columns_being_dealloced,(.L_x_125 - $__internal_2_$__cuda_sm10x_tcgen05_guardrail_trap_unallocated_columns_being_dealloced)
$__internal_2_$__cuda_sm10x_tcgen05_guardrail_trap_unallocated_columns_being_dealloced:
[----:B------:R-:W-:Y:S05]  /*be00*/  BPT.TRAP 0x1 ;  /* 0x000000040000795c */ /* 0x000fea0000300000 */
[----:B------:R-:W-:-:S04]  /*be10*/  HFMA2 R3, -RZ, RZ, 0, 0 ;  /* 0x00000000ff037431 */ /* 0x000fc800000001ff */
[----:B------:R-:W-:Y:S05]  /*be20*/  RET.REL.NODEC R2 `(_ZN7cutlass13device_kernelINS_4gemm6kernel13GemmUniversalIN4cute5tupleIJiiiiEEENS1_10collective13CollectiveMmaINS1_35MainloopSm100TmaUmmaWarpSpecializedILi3ELi2ELi2ENS5_IJNS4_1CILi1EEESB_SB_EEEEENS5_IJNSA_ILi128EEENSA_ILi224EEESE_EEENS_12float_e4m3_tENS5_IJlSB_lEEESH_SI_NS4_8TiledMMAINS4_8MMA_AtomIJNS4_10MMA_TraitsINS4_19SM100_MMA_F8F6F4_SSEJSH_SH_fSE_SF_NS4_17integral_constantINS4_4UMMA5MajorELSP_0EEESQ_NSN_INSO_7ScaleInELSR_0EEESS_EEEEEENS4_6LayoutISC_NS5_IJNSA_ILi0EEESW_SW_EEEEENS5_IJNS4_10UnderscoreESZ_SZ_EEEEENS4_13SM90_TMA_LOADENS4_14ComposedLayoutINS4_7SwizzleILi3ELi4ELi3EEENS4_18smem_ptr_flag_bitsILi8EEENSV_INS5_IJNSA_ILi8EEESE_EEENS5_IJSE_SB_EEEEEEEvNS4_8identityES12_S1C_vS1D_EENS_8epilogue10collective18CollectiveEpilogueINS1F_23Sm100TmaWarpSpecializedILi1ELi1ELi224ELb0ELb0EEEJSG_NS5_IJNSV_ISE_SB_EENSV_ISF_SB_EEEEESH_SI_SH_SI_NS1F_6fusion15FusionCallbacksIS1J_NS1N_17LinearCombinationISH_fSH_fLNS_15FloatRoundStyleE2EEESG_S1M_JEEENS4_5SM1004TMEM4LOAD26SM100_TMEM_LOAD_32dp32b32xES12_NS13_INS14_ILi1ELi4ELi3EEES17_NSV_INS5_IJS18_NSA_ILi32EEEEEENS5_IJS1Y_SB_EEEEEEENS4_39AutoVectorizingCopyWithAssumedAlignmentILi128EEENS4_14SM90_TMA_STOREES22_S24_S24_EEEvvEEEEvNT_6ParamsE) ;  /* 0xffffff4002747950 */ /* 0x000fea0003c3ffff */
.L_x_124:
[----:B------:R-:W-:-:S00]  /*be30*/  BRA `(.L_x_124) ;  /* 0xfffffffc00fc7947 */ /* 0x000fc0000383ffff */
[----:B------:R-:W-:-:S00]  /*be40*/  NOP ;  /* 0x0000000000007918 */ /* 0x000fc00000000000 */
        /* <DEDUP_REMOVED lines=11> */
.L_x_125:


//--------------------- .nv.global.init           --------------------------
	.section	.nv.global.init,"aw",@progbits
.nv.global.init:
	.type		$str$27,@object
	.size		$str$27,($str$28 - $str$27)
$str$27:
        /*0000*/ 	.byte	0x28, 0x61, 0x64, 0x64, 0x72, 0x65, 0x73, 0x73, 0x20, 0x26, 0x20, 0x6d, 0x61, 0x73, 0x6b, 0x29
        /*0010*/ 	.byte	0x20, 0x3d, 0x3d, 0x20, 0x30, 0x00
	.type		$str$28,@object
	.size		$str$28,($str$26 - $str$28)
$str$28:
        /*0016*/ 	.byte	0x2f, 0x74, 0x6d, 0x70, 0x2f, 0x63, 0x75, 0x74, 0x6c, 0x61, 0x73, 0x73, 0x5f, 0x73, 0x77, 0x65
        /*0026*/ 	.byte	0x65, 0x70, 0x5f, 0x73, 0x72, 0x63, 0x2f, 0x69, 0x6e, 0x63, 0x6c, 0x75, 0x64, 0x65, 0x2f, 0x63
        /*0036*/ 	.byte	0x75, 0x74, 0x65, 0x2f, 0x70, 0x6f, 0x69, 0x6e, 0x74, 0x65, 0x72, 0x5f, 0x66, 0x6c, 0x61, 0x67
        /*0046*/ 	.byte	0x67, 0x65, 0x64, 0x2e, 0x68, 0x70, 0x70, 0x00
	.type		$str$26,@object
	.size		$str$26,($str$25 - $str$26)
$str$26:
        /*004e*/ 	.byte	0x2f, 0x74, 0x6d, 0x70, 0x2f, 0x63, 0x75, 0x74, 0x6c, 0x61, 0x73, 0x73, 0x5f, 0x73, 0x77, 0x65
        /*005e*/ 	.byte	0x65, 0x70, 0x5f, 0x73, 0x72, 0x63, 0x2f, 0x69, 0x6e, 0x63, 0x6c, 0x75, 0x64, 0x65, 0x2f, 0x63
        /*006e*/ 	.byte	0x75, 0x74, 0x65, 0x2f, 0x61, 0x74, 0x6f, 0x6d, 0x2f, 0x63, 0x6f, 0x70, 0x79, 0x5f, 0x74, 0x72
        /*007e*/ 	.byte	0x61, 0x69, 0x74, 0x73, 0x5f, 0x73, 0x6d, 0x31, 0x30, 0x30, 0x2e, 0x68, 0x70, 0x70, 0x00
	.type		$str$25,@object
	.size		$str$25,(__unnamed_1 - $str$25)
$str$25:
        /*008d*/ 	.byte	0x28, 0x28, 0x75, 0x69, 0x6e, 0x74, 0x33, 0x32, 0x5f, 0x74, 0x28, 0x74, 0x68, 0x72, 0x65, 0x61
        /*009d*/ 	.byte	0x64, 0x49, 0x64, 0x78, 0x2e, 0x78, 0x29, 0x20, 0x2f, 0x20, 0x33, 0x32, 0x29, 0x20, 0x25, 0x20
        /*00ad*/ 	.byte	0x34, 0x29, 0x20, 0x3d, 0x3d, 0x20, 0x28, 0x28, 0x28, 0x74, 0x6d, 0x65, 0x6d, 0x5f, 0x61, 0x64
        /*00bd*/ 	.byte	0x64, 0x72, 0x20, 0x3e, 0x3e, 0x20, 0x31, 0x36, 0x29, 0x20, 0x2f, 0x20, 0x33, 0x32, 0x29, 0x20
        /*00cd*/ 	.byte	0x25, 0x20, 0x34, 0x29, 0x00
	.type		__unnamed_1,@object
	.size		__unnamed_1,(__unnamed_2 - __unnamed_1)
__unnamed_1:
        /* <DEDUP_REMOVED lines=26> */
	.type		__unnamed_2,@object
	.size		__unnamed_2,(.L_2 - __unnamed_2)
__unnamed_2:
        /* <DEDUP_REMOVED lines=40> */
        /*04f2*/ 	.byte	0x74, 0x65, 0x3a, 0x3a, 0x43, 0x3c, 0x30, 0x3e, 0x3e, 0x3e, 0x3e, 0x5d, 0x00
.L_2:


//--------------------- .nv.shared._ZN7cutlass13device_kernelINS_4gemm6kernel13GemmUniversalIN4cute5tupleIJiiiiEEENS1_10collective13CollectiveMmaINS1_35MainloopSm100TmaUmmaWarpSpecializedILi3ELi2ELi2ENS5_IJNS4_1CILi1EEESB_SB_EEEEENS5_IJNSA_ILi128EEENSA_ILi224EEESE_EEENS_12float_e4m3_tENS5_IJlSB_lEEESH_SI_NS4_8TiledMMAINS4_8MMA_AtomIJNS4_10MMA_TraitsINS4_19SM100_MMA_F8F6F4_SSEJSH_SH_fSE_SF_NS4_17integral_constantINS4_4UMMA5MajorELSP_0EEESQ_NSN_INSO_7ScaleInELSR_0EEESS_EEEEEENS4_6LayoutISC_NS5_IJNSA_ILi0EEESW_SW_EEEEENS5_IJNS4_10UnderscoreESZ_SZ_EEEEENS4_13SM90_TMA_LOADENS4_14ComposedLayoutINS4_7SwizzleILi3ELi4ELi3EEENS4_18smem_ptr_flag_bitsILi8EEENSV_INS5_IJNSA_ILi8EEESE_EEENS5_IJSE_SB_EEEEEEEvNS4_8identityES12_S1C_vS1D_EENS_8epilogue10collective18CollectiveEpilogueINS1F_23Sm100TmaWarpSpecializedILi1ELi1ELi224ELb0ELb0EEEJSG_NS5_IJNSV_ISE_SB_EENSV_ISF_SB_EEEEESH_SI_SH_SI_NS1F_6fusion15FusionCallbacksIS1J_NS1N_17LinearCombinationISH_fSH_fLNS_15FloatRoundStyleE2EEESG_S1M_JEEENS4_5SM1004TMEM4LOAD26SM100_TMEM_LOAD_32dp32b32xES12_NS13_INS14_ILi1ELi4ELi3EEES17_NSV_INS5_IJS18_NSA_ILi32EEEEEENS5_IJS1Y_SB_EEEEEEENS4_39AutoVectorizingCopyWithAssumedAlignmentILi128EEENS4_14SM90_TMA_STOREES22_S24_S24_EEEvvEEEEvNT_6ParamsE --------------------------
	.section	.nv.shared._ZN7cutlass13device_kernelINS_4gemm6kernel13GemmUniversalIN4cute5tupleIJiiiiEEENS1_10collective13CollectiveMmaINS1_35MainloopSm100TmaUmmaWarpSpecializedILi3ELi2ELi2ENS5_IJNS4_1CILi1EEESB_SB_EEEEENS5_IJNSA_ILi128EEENSA_ILi224EEESE_EEENS_12float_e4m3_tENS5_IJlSB_lEEESH_SI_NS4_8TiledMMAINS4_8MMA_AtomIJNS4_10MMA_TraitsINS4_19SM100_MMA_F8F6F4_SSEJSH_SH_fSE_SF_NS4_17integral_constantINS4_4UMMA5MajorELSP_0EEESQ_NSN_INSO_7ScaleInELSR_0EEESS_EEEEEENS4_6LayoutISC_NS5_IJNSA_ILi0EEESW_SW_EEEEENS5_IJNS4_10UnderscoreESZ_SZ_EEEEENS4_13SM90_TMA_LOADENS4_14ComposedLayoutINS4_7SwizzleILi3ELi4ELi3EEENS4_18smem_ptr_flag_bitsILi8EEENSV_INS5_IJNSA_ILi8EEESE_EEENS5_IJSE_SB_EEEEEEEvNS4_8identityES12_S1C_vS1D_EENS_8epilogue10collective18CollectiveEpilogueINS1F_23Sm100TmaWarpSpecializedILi1ELi1ELi224ELb0ELb0EEEJSG_NS5_IJNSV_ISE_SB_EENSV_ISF_SB_EEEEESH_SI_SH_SI_NS1F_6fusion15FusionCallbacksIS1J_NS1N_17LinearCombinationISH_fSH_fLNS_15FloatRoundStyleE2EEESG_S1M_JEEENS4_5SM1004TMEM4LOAD26SM100_TMEM_LOAD_32dp32b32xES12_NS13_INS14_ILi1ELi4ELi3EEES17_NSV_INS5_IJS18_NSA_ILi32EEEEEENS5_IJS1Y_SB_EEEEEEENS4_39AutoVectorizingCopyWithAssumedAlignmentILi128EEENS4_14SM90_TMA_STOREES22_S24_S24_EEEvvEEEEvNT_6ParamsE,"aw",@nobits
	.sectionflags	@""
	.align	16
	.zero		1024


//--------------------- .nv.shared.reserved.0     --------------------------
	.section	.nv.shared.reserved.0,"aw",@nobits
	.weak		__nv_reservedSMEM_offset_0_alias
	.size		__nv_reservedSMEM_offset_0_alias, 0, 64
	.other		__nv_reservedSMEM_offset_0_alias,@"STO_CUDA_RESERVED_SHARED STV_DEFAULT"
__nv_reservedSMEM_offset_0_alias:
	.zero		0
.nv.shared.reserved.0:
	.zero		64
	.weak		__nv_reservedSMEM_tcgen05_partition
	.type		__nv_reservedSMEM_tcgen05_partition,@object
	.size		__nv_reservedSMEM_tcgen05_partition,(.L_0 - __nv_reservedSMEM_tcgen05_partition)
__nv_reservedSMEM_tcgen05_partition:
	.zero		32
.L_0:


//--------------------- .nv.global                --------------------------
	.section	.nv.global,"aw",@nobits
.nv.global:
	.type		_ZN40_INTERNAL_1784f5b2_4_k_cu_a3d34a8d_255154cute1_E,@object
	.size		_ZN40_INTERNAL_1784f5b2_4_k_cu_a3d34a8d_255154cute1_E,(_ZN40_INTERNAL_1784f5b2_4_k_cu_a3d34a8d_255154cuda3std3__45__cpo6cbeginE - _ZN40_INTERNAL_1784f5b2_4_k_cu_a3d34a8d_255154cute1_E)
_ZN40_INTERNAL_1784f5b2_4_k_cu_a3d34a8d_255154cute1_E:
	.zero		1
	.type		_ZN40_INTERNAL_1784f5b2_4_k_cu_a3d34a8d_255154cuda3std3__45__cpo6cbeginE,@object
	.size		_ZN40_INTERNAL_1784f5b2_4_k_cu_a3d34a8d_255154cuda3std3__45__cpo6cbeginE,(_ZN40_INTERNAL_1784f5b2_4_k_cu_a3d34a8d_255154cuda3std3__48in_placeE - _ZN40_INTERNAL_1784f5b2_4_k_cu_a3d34a8d_255154cuda3std3__45__cpo6cbeginE)
_ZN40_INTERNAL_1784f5b2_4_k_cu_a3d34a8d_255154cuda3std3__45__cpo6cbeginE:
	.zero		1
	.type		_ZN40_INTERNAL_1784f5b2_4_k_cu_a3d34a8d_255154cuda3std3__48in_placeE,@object
	.size		_ZN40_INTERNAL_1784f5b2_4_k_cu_a3d34a8d_255154cuda3std3__48in_placeE,(_ZN40_INTERNAL_1784f5b2_4_k_cu_a3d34a8d_255154cuda3std6ranges3__45__cpo9iter_moveE - _ZN40_INTERNAL_1784f5b2_4_k_cu_a3d34a8d_255154cuda3std3__48in_placeE)
_ZN40_INTERNAL_1784f5b2_4_k_cu_a3d34a8d_255154cuda3std3__48in_placeE:
	.zero		1
	.type		_ZN40_INTERNAL_1784f5b2_4_k_cu_a3d34a8d_255154cuda3std6ranges3__45__cpo9iter_moveE,@object
	.size		_ZN40_INTERNAL_1784f5b2_4_k_cu_a3d34a8d_255154cuda3std6ranges3__45__cpo9iter_moveE,(_ZN40_INTERNAL_1784f5b2_4_k_cu_a3d34a8d_255154cuda3std3__45__cpo5beginE - _ZN40_INTERNAL_1784f5b2_4_k_cu_a3d34a8d_255154cuda3std6ranges3__45__cpo9iter_moveE)
_ZN40_INTERNAL_1784f5b2_4_k_cu_a3d34a8d_255154cuda3std6ranges3__45__cpo9iter_moveE:
	.zero		1
	.type		_ZN40_INTERNAL_1784f5b2_4_k_cu_a3d34a8d_255154cuda3std3__45__cpo5beginE,@object
	.size		_ZN40_INTERNAL_1784f5b2_4_k_cu_a3d34a8d_255154cuda3std3__45__cpo5beginE,(_ZN40_INTERNAL_1784f5b2_4_k_cu_a3d34a8d_255154cuda3std3__442_GLOBAL__N__1784f5b2_4_k_cu_a3d34a8d_255156ignoreE - _ZN40_INTERNAL_1784f5b2_4_k_cu_a3d34a8d_255154cuda3std3__45__cpo5beginE)
_ZN40_INTERNAL_1784f5b2_4_k_cu_a3d34a8d_255154cuda3std3__45__cpo5beginE:
	.zero		1
	.type		_ZN40_INTERNAL_1784f5b2_4_k_cu_a3d34a8d_255154cuda3std3__442_GLOBAL__N__1784f5b2_4_k_cu_a3d34a8d_255156ignoreE,@object
	.size		_ZN40_INTERNAL_1784f5b2_4_k_cu_a3d34a8d_255154cuda3std3__442_GLOBAL__N__1784f5b2_4_k_cu_a3d34a8d_255156ignoreE,(_ZN40_INTERNAL_1784f5b2_4_k_cu_a3d34a8d_255154cute7productE - _ZN40_INTERNAL_1784f5b2_4_k_cu_a3d34a8d_255154cuda3std3__442_GLOBAL__N__1784f5b2_4_k_cu_a3d34a8d_255156ignoreE)
_ZN40_INTERNAL_1784f5b2_4_k_cu_a3d34a8d_255154cuda3std3__442_GLOBAL__N__1784f5b2_4_k_cu_a3d34a8d_255156ignoreE:
	.zero		1
	.type		_ZN40_INTERNAL_1784f5b2_4_k_cu_a3d34a8d_255154cute7productE,@object
	.size		_ZN40_INTERNAL_1784f5b2_4_k_cu_a3d34a8d_255154cute7productE,(_ZN40_INTERNAL_1784f5b2_4_k_cu_a3d34a8d_255154cuda3std3__45__cpo3endE - _ZN40_INTERNAL_1784f5b2_4_k_cu_a3d34a8d_255154cute7productE)
_ZN40_INTERNAL_1784f5b2_4_k_cu_a3d34a8d_255154cute7productE:
	.zero		1
	.type		_ZN40_INTERNAL_1784f5b2_4_k_cu_a3d34a8d_255154cuda3std3__45__cpo3endE,@object
	.size		_ZN40_INTERNAL_1784f5b2_4_k_cu_a3d34a8d_255154cuda3std3__45__cpo3endE,(_ZN40_INTERNAL_1784f5b2_4_k_cu_a3d34a8d_255154cuda3std3__419piecewise_constructE - _ZN40_INTERNAL_1784f5b2_4_k_cu_a3d34a8d_255154cuda3std3__45__cpo3endE)
_ZN40_INTERNAL_1784f5b2_4_k_cu_a3d34a8d_255154cuda3std3__45__cpo3endE:
	.zero		1
	.type		_ZN40_INTERNAL_1784f5b2_4_k_cu_a3d34a8d_255154cuda3std3__419piecewise_constructE,@object
	.size		_ZN40_INTERNAL_1784f5b2_4_k_cu_a3d34a8d_255154cuda3std3__419piecewise_constructE,(_ZN40_INTERNAL_1784f5b2_4_k_cu_a3d34a8d_255154cuda3std3__45__cpo4cendE - _ZN40_INTERNAL_1784f5b2_4_k_cu_a3d34a8d_255154cuda3std3__419piecewise_constructE)
_ZN40_INTERNAL_1784f5b2_4_k_cu_a3d34a8d_255154cuda3std3__419piecewise_constructE:
	.zero		1
	.type		_ZN40_INTERNAL_1784f5b2_4_k_cu_a3d34a8d_255154cuda3std3__45__cpo4cendE,@object
	.size		_ZN40_INTERNAL_1784f5b2_4_k_cu_a3d34a8d_255154cuda3std3__45__cpo4cendE,(_ZN40_INTERNAL_1784f5b2_4_k_cu_a3d34a8d_255154cuda3std6ranges3__45__cpo4swapE - _ZN40_INTERNAL_1784f5b2_4_k_cu_a3d34a8d_255154cuda3std3__45__cpo4cendE)
_ZN40_INTERNAL_1784f5b2_4_k_cu_a3d34a8d_255154cuda3std3__45__cpo4cendE:
	.zero		1
	.type		_ZN40_INTERNAL_1784f5b2_4_k_cu_a3d34a8d_255154cuda3std6ranges3__45__cpo4swapE,@object
	.size		_ZN40_INTERNAL_1784f5b2_4_k_cu_a3d34a8d_255154cuda3std6ranges3__45__cpo4swapE,(.L_10 - _ZN40_INTERNAL_1784f5b2_4_k_cu_a3d34a8d_255154cuda3std6ranges3__45__cpo4swapE)
_ZN40_INTERNAL_1784f5b2_4_k_cu_a3d34a8d_255154cuda3std6ranges3__45__cpo4swapE:
	.zero		1
.L_10:


//--------------------- .nv.constant0._ZN7cutlass13device_kernelINS_4gemm6kernel13GemmUniversalIN4cute5tupleIJiiiiEEENS1_10collective13CollectiveMmaINS1_35MainloopSm100TmaUmmaWarpSpecializedILi3ELi2ELi2ENS5_IJNS4_1CILi1EEESB_SB_EEEEENS5_IJNSA_ILi128EEENSA_ILi224EEESE_EEENS_12float_e4m3_tENS5_IJlSB_lEEESH_SI_NS4_8TiledMMAINS4_8MMA_AtomIJNS4_10MMA_TraitsINS4_19SM100_MMA_F8F6F4_SSEJSH_SH_fSE_SF_NS4_17integral_constantINS4_4UMMA5MajorELSP_0EEESQ_NSN_INSO_7ScaleInELSR_0EEESS_EEEEEENS4_6LayoutISC_NS5_IJNSA_ILi0EEESW_SW_EEEEENS5_IJNS4_10UnderscoreESZ_SZ_EEEEENS4_13SM90_TMA_LOADENS4_14ComposedLayoutINS4_7SwizzleILi3ELi4ELi3EEENS4_18smem_ptr_flag_bitsILi8EEENSV_INS5_IJNSA_ILi8EEESE_EEENS5_IJSE_SB_EEEEEEEvNS4_8identityES12_S1C_vS1D_EENS_8epilogue10collective18CollectiveEpilogueINS1F_23Sm100TmaWarpSpecializedILi1ELi1ELi224ELb0ELb0EEEJSG_NS5_IJNSV_ISE_SB_EENSV_ISF_SB_EEEEESH_SI_SH_SI_NS1F_6fusion15FusionCallbacksIS1J_NS1N_17LinearCombinationISH_fSH_fLNS_15FloatRoundStyleE2EEESG_S1M_JEEENS4_5SM1004TMEM4LOAD26SM100_TMEM_LOAD_32dp32b32xES12_NS13_INS14_ILi1ELi4ELi3EEES17_NSV_INS5_IJS18_NSA_ILi32EEEEEENS5_IJS1Y_SB_EEEEEEENS4_39AutoVectorizingCopyWithAssumedAlignmentILi128EEENS4_14SM90_TMA_STOREES22_S24_S24_EEEvvEEEEvNT_6ParamsE --------------------------
	.section	.nv.constant0._ZN7cutlass13device_kernelINS_4gemm6kernel13GemmUniversalIN4cute5tupleIJiiiiEEENS1_10collective13CollectiveMmaINS1_35MainloopSm100TmaUmmaWarpSpecializedILi3ELi2ELi2ENS5_IJNS4_1CILi1EEESB_SB_EEEEENS5_IJNSA_ILi128EEENSA_ILi224EEESE_EEENS_12float_e4m3_tENS5_IJlSB_lEEESH_SI_NS4_8TiledMMAINS4_8MMA_AtomIJNS4_10MMA_TraitsINS4_19SM100_MMA_F8F6F4_SSEJSH_SH_fSE_SF_NS4_17integral_constantINS4_4UMMA5MajorELSP_0EEESQ_NSN_INSO_7ScaleInELSR_0EEESS_EEEEEENS4_6LayoutISC_NS5_IJNSA_ILi0EEESW_SW_EEEEENS5_IJNS4_10UnderscoreESZ_SZ_EEEEENS4_13SM90_TMA_LOADENS4_14ComposedLayoutINS4_7SwizzleILi3ELi4ELi3EEENS4_18smem_ptr_flag_bitsILi8EEENSV_INS5_IJNSA_ILi8EEESE_EEENS5_IJSE_SB_EEEEEEEvNS4_8identityES12_S1C_vS1D_EENS_8epilogue10collective18CollectiveEpilogueINS1F_23Sm100TmaWarpSpecializedILi1ELi1ELi224ELb0ELb0EEEJSG_NS5_IJNSV_ISE_SB_EENSV_ISF_SB_EEEEESH_SI_SH_SI_NS1F_6fusion15FusionCallbacksIS1J_NS1N_17LinearCombinationISH_fSH_fLNS_15FloatRoundStyleE2EEESG_S1M_JEEENS4_5SM1004TMEM4LOAD26SM100_TMEM_LOAD_32dp32b32xES12_NS13_INS14_ILi1ELi4ELi3EEES17_NSV_INS5_IJS18_NSA_ILi32EEEEEENS5_IJS1Y_SB_EEEEEEENS4_39AutoVectorizingCopyWithAssumedAlignmentILi128EEENS4_14SM90_TMA_STOREES22_S24_S24_EEEvvEEEEvNT_6ParamsE,"a",@progbits
	.sectionflags	@""
	.align	4
.nv.constant0._ZN7cutlass13device_kernelINS_4gemm6kernel13GemmUniversalIN4cute5tupleIJiiiiEEENS1_10collective13CollectiveMmaINS1_35MainloopSm100TmaUmmaWarpSpecializedILi3ELi2ELi2ENS5_IJNS4_1CILi1EEESB_SB_EEEEENS5_IJNSA_ILi128EEENSA_ILi224EEESE_EEENS_12float_e4m3_tENS5_IJlSB_lEEESH_SI_NS4_8TiledMMAINS4_8MMA_AtomIJNS4_10MMA_TraitsINS4_19SM100_MMA_F8F6F4_SSEJSH_SH_fSE_SF_NS4_17integral_constantINS4_4UMMA5MajorELSP_0EEESQ_NSN_INSO_7ScaleInELSR_0EEESS_EEEEEENS4_6LayoutISC_NS5_IJNSA_ILi0EEESW_SW_EEEEENS5_IJNS4_10UnderscoreESZ_SZ_EEEEENS4_13SM90_TMA_LOADENS4_14ComposedLayoutINS4_7SwizzleILi3ELi4ELi3EEENS4_18smem_ptr_flag_bitsILi8EEENSV_INS5_IJNSA_ILi8EEESE_EEENS5_IJSE_SB_EEEEEEEvNS4_8identityES12_S1C_vS1D_EENS_8epilogue10collective18CollectiveEpilogueINS1F_23Sm100TmaWarpSpecializedILi1ELi1ELi224ELb0ELb0EEEJSG_NS5_IJNSV_ISE_SB_EENSV_ISF_SB_EEEEESH_SI_SH_SI_NS1F_6fusion15FusionCallbacksIS1J_NS1N_17LinearCombinationISH_fSH_fLNS_15FloatRoundStyleE2EEESG_S1M_JEEENS4_5SM1004TMEM4LOAD26SM100_TMEM_LOAD_32dp32b32xES12_NS13_INS14_ILi1ELi4ELi3EEES17_NSV_INS5_IJS18_NSA_ILi32EEEEEENS5_IJS1Y_SB_EEEEEEENS4_39AutoVectorizingCopyWithAssumedAlignmentILi128EEENS4_14SM90_TMA_STOREES22_S24_S24_EEEvvEEEEvNT_6ParamsE:
	.zero		2944


//--------------------- SYMBOLS --------------------------

	.type		.nv.reservedSmem.offset0,@object
	.size		.nv.reservedSmem.offset0,0x4
	.type		.nv.reservedSmem.cap,@object
	.size		.nv.reservedSmem.cap,0x4
	.type		__assertfail,@function
